	.target	sm_90a

	.elftype	@"ET_EXEC"


//--------------------- .note.nv.tkinfo           --------------------------
	.section	.note.nv.tkinfo,"",@"SHT_NOTE"
	.sectionflags	@"SHF_NOTE_NV_TKINFO"
	.tkinfo
        /*0018*/ 	.word	0x00000002
        /*0030*/ 	.string	""
        /*0030*/ 	.string	"ptxas"
        /*0030*/ 	.string	"Cuda compilation tools, release 13.0, V13.0.88"
        /*0030*/ 	.string	"Build cuda_13.0.r13.0/compiler.36424714_0"
        /*0030*/ 	.string	"-v  -suppress-debug-info  -lineinfo  -arch sm_90a "



//--------------------- .note.nv.cuinfo           --------------------------
	.section	.note.nv.cuinfo,"",@"SHT_NOTE"
	.sectionflags	@"SHF_NOTE_NV_CUINFO"
        /*0018*/ 	.short	0x0002
        /*001a*/ 	.short	0x005a
        /*001c*/ 	.short	0x0082
	.zero		2


//--------------------- .nv.info                  --------------------------
	.section	.nv.info,"",@"SHT_CUDA_INFO"
	.align	4


	//----- nvinfo : EIATTR_REGCOUNT
	.align		4
        /*0000*/ 	.byte	0x04, 0x2f
        /*0002*/ 	.short	(.L_1 - .L_0)
	.align		4
.L_0:
        /*0004*/ 	.word	index@(matmul_kernel)
        /*0008*/ 	.word	0x000000ff


	//----- nvinfo : EIATTR_FRAME_SIZE
	.align		4
.L_1:
        /*000c*/ 	.byte	0x04, 0x11
        /*000e*/ 	.short	(.L_3 - .L_2)
	.align		4
.L_2:
        /*0010*/ 	.word	index@(matmul_kernel)
        /*0014*/ 	.word	0x00000f88


	//----- nvinfo : EIATTR_MIN_STACK_SIZE
	.align		4
.L_3:
        /*0018*/ 	.byte	0x04, 0x12
        /*001a*/ 	.short	(.L_5 - .L_4)
	.align		4
.L_4:
        /*001c*/ 	.word	index@(matmul_kernel)
        /*0020*/ 	.word	0x00000f88
.L_5:


//--------------------- .nv.compat                --------------------------
	.section	.nv.compat,"",@"SHT_CUDA_COMPAT_INFO"
	.align	4
        /*0000*/ 	.byte	0x02, 0x09, 0x01, 0x00, 0x02, 0x02, 0x04, 0x00, 0x02, 0x05, 0x05, 0x00, 0x03, 0x07, 0x01, 0x01
        /*0010*/ 	.byte	0x02, 0x03, 0x00, 0x00, 0x02, 0x06, 0x01, 0x00, 0x04, 0x0b, 0x08, 0x00, 0x00, 0x00, 0x00, 0x00
        /*0020*/ 	.byte	0x00, 0x00, 0x00, 0x00


//--------------------- .nv.info.matmul_kernel    --------------------------
	.section	.nv.info.matmul_kernel,"",@"SHT_CUDA_INFO"
	.sectionflags	@""
	.align	4


	//----- nvinfo : EIATTR_CUDA_API_VERSION
	.align		4
        /*0000*/ 	.byte	0x04, 0x37
        /*0002*/ 	.short	(.L_7 - .L_6)
.L_6:
        /*0004*/ 	.word	0x00000082


	//----- nvinfo : EIATTR_KPARAM_INFO
	.align		4
.L_7:
        /*0008*/ 	.byte	0x04, 0x17
        /*000a*/ 	.short	(.L_9 - .L_8)
.L_8:
        /*000c*/ 	.word	0x00000000
        /*0010*/ 	.short	0x000d
        /*0012*/ 	.short	0x0048
        /*0014*/ 	.byte	0x00, 0xf4, 0x21, 0x00


	//----- nvinfo : EIATTR_KPARAM_INFO
	.align		4
.L_9:
        /*0018*/ 	.byte	0x04, 0x17
        /*001a*/ 	.short	(.L_11 - .L_10)
.L_10:
        /*001c*/ 	.word	0x00000000
        /*0020*/ 	.short	0x000c
        /*0022*/ 	.short	0x0040
        /*0024*/ 	.byte	0x00, 0xf4, 0x21, 0x00


	//----- nvinfo : EIATTR_KPARAM_INFO
	.align		4
.L_11:
        /*0028*/ 	.byte	0x04, 0x17
        /*002a*/ 	.short	(.L_13 - .L_12)
.L_12:
        /*002c*/ 	.word	0x00000000
        /*0030*/ 	.short	0x000b
        /*0032*/ 	.short	0x0038
        /*0034*/ 	.byte	0x00, 0xf0, 0x11, 0x00


	//----- nvinfo : EIATTR_KPARAM_INFO
	.align		4
.L_13:
        /*0038*/ 	.byte	0x04, 0x17
        /*003a*/ 	.short	(.L_15 - .L_14)
.L_14:
        /*003c*/ 	.word	0x00000000
        /*0040*/ 	.short	0x000a
        /*0042*/ 	.short	0x0034
        /*0044*/ 	.byte	0x00, 0xf0, 0x11, 0x00


	//----- nvinfo : EIATTR_KPARAM_INFO
	.align		4
.L_15:
        /*0048*/ 	.byte	0x04, 0x17
        /*004a*/ 	.short	(.L_17 - .L_16)
.L_16:
        /*004c*/ 	.word	0x00000000
        /*0050*/ 	.short	0x0009
        /*0052*/ 	.short	0x0030
        /*0054*/ 	.byte	0x00, 0xf0, 0x11, 0x00


	//----- nvinfo : EIATTR_KPARAM_INFO
	.align		4
.L_17:
        /*0058*/ 	.byte	0x04, 0x17
        /*005a*/ 	.short	(.L_19 - .L_18)
.L_18:
        /*005c*/ 	.word	0x00000000
        /*0060*/ 	.short	0x0008
        /*0062*/ 	.short	0x002c
        /*0064*/ 	.byte	0x00, 0xf0, 0x11, 0x00


	//----- nvinfo : EIATTR_KPARAM_INFO
	.align		4
.L_19:
        /*0068*/ 	.byte	0x04, 0x17
        /*006a*/ 	.short	(.L_21 - .L_20)
.L_20:
        /*006c*/ 	.word	0x00000000
        /*0070*/ 	.short	0x0007
        /*0072*/ 	.short	0x0028
        /*0074*/ 	.byte	0x00, 0xf0, 0x11, 0x00


	//----- nvinfo : EIATTR_KPARAM_INFO
	.align		4
.L_21:
        /*0078*/ 	.byte	0x04, 0x17
        /*007a*/ 	.short	(.L_23 - .L_22)
.L_22:
        /*007c*/ 	.word	0x00000000
        /*0080*/ 	.short	0x0006
        /*0082*/ 	.short	0x0024
        /*0084*/ 	.byte	0x00, 0xf0, 0x11, 0x00


	//----- nvinfo : EIATTR_KPARAM_INFO
	.align		4
.L_23:
        /*0088*/ 	.byte	0x04, 0x17
        /*008a*/ 	.short	(.L_25 - .L_24)
.L_24:
        /*008c*/ 	.word	0x00000000
        /*0090*/ 	.short	0x0005
        /*0092*/ 	.short	0x0020
        /*0094*/ 	.byte	0x00, 0xf0, 0x11, 0x00


	//----- nvinfo : EIATTR_KPARAM_INFO
	.align		4
.L_25:
        /*0098*/ 	.byte	0x04, 0x17
        /*009a*/ 	.short	(.L_27 - .L_26)
.L_26:
        /*009c*/ 	.word	0x00000000
        /*00a0*/ 	.short	0x0004
        /*00a2*/ 	.short	0x001c
        /*00a4*/ 	.byte	0x00, 0xf0, 0x11, 0x00


	//----- nvinfo : EIATTR_KPARAM_INFO
	.align		4
.L_27:
        /*00a8*/ 	.byte	0x04, 0x17
        /*00aa*/ 	.short	(.L_29 - .L_28)
.L_28:
        /*00ac*/ 	.word	0x00000000
        /*00b0*/ 	.short	0x0003
        /*00b2*/ 	.short	0x0018
        /*00b4*/ 	.byte	0x00, 0xf0, 0x11, 0x00


	//----- nvinfo : EIATTR_KPARAM_INFO
	.align		4
.L_29:
        /*00b8*/ 	.byte	0x04, 0x17
        /*00ba*/ 	.short	(.L_31 - .L_30)
.L_30:
        /*00bc*/ 	.word	0x00000000
        /*00c0*/ 	.short	0x0002
        /*00c2*/ 	.short	0x0010
        /*00c4*/ 	.byte	0x00, 0xf4, 0x21, 0x00


	//----- nvinfo : EIATTR_KPARAM_INFO
	.align		4
.L_31:
        /*00c8*/ 	.byte	0x04, 0x17
        /*00ca*/ 	.short	(.L_33 - .L_32)
.L_32:
        /*00cc*/ 	.word	0x00000000
        /*00d0*/ 	.short	0x0001
        /*00d2*/ 	.short	0x0008
        /*00d4*/ 	.byte	0x00, 0xf4, 0x21, 0x00


	//----- nvinfo : EIATTR_KPARAM_INFO
	.align		4
.L_33:
        /*00d8*/ 	.byte	0x04, 0x17
        /*00da*/ 	.short	(.L_35 - .L_34)
.L_34:
        /*00dc*/ 	.word	0x00000000
        /*00e0*/ 	.short	0x0000
        /*00e2*/ 	.short	0x0000
        /*00e4*/ 	.byte	0x00, 0xf4, 0x21, 0x00


	//----- nvinfo : EIATTR_SPARSE_MMA_MASK
	.align		4
.L_35:
        /*00e8*/ 	.byte	0x03, 0x50
        /*00ea*/ 	.short	0x0000


	//----- nvinfo : EIATTR_MAXREG_COUNT
	.align		4
        /*00ec*/ 	.byte	0x03, 0x1b
        /*00ee*/ 	.short	0x00ff


	//----- nvinfo : EIATTR_NUM_BARRIERS
	.align		4
        /*00f0*/ 	.byte	0x02, 0x4c
        /*00f2*/ 	.byte	0x01
	.zero		1


	//----- nvinfo : EIATTR_ANNOTATIONS
	.align		4
        /*00f4*/ 	.byte	0x04, 0x55
        /*00f6*/ 	.short	(.L_37 - .L_36)


	//   ....[0]....
.L_36:
        /*00f8*/ 	.word	0x00000001
        /*00fc*/ 	.byte	0xf0, 0x46, 0x00, 0x00, 0x01, 0x00, 0x00, 0x00, 0x30, 0x47, 0x00, 0x00, 0x01, 0x00, 0x00, 0x00
        /* <DEDUP_REMOVED lines=1561> */
        /*629c*/ 	.byte	0xf0, 0xd8, 0x01, 0x00


	//----- nvinfo : EIATTR_MERCURY_ISA_VERSION
	.align		4
.L_37:
        /*62a0*/ 	.byte	0x03, 0x5f
        /*62a2*/ 	.short	0x0101


	//----- nvinfo : EIATTR_EXIT_INSTR_OFFSETS
	.align		4
        /*62a4*/ 	.byte	0x04, 0x1c
        /*62a6*/ 	.short	(.L_39 - .L_38)


	//   ....[0]....
.L_38:
        /*62a8*/ 	.word	0x00025810


	//   ....[1]....
        /*62ac*/ 	.word	0x00025840


	//----- nvinfo : EIATTR_REQNTID
	.align		4
.L_39:
        /*62b0*/ 	.byte	0x04, 0x10
        /*62b2*/ 	.short	(.L_41 - .L_40)
.L_40:
        /*62b4*/ 	.word	0x00000100
        /*62b8*/ 	.word	0x00000001
        /*62bc*/ 	.word	0x00000001


	//----- nvinfo : EIATTR_CBANK_PARAM_SIZE
	.align		4
.L_41:
        /*62c0*/ 	.byte	0x03, 0x19
        /*62c2*/ 	.short	0x0050


	//----- nvinfo : EIATTR_PARAM_CBANK
	.align		4
        /*62c4*/ 	.byte	0x04, 0x0a
        /*62c6*/ 	.short	(.L_43 - .L_42)
	.align		4
.L_42:
        /*62c8*/ 	.word	index@(.nv.constant0.matmul_kernel)
        /*62cc*/ 	.short	0x0210
        /*62ce*/ 	.short	0x0050


	//----- nvinfo : EIATTR_SW_WAR
	.align		4
.L_43:
        /*62d0*/ 	.byte	0x04, 0x36
        /*62d2*/ 	.short	(.L_45 - .L_44)
.L_44:
        /*62d4*/ 	.word	0x00000008
.L_45:


//--------------------- .nv.callgraph             --------------------------
	.section	.nv.callgraph,"",@"SHT_CUDA_CALLGRAPH"
	.align	4
	.sectionentsize	8
	.align		4
        /*0000*/ 	.word	0x00000000
	.align		4
        /*0004*/ 	.word	0xffffffff
	.align		4
        /*0008*/ 	.word	0x00000000
	.align		4
        /*000c*/ 	.word	0xfffffffe
	.align		4
        /*0010*/ 	.word	0x00000000
	.align		4
        /*0014*/ 	.word	0xfffffffd
	.align		4
        /*0018*/ 	.word	0x00000000
	.align		4
        /*001c*/ 	.word	0xfffffffc


//--------------------- .text.matmul_kernel       --------------------------
	.section	.text.matmul_kernel,"ax",@progbits
	.align	128
        .global         matmul_kernel
        .type           matmul_kernel,@function
        .size           matmul_kernel,(.L_x_3 - matmul_kernel)
        .other          matmul_kernel,@"STO_CUDA_ENTRY STV_DEFAULT"
matmul_kernel:
.text.matmul_kernel:
[----:B------:R-:W0:Y:S08]  /*0000*/  LDC R1, c[0x0][0x28] ;  /* 0x00000a00ff017b82 */ /* 0x000e300000000800 */
[----:B------:R-:W1:Y:S01]  /*0010*/  LDC.64 R24, c[0x0][0x228] ;  /* 0x00008a00ff187b82 */ /* 0x000e620000000a00 */
[----:B------:R-:W2:Y:S01]  /*0020*/  S2R R5, SR_CTAID.X ;  /* 0x0000000000057919 */ /* 0x000ea20000002500 */
[----:B------:R-:W-:Y:S01]  /*0030*/  UMOV UR7, 0x400 ;  /* 0x0000040000077882 */ /* 0x000fe20000000000 */
[----:B------:R-:W-:Y:S01]  /*0040*/  ULDC.64 UR40, c[0x0][0x208] ;  /* 0x0000820000287ab9 */ /* 0x000fe20000000a00 */
[----:B0-----:R-:W-:Y:S01]  /*0050*/  VIADD R1, R1, 0xfffff078 ;  /* 0xfffff07801017836 */ /* 0x001fe20000000000 */
[----:B------:R-:W0:Y:S01]  /*0060*/  S2R R88, SR_TID.X ;  /* 0x0000000000587919 */ /* 0x000e220000002100 */
[----:B------:R-:W-:-:S02]  /*0070*/  CS2R R36, SRZ ;  /* 0x0000000000247805 */ /* 0x000fc4000001ff00 */
[----:B------:R-:W-:Y:S01]  /*0080*/  CS2R R38, SRZ ;  /* 0x0000000000267805 */ /* 0x000fe2000001ff00 */
[----:B------:R-:W3:Y:S01]  /*0090*/  LDC R26, c[0x0][0x230] ;  /* 0x00008c00ff1a7b82 */ /* 0x000ee20000000800 */
[----:B------:R-:W-:Y:S02]  /*00a0*/  CS2R R40, SRZ ;  /* 0x0000000000287805 */ /* 0x000fe4000001ff00 */
[----:B------:R-:W-:Y:S02]  /*00b0*/  CS2R R42, SRZ ;  /* 0x00000000002a7805 */ /* 0x000fe4000001ff00 */
[----:B------:R-:W-:Y:S02]  /*00c0*/  CS2R R144, SRZ ;  /* 0x0000000000907805 */ /* 0x000fe4000001ff00 */
[----:B------:R-:W-:Y:S02]  /*00d0*/  CS2R R146, SRZ ;  /* 0x0000000000927805 */ /* 0x000fe4000001ff00 */
[----:B------:R-:W-:-:S02]  /*00e0*/  CS2R R96, SRZ ;  /* 0x0000000000607805 */ /* 0x000fc4000001ff00 */
[----:B------:R-:W-:Y:S02]  /*00f0*/  CS2R R98, SRZ ;  /* 0x0000000000627805 */ /* 0x000fe4000001ff00 */
[----:B------:R-:W-:Y:S01]  /*0100*/  CS2R R140, SRZ ;  /* 0x00000000008c7805 */ /* 0x000fe2000001ff00 */
[----:B------:R-:W4:Y:S01]  /*0110*/  S2UR UR4, SR_CgaCtaId ;  /* 0x00000000000479c3 */ /* 0x000f220000008800 */
[----:B------:R-:W-:Y:S02]  /*0120*/  CS2R R142, SRZ ;  /* 0x00000000008e7805 */ /* 0x000fe4000001ff00 */
[----:B------:R-:W-:Y:S02]  /*0130*/  CS2R R100, SRZ ;  /* 0x0000000000647805 */ /* 0x000fe4000001ff00 */
[----:B------:R-:W-:Y:S02]  /*0140*/  CS2R R102, SRZ ;  /* 0x0000000000667805 */ /* 0x000fe4000001ff00 */
[----:B------:R-:W-:-:S02]  /*0150*/  CS2R R104, SRZ ;  /* 0x0000000000687805 */ /* 0x000fc4000001ff00 */
[----:B------:R-:W-:Y:S02]  /*0160*/  CS2R R106, SRZ ;  /* 0x00000000006a7805 */ /* 0x000fe4000001ff00 */
[----:B------:R-:W-:Y:S02]  /*0170*/  CS2R R136, SRZ ;  /* 0x0000000000887805 */ /* 0x000fe4000001ff00 */
[----:B------:R-:W-:Y:S01]  /*0180*/  CS2R R138, SRZ ;  /* 0x00000000008a7805 */ /* 0x000fe2000001ff00 */
[----:B-1----:R-:W-:Y:S01]  /*0190*/  VIADD R0, R25, 0x7f ;  /* 0x0000007f19007836 */ /* 0x002fe20000000000 */
[----:B------:R-:W-:Y:S02]  /*01a0*/  CS2R R132, SRZ ;  /* 0x0000000000847805 */ /* 0x000fe4000001ff00 */
[----:B------:R-:W-:Y:S02]  /*01b0*/  CS2R R134, SRZ ;  /* 0x0000000000867805 */ /* 0x000fe4000001ff00 */
[----:B------:R-:W-:-:S02]  /*01c0*/  CS2R R108, SRZ ;  /* 0x00000000006c7805 */ /* 0x000fc4000001ff00 */
[----:B------:R-:W-:Y:S02]  /*01d0*/  CS2R R110, SRZ ;  /* 0x00000000006e7805 */ /* 0x000fe4000001ff00 */
[----:B------:R-:W-:Y:S02]  /*01e0*/  SHF.R.S32.HI R3, RZ, 0x1f, R0 ;  /* 0x0000001fff037819 */ /* 0x000fe40000011400 */
[----:B------:R-:W-:Y:S02]  /*01f0*/  CS2R R44, SRZ ;  /* 0x00000000002c7805 */ /* 0x000fe4000001ff00 */
[----:B------:R-:W-:Y:S01]  /*0200*/  CS2R R46, SRZ ;  /* 0x00000000002e7805 */ /* 0x000fe2000001ff00 */
[----:B---3--:R-:W-:Y:S01]  /*0210*/  VIADD R26, R26, 0x7f ;  /* 0x0000007f1a1a7836 */ /* 0x008fe20000000000 */
[----:B------:R-:W-:Y:S02]  /*0220*/  LEA.HI R3, R3, R0, RZ, 0x7 ;  /* 0x0000000003037211 */ /* 0x000fe400078f38ff */
[----:B------:R-:W-:-:S02]  /*0230*/  CS2R R112, SRZ ;  /* 0x0000000000707805 */ /* 0x000fc4000001ff00 */
[----:B--2---:R-:W-:Y:S02]  /*0240*/  IABS R8, R5 ;  /* 0x0000000500087213 */ /* 0x004fe40000000000 */
[----:B------:R-:W-:Y:S02]  /*0250*/  CS2R R114, SRZ ;  /* 0x0000000000727805 */ /* 0x000fe4000001ff00 */
[----:B------:R-:W-:Y:S02]  /*0260*/  SHF.R.S32.HI R3, RZ, 0x7, R3 ;  /* 0x00000007ff037819 */ /* 0x000fe40000011403 */
[----:B------:R-:W-:Y:S02]  /*0270*/  CS2R R48, SRZ ;  /* 0x0000000000307805 */ /* 0x000fe4000001ff00 */
[----:B------:R-:W-:Y:S01]  /*0280*/  CS2R R50, SRZ ;  /* 0x0000000000327805 */ /* 0x000fe2000001ff00 */
[----:B----4-:R-:W-:Y:S01]  /*0290*/  ULEA UR7, UR4, UR7, 0x18 ;  /* 0x0000000704077291 */ /* 0x010fe2000f8ec03f */
[----:B------:R-:W-:Y:S01]  /*02a0*/  CS2R R116, SRZ ;  /* 0x0000000000747805 */ /* 0x000fe2000001ff00 */
[----:B------:R-:W-:Y:S01]  /*02b0*/  IMAD.SHL.U32 R4, R3, 0x8, RZ ;  /* 0x0000000803047824 */ /* 0x000fe200078e00ff */
[----:B------:R-:W-:-:S02]  /*02c0*/  CS2R R118, SRZ ;  /* 0x0000000000767805 */ /* 0x000fc4000001ff00 */
[----:B------:R-:W-:Y:S02]  /*02d0*/  CS2R R52, SRZ ;  /* 0x0000000000347805 */ /* 0x000fe4000001ff00 */
[----:B------:R-:W-:Y:S02]  /*02e0*/  CS2R R54, SRZ ;  /* 0x0000000000367805 */ /* 0x000fe4000001ff00 */
[----:B------:R-:W-:Y:S02]  /*02f0*/  CS2R R120, SRZ ;  /* 0x0000000000787805 */ /* 0x000fe4000001ff00 */
[-C--:B------:R-:W-:Y:S02]  /*0300*/  IABS R7, R4.reuse ;  /* 0x0000000400077213 */ /* 0x080fe40000000000 */
[----:B------:R-:W-:Y:S02]  /*0310*/  CS2R R122, SRZ ;  /* 0x00000000007a7805 */ /* 0x000fe4000001ff00 */
[----:B------:R-:W-:-:S02]  /*0320*/  IABS R10, R4 ;  /* 0x00000004000a7213 */ /* 0x000fc40000000000 */
[----:B------:R-:W-:Y:S01]  /*0330*/  CS2R R56, SRZ ;  /* 0x0000000000387805 */ /* 0x000fe2000001ff00 */
[----:B------:R-:W1:Y:S01]  /*0340*/  I2F.RP R0, R7 ;  /* 0x0000000700007306 */ /* 0x000e620000209400 */
[----:B------:R-:W-:Y:S02]  /*0350*/  CS2R R58, SRZ ;  /* 0x00000000003a7805 */ /* 0x000fe4000001ff00 */
[----:B------:R-:W-:Y:S02]  /*0360*/  CS2R R124, SRZ ;  /* 0x00000000007c7805 */ /* 0x000fe4000001ff00 */
[----:B------:R-:W-:Y:S02]  /*0370*/  CS2R R126, SRZ ;  /* 0x00000000007e7805 */ /* 0x000fe4000001ff00 */
[----:B------:R-:W-:Y:S02]  /*0380*/  CS2R R60, SRZ ;  /* 0x00000000003c7805 */ /* 0x000fe4000001ff00 */
[----:B------:R-:W-:-:S02]  /*0390*/  CS2R R62, SRZ ;  /* 0x00000000003e7805 */ /* 0x000fc4000001ff00 */
[----:B------:R-:W-:Y:S02]  /*03a0*/  CS2R R128, SRZ ;  /* 0x0000000000807805 */ /* 0x000fe4000001ff00 */
[----:B------:R-:W-:Y:S02]  /*03b0*/  CS2R R130, SRZ ;  /* 0x0000000000827805 */ /* 0x000fe4000001ff00 */
[----:B------:R-:W-:Y:S02]  /*03c0*/  CS2R R64, SRZ ;  /* 0x0000000000407805 */ /* 0x000fe4000001ff00 */
[----:B------:R-:W-:Y:S02]  /*03d0*/  CS2R R66, SRZ ;  /* 0x0000000000427805 */ /* 0x000fe4000001ff00 */
[----:B------:R-:W-:Y:S02]  /*03e0*/  CS2R R84, SRZ ;  /* 0x0000000000547805 */ /* 0x000fe4000001ff00 */
[----:B------:R-:W-:-:S02]  /*03f0*/  CS2R R86, SRZ ;  /* 0x0000000000567805 */ /* 0x000fc4000001ff00 */
[----:B------:R-:W-:Y:S02]  /*0400*/  CS2R R68, SRZ ;  /* 0x0000000000447805 */ /* 0x000fe4000001ff00 */
[----:B------:R-:W-:Y:S02]  /*0410*/  CS2R R70, SRZ ;  /* 0x0000000000467805 */ /* 0x000fe4000001ff00 */
[----:B------:R-:W-:Y:S01]  /*0420*/  CS2R R80, SRZ ;  /* 0x0000000000507805 */ /* 0x000fe2000001ff00 */
[----:B-1----:R-:W1:Y:S01]  /*0430*/  MUFU.RCP R0, R0 ;  /* 0x0000000000007308 */ /* 0x002e620000001000 */
        /* <DEDUP_REMOVED lines=12> */
[----:B------:R-:W-:Y:S01]  /*0500*/  CS2R R222, SRZ ;  /* 0x0000000000de7805 */ /* 0x000fe2000001ff00 */
[----:B-1----:R-:W-:Y:S02]  /*0510*/  VIADD R2, R0, 0xffffffe ;  /* 0x0ffffffe00027836 */ /* 0x002fe40000000000 */
[----:B------:R-:W-:Y:S02]  /*0520*/  IMAD.MOV R0, RZ, RZ, -R10 ;  /* 0x000000ffff007224 */ /* 0x000fe400078e0a0a */
[----:B------:R1:W2:Y:S02]  /*0530*/  F2I.FTZ.U32.TRUNC.NTZ R3, R2 ;  /* 0x0000000200037305 */ /* 0x0002a4000021f000 */
[----:B-1----:R-:W-:-:S02]  /*0540*/  IMAD.MOV.U32 R2, RZ, RZ, RZ ;  /* 0x000000ffff027224 */ /* 0x002fc400078e00ff */
[----:B--2---:R-:W-:-:S04]  /*0550*/  IMAD.MOV R6, RZ, RZ, -R3 ;  /* 0x000000ffff067224 */ /* 0x004fc800078e0a03 */
[----:B------:R-:W-:Y:S02]  /*0560*/  IMAD R9, R6, R7, RZ ;  /* 0x0000000706097224 */ /* 0x000fe400078e02ff */
[----:B------:R-:W-:Y:S02]  /*0570*/  IMAD.MOV.U32 R6, RZ, RZ, R8 ;  /* 0x000000ffff067224 */ /* 0x000fe400078e0008 */
[----:B------:R-:W-:-:S06]  /*0580*/  IMAD.HI.U32 R3, R3, R9, R2 ;  /* 0x0000000903037227 */ /* 0x000fcc00078e0002 */
[----:B------:R-:W-:-:S04]  /*0590*/  IMAD.HI.U32 R3, R3, R6, RZ ;  /* 0x0000000603037227 */ /* 0x000fc800078e00ff */
[----:B------:R-:W-:-:S05]  /*05a0*/  IMAD R0, R3, R0, R6 ;  /* 0x0000000003007224 */ /* 0x000fca00078e0206 */
[----:B------:R-:W-:-:S13]  /*05b0*/  ISETP.GT.U32.AND P1, PT, R7, R0, PT ;  /* 0x000000000700720c */ /* 0x000fda0003f24070 */
[----:B------:R-:W-:Y:S02]  /*05c0*/  @!P1 IMAD.IADD R0, R0, 0x1, -R7 ;  /* 0x0000000100009824 */ /* 0x000fe400078e0a07 */
[----:B------:R-:W-:Y:S01]  /*05d0*/  @!P1 VIADD R3, R3, 0x1 ;  /* 0x0000000103039836 */ /* 0x000fe20000000000 */
[----:B------:R-:W-:Y:S02]  /*05e0*/  ISETP.NE.AND P1, PT, R4, RZ, PT ;  /* 0x000000ff0400720c */ /* 0x000fe40003f25270 */
[----:B------:R-:W-:Y:S02]  /*05f0*/  ISETP.GE.U32.AND P0, PT, R0, R7, PT ;  /* 0x000000070000720c */ /* 0x000fe40003f06070 */
[----:B------:R-:W-:-:S04]  /*0600*/  LOP3.LUT R0, R5, R4, RZ, 0x3c, !PT ;  /* 0x0000000405007212 */ /* 0x000fc800078e3cff */
[----:B------:R-:W-:Y:S01]  /*0610*/  ISETP.GE.AND P2, PT, R0, RZ, PT ;  /* 0x000000ff0000720c */ /* 0x000fe20003f46270 */
[----:B------:R-:W-:-:S06]  /*0620*/  VIADD R0, R24, 0x1ff ;  /* 0x000001ff18007836 */ /* 0x000fcc0000000000 */
[----:B------:R-:W-:-:S04]  /*0630*/  @P0 VIADD R3, R3, 0x1 ;  /* 0x0000000103030836 */ /* 0x000fc80000000000 */
[----:B------:R-:W-:Y:S01]  /*0640*/  IMAD.MOV.U32 R2, RZ, RZ, R3 ;  /* 0x000000ffff027224 */ /* 0x000fe200078e0003 */
[----:B------:R-:W-:-:S03]  /*0650*/  SHF.R.S32.HI R3, RZ, 0x1f, R0 ;  /* 0x0000001fff037819 */ /* 0x000fc60000011400 */
[----:B------:R-:W-:Y:S01]  /*0660*/  @!P2 IMAD.MOV R2, RZ, RZ, -R2 ;  /* 0x000000ffff02a224 */ /* 0x000fe200078e0a02 */
[----:B------:R-:W-:Y:S02]  /*0670*/  @!P1 LOP3.LUT R2, RZ, R4, RZ, 0x33, !PT ;  /* 0x00000004ff029212 */ /* 0x000fe400078e33ff */
[----:B------:R-:W-:-:S03]  /*0680*/  LEA.HI R3, R3, R0, RZ, 0x9 ;  /* 0x0000000003037211 */ /* 0x000fc600078f48ff */
[----:B------:R-:W-:Y:S02]  /*0690*/  IMAD.SHL.U32 R6, R2, 0x8, RZ ;  /* 0x0000000802067824 */ /* 0x000fe400078e00ff */
[----:B------:R-:W-:-:S03]  /*06a0*/  IMAD.MOV R2, RZ, RZ, -R2 ;  /* 0x000000ffff027224 */ /* 0x000fc600078e0a02 */
[----:B------:R-:W-:Y:S01]  /*06b0*/  LEA.HI.SX32 R3, R3, -R6, 0x17 ;  /* 0x8000000603037211 */ /* 0x000fe200078fbaff */
[----:B------:R-:W-:-:S03]  /*06c0*/  IMAD R4, R4, R2, R5 ;  /* 0x0000000204047224 */ /* 0x000fc600078e0205 */
[----:B------:R-:W-:Y:S02]  /*06d0*/  VIMNMX R11, R3, 0x8, PT ;  /* 0x00000008030b7848 */ /* 0x000fe40003fe0100 */
[----:B------:R-:W-:Y:S02]  /*06e0*/  IABS R9, R4 ;  /* 0x0000000400097213 */ /* 0x000fe40000000000 */
[----:B------:R-:W-:-:S04]  /*06f0*/  IABS R7, R11 ;  /* 0x0000000b00077213 */ /* 0x000fc80000000000 */
[----:B------:R-:W1:Y:S08]  /*0700*/  I2F.RP R0, R7 ;  /* 0x0000000700007306 */ /* 0x000e700000209400 */
[----:B-1----:R-:W1:Y:S02]  /*0710*/  MUFU.RCP R0, R0 ;  /* 0x0000000000007308 */ /* 0x002e640000001000 */
[----:B-1----:R-:W-:-:S06]  /*0720*/  VIADD R3, R0, 0xffffffe ;  /* 0x0ffffffe00037836 */ /* 0x002fcc0000000000 */
[----:B------:R-:W1:Y:S02]  /*0730*/  F2I.FTZ.U32.TRUNC.NTZ R3, R3 ;  /* 0x0000000300037305 */ /* 0x000e64000021f000 */
[----:B-1----:R-:W-:-:S04]  /*0740*/  IMAD.MOV R8, RZ, RZ, -R3 ;  /* 0x000000ffff087224 */ /* 0x002fc800078e0a03 */
[----:B------:R-:W-:Y:S01]  /*0750*/  IMAD.MOV.U32 R2, RZ, RZ, R8 ;  /* 0x000000ffff027224 */ /* 0x000fe200078e0008 */
[----:B------:R-:W-:-:S03]  /*0760*/  IABS R8, R11 ;  /* 0x0000000b00087213 */ /* 0x000fc60000000000 */
[----:B------:R-:W-:Y:S02]  /*0770*/  IMAD R5, R2, R7, RZ ;  /* 0x0000000702057224 */ /* 0x000fe400078e02ff */
[----:B------:R-:W-:Y:S02]  /*0780*/  IMAD.MOV.U32 R2, RZ, RZ, RZ ;  /* 0x000000ffff027224 */ /* 0x000fe400078e00ff */
[----:B------:R-:W-:Y:S02]  /*0790*/  IMAD.MOV R0, RZ, RZ, -R8 ;  /* 0x000000ffff007224 */ /* 0x000fe400078e0a08 */
[----:B------:R-:W-:Y:S01]  /*07a0*/  IMAD.HI.U32 R2, R3, R5, R2 ;  /* 0x0000000503027227 */ /* 0x000fe200078e0002 */
[----:B0-----:R-:W-:-:S05]  /*07b0*/  LOP3.LUT R3, R88, 0xff, RZ, 0xc0, !PT ;  /* 0x000000ff58037812 */ /* 0x001fca00078ec0ff */
[----:B------:R-:W-:-:S04]  /*07c0*/  IMAD.HI.U32 R2, R2, R9, RZ ;  /* 0x0000000902027227 */ /* 0x000fc800078e00ff */
[----:B------:R-:W-:Y:S01]  /*07d0*/  IMAD R0, R2, R0, R9 ;  /* 0x0000000002007224 */ /* 0x000fe200078e0209 */
[----:B------:R-:W-:-:S04]  /*07e0*/  CS2R R8, SRZ ;  /* 0x0000000000087805 */ /* 0x000fc8000001ff00 */
[----:B------:R-:W-:-:S13]  /*07f0*/  ISETP.GT.U32.AND P1, PT, R7, R0, PT ;  /* 0x000000000700720c */ /* 0x000fda0003f24070 */
[----:B------:R-:W-:Y:S02]  /*0800*/  @!P1 IMAD.IADD R0, R0, 0x1, -R7 ;  /* 0x0000000100009824 */ /* 0x000fe400078e0a07 */
[----:B------:R-:W-:Y:S01]  /*0810*/  @!P1 VIADD R2, R2, 0x1 ;  /* 0x0000000102029836 */ /* 0x000fe20000000000 */
[----:B------:R-:W-:Y:S02]  /*0820*/  ISETP.NE.AND P1, PT, R11, RZ, PT ;  /* 0x000000ff0b00720c */ /* 0x000fe40003f25270 */
[----:B------:R-:W-:Y:S02]  /*0830*/  ISETP.GE.U32.AND P0, PT, R0, R7, PT ;  /* 0x000000070000720c */ /* 0x000fe40003f06070 */
[----:B------:R-:W-:-:S04]  /*0840*/  LOP3.LUT R0, R4, R11, RZ, 0x3c, !PT ;  /* 0x0000000b04007212 */ /* 0x000fc800078e3cff */
[----:B------:R-:W-:-:S07]  /*0850*/  ISETP.GE.AND P2, PT, R0, RZ, PT ;  /* 0x000000ff0000720c */ /* 0x000fce0003f46270 */
[----:B------:R-:W-:Y:S01]  /*0860*/  @P0 VIADD R2, R2, 0x1 ;  /* 0x0000000102020836 */ /* 0x000fe20000000000 */
[----:B------:R-:W-:-:S05]  /*0870*/  ISETP.GE.AND P0, PT, R26, 0x80, PT ;  /* 0x000000801a00780c */ /* 0x000fca0003f06270 */
[----:B------:R-:W-:Y:S01]  /*0880*/  @!P2 IMAD.MOV R2, RZ, RZ, -R2 ;  /* 0x000000ffff02a224 */ /* 0x000fe200078e0a02 */
[----:B------:R-:W-:-:S05]  /*0890*/  @!P1 LOP3.LUT R2, RZ, R11, RZ, 0x33, !PT ;  /* 0x0000000bff029212 */ /* 0x000fca00078e33ff */
[----:B------:R-:W-:Y:S02]  /*08a0*/  IMAD.MOV R0, RZ, RZ, -R2 ;  /* 0x000000ffff007224 */ /* 0x000fe400078e0a02 */
[----:B------:R-:W-:Y:S02]  /*08b0*/  IMAD.SHL.U32 R219, R2, 0x80, RZ ;  /* 0x0000008002db7824 */ /* 0x000fe400078e00ff */
[----:B------:R-:W-:Y:S01]  /*08c0*/  IMAD R0, R11, R0, R4 ;  /* 0x000000000b007224 */ /* 0x000fe200078e0204 */
[----:B------:R-:W-:Y:S02]  /*08d0*/  CS2R R4, SRZ ;  /* 0x0000000000047805 */ /* 0x000fe4000001ff00 */
[----:B------:R-:W-:Y:S01]  /*08e0*/  CS2R R10, SRZ ;  /* 0x00000000000a7805 */ /* 0x000fe2000001ff00 */
[----:B------:R-:W-:Y:S01]  /*08f0*/  IMAD.IADD R0, R6, 0x1, R0 ;  /* 0x0000000106007824 */ /* 0x000fe200078e0200 */
[----:B------:R-:W-:-:S03]  /*0900*/  CS2R R6, SRZ ;  /* 0x0000000000067805 */ /* 0x000fc6000001ff00 */
[----:B------:R-:W-:-:S04]  /*0910*/  IMAD R228, R0, 0x200, R3 ;  /* 0x0000020000e47824 */ /* 0x000fc800078e0203 */
[----:B------:R-:W-:Y:S01]  /*0920*/  VIADD R231, R228, 0x100 ;  /* 0x00000100e4e77836 */ /* 0x000fe20000000000 */
[----:B------:R-:W-:Y:S06]  /*0930*/  @!P0 BRA `(.L_x_0) ;  /* 0x000001d400e48947 */ /* 0x000fec0003800000 */
[----:B------:R-:W-:Y:S01]  /*0940*/  IABS R13, R24 ;  /* 0x00000018000d7213 */ /* 0x000fe20000000000 */
[----:B------:R-:W-:Y:S01]  /*0950*/  ULDC UR4, c[0x0][0x234] ;  /* 0x00008d0000047ab9 */ /* 0x000fe20000000800 */
[----:B------:R-:W-:Y:S01]  /*0960*/  IABS R0, R25 ;  /* 0x0000001900007213 */ /* 0x000fe20000000000 */
[----:B------:R-:W-:Y:S01]  /*0970*/  ULDC UR8, c[0x0][0x23c] ;  /* 0x00008f0000087ab9 */ /* 0x000fe20000000800 */
[----:B------:R-:W0:Y:S01]  /*0980*/  I2F.RP R6, R13 ;  /* 0x0000000d00067306 */ /* 0x000e220000209400 */
[----:B------:R-:W-:Y:S01]  /*0990*/  IABS R10, R231 ;  /* 0x000000e7000a7213 */ /* 0x000fe20000000000 */
[----:B------:R-:W-:Y:S01]  /*09a0*/  ULDC.64 UR10, c[0x0][0x210] ;  /* 0x00008400000a7ab9 */ /* 0x000fe20000000a00 */
[----:B------:R-:W-:Y:S01]  /*09b0*/  ISETP.GE.AND P2, PT, R231, RZ, PT ;  /* 0x000000ffe700720c */ /* 0x000fe20003f46270 */
[----:B------:R-:W-:Y:S01]  /*09c0*/  ULDC.64 UR12, c[0x0][0x218] ;  /* 0x00008600000c7ab9 */ /* 0x000fe20000000a00 */
[----:B------:R-:W-:Y:S01]  /*09d0*/  UIADD3 UR5, UR7, 0x20000, URZ ;  /* 0x0002000007057890 */ /* 0x000fe2000fffe03f */
[----:B------:R-:W-:-:S02]  /*09e0*/  CS2R R152, SRZ ;  /* 0x0000000000987805 */ /* 0x000fc4000001ff00 */
[----:B------:R-:W-:Y:S01]  /*09f0*/  CS2R R154, SRZ ;  /* 0x00000000009a7805 */ /* 0x000fe2000001ff00 */
[----:B------:R-:W1:Y:S01]  /*0a00*/  I2F.RP R7, R0 ;  /* 0x0000000000077306 */ /* 0x000e620000209400 */
[----:B------:R-:W-:Y:S01]  /*0a10*/  USHF.R.U32.HI UR5, URZ, 0x4, UR5 ;  /* 0x000000043f057899 */ /* 0x000fe20008011605 */
[----:B------:R-:W-:Y:S02]  /*0a20*/  CS2R R156, SRZ ;  /* 0x00000000009c7805 */ /* 0x000fe4000001ff00 */
[----:B------:R-:W-:Y:S02]  /*0a30*/  CS2R R158, SRZ ;  /* 0x00000000009e7805 */ /* 0x000fe4000001ff00 */
[----:B------:R-:W-:Y:S01]  /*0a40*/  CS2R R160, SRZ ;  /* 0x0000000000a07805 */ /* 0x000fe2000001ff00 */
[----:B------:R-:W-:Y:S01]  /*0a50*/  USGXT.U32 UR14, UR5, 0xe ;  /* 0x0000000e050e789a */ /* 0x000fe20008000000 */
[----:B------:R-:W-:Y:S01]  /*0a60*/  CS2R R162, SRZ ;  /* 0x0000000000a27805 */ /* 0x000fe2000001ff00 */
[----:B------:R-:W-:Y:S01]  /*0a70*/  USHF.L.U32 UR5, UR8, 0x7, URZ ;  /* 0x0000000708057899 */ /* 0x000fe2000800063f */
[----:B0-----:R-:W0:Y:S01]  /*0a80*/  MUFU.RCP R6, R6 ;  /* 0x0000000600067308 */ /* 0x001e220000001000 */
[----:B------:R-:W-:-:S02]  /*0a90*/  CS2R R164, SRZ ;  /* 0x0000000000a47805 */ /* 0x000fc4000001ff00 */
[----:B------:R-:W-:Y:S02]  /*0aa0*/  CS2R R166, SRZ ;  /* 0x0000000000a67805 */ /* 0x000fe4000001ff00 */
[----:B------:R-:W-:Y:S02]  /*0ab0*/  CS2R R168, SRZ ;  /* 0x0000000000a87805 */ /* 0x000fe4000001ff00 */
[----:B------:R-:W-:Y:S02]  /*0ac0*/  CS2R R170, SRZ ;  /* 0x0000000000aa7805 */ /* 0x000fe4000001ff00 */
[----:B------:R-:W-:Y:S02]  /*0ad0*/  CS2R R172, SRZ ;  /* 0x0000000000ac7805 */ /* 0x000fe4000001ff00 */
[----:B------:R-:W-:Y:S02]  /*0ae0*/  CS2R R174, SRZ ;  /* 0x0000000000ae7805 */ /* 0x000fe4000001ff00 */
[----:B------:R-:W-:Y:S01]  /*0af0*/  CS2R R176, SRZ ;  /* 0x0000000000b07805 */ /* 0x000fe2000001ff00 */
[----:B-1----:R-:W1:Y:S01]  /*0b00*/  MUFU.RCP R7, R7 ;  /* 0x0000000700077308 */ /* 0x002e620000001000 */
[----:B------:R-:W-:-:S02]  /*0b10*/  CS2R R178, SRZ ;  /* 0x0000000000b27805 */ /* 0x000fc4000001ff00 */
[----:B------:R-:W-:Y:S02]  /*0b20*/  CS2R R180, SRZ ;  /* 0x0000000000b47805 */ /* 0x000fe4000001ff00 */
[----:B------:R-:W-:Y:S02]  /*0b30*/  CS2R R182, SRZ ;  /* 0x0000000000b67805 */ /* 0x000fe4000001ff00 */
[----:B------:R-:W-:Y:S02]  /*0b40*/  CS2R R184, SRZ ;  /* 0x0000000000b87805 */ /* 0x000fe4000001ff00 */
[----:B------:R-:W-:Y:S02]  /*0b50*/  CS2R R186, SRZ ;  /* 0x0000000000ba7805 */ /* 0x000fe4000001ff00 */
[----:B------:R-:W-:Y:S02]  /*0b60*/  CS2R R188, SRZ ;  /* 0x0000000000bc7805 */ /* 0x000fe4000001ff00 */
[----:B------:R-:W-:-:S02]  /*0b70*/  CS2R R190, SRZ ;  /* 0x0000000000be7805 */ /* 0x000fc4000001ff00 */
[----:B------:R-:W-:Y:S01]  /*0b80*/  CS2R R192, SRZ ;  /* 0x0000000000c07805 */ /* 0x000fe2000001ff00 */
[----:B0-----:R-:W-:Y:S01]  /*0b90*/  VIADD R2, R6, 0xffffffe ;  /* 0x0ffffffe06027836 */ /* 0x001fe20000000000 */
[----:B------:R-:W-:Y:S02]  /*0ba0*/  IABS R6, R228 ;  /* 0x000000e400067213 */ /* 0x000fe40000000000 */
[----:B------:R-:W-:Y:S02]  /*0bb0*/  CS2R R194, SRZ ;  /* 0x0000000000c27805 */ /* 0x000fe4000001ff00 */
[----:B------:R-:W-:Y:S01]  /*0bc0*/  CS2R R196, SRZ ;  /* 0x0000000000c47805 */ /* 0x000fe2000001ff00 */
[----:B------:R0:W2:Y:S01]  /*0bd0*/  F2I.FTZ.U32.TRUNC.NTZ R3, R2 ;  /* 0x0000000200037305 */ /* 0x0000a2000021f000 */
[----:B------:R-:W-:Y:S02]  /*0be0*/  CS2R R198, SRZ ;  /* 0x0000000000c67805 */ /* 0x000fe4000001ff00 */
[----:B------:R-:W-:-:S02]  /*0bf0*/  CS2R R200, SRZ ;  /* 0x0000000000c87805 */ /* 0x000fc4000001ff00 */
[----:B------:R-:W-:Y:S01]  /*0c00*/  CS2R R202, SRZ ;  /* 0x0000000000ca7805 */ /* 0x000fe2000001ff00 */
[----:B-1----:R-:W-:Y:S01]  /*0c10*/  VIADD R4, R7, 0xffffffe ;  /* 0x0ffffffe07047836 */ /* 0x002fe20000000000 */
[----:B------:R-:W-:Y:S02]  /*0c20*/  SHF.R.S32.HI R7, RZ, 0x1f, R26 ;  /* 0x0000001fff077819 */ /* 0x000fe4000001141a */
[----:B------:R-:W-:Y:S02]  /*0c30*/  CS2R R204, SRZ ;  /* 0x0000000000cc7805 */ /* 0x000fe4000001ff00 */
[----:B------:R-:W-:Y:S01]  /*0c40*/  CS2R R206, SRZ ;  /* 0x0000000000ce7805 */ /* 0x000fe2000001ff00 */
[----:B------:R-:W1:Y:S01]  /*0c50*/  F2I.FTZ.U32.TRUNC.NTZ R5, R4 ;  /* 0x0000000400057305 */ /* 0x000e62000021f000 */
[----:B0-----:R-:W-:Y:S01]  /*0c60*/  IMAD.MOV.U32 R2, RZ, RZ, RZ ;  /* 0x000000ffff027224 */ /* 0x001fe200078e00ff */
[----:B------:R-:W-:Y:S02]  /*0c70*/  LEA.HI R14, R7, R26, RZ, 0x7 ;  /* 0x0000001a070e7211 */ /* 0x000fe400078f38ff */
[----:B------:R-:W-:-:S02]  /*0c80*/  CS2R R208, SRZ ;  /* 0x0000000000d07805 */ /* 0x000fc4000001ff00 */
[----:B------:R-:W-:Y:S02]  /*0c90*/  CS2R R210, SRZ ;  /* 0x0000000000d27805 */ /* 0x000fe4000001ff00 */
[----:B------:R-:W-:Y:S02]  /*0ca0*/  CS2R R212, SRZ ;  /* 0x0000000000d47805 */ /* 0x000fe4000001ff00 */
[----:B------:R-:W-:Y:S01]  /*0cb0*/  CS2R R214, SRZ ;  /* 0x0000000000d67805 */ /* 0x000fe2000001ff00 */
[----:B--2---:R-:W-:Y:S01]  /*0cc0*/  IMAD.MOV R8, RZ, RZ, -R3 ;  /* 0x000000ffff087224 */ /* 0x004fe200078e0a03 */
[----:B------:R-:W-:Y:S02]  /*0cd0*/  CS2R R140, SRZ ;  /* 0x00000000008c7805 */ /* 0x000fe4000001ff00 */
[----:B------:R-:W-:Y:S02]  /*0ce0*/  CS2R R142, SRZ ;  /* 0x00000000008e7805 */ /* 0x000fe4000001ff00 */
[----:B------:R-:W-:Y:S01]  /*0cf0*/  CS2R R144, SRZ ;  /* 0x0000000000907805 */ /* 0x000fe2000001ff00 */
[----:B------:R-:W-:Y:S01]  /*0d00*/  IMAD R9, R8, R13, RZ ;  /* 0x0000000d08097224 */ /* 0x000fe200078e02ff */
[----:B------:R-:W-:-:S02]  /*0d10*/  SHF.R.U32.HI R8, RZ, 0x5, R88 ;  /* 0x00000005ff087819 */ /* 0x000fc40000011658 */
[----:B------:R-:W-:Y:S02]  /*0d20*/  CS2R R146, SRZ ;  /* 0x0000000000927805 */ /* 0x000fe4000001ff00 */
[----:B------:R-:W-:Y:S01]  /*0d30*/  CS2R R148, SRZ ;  /* 0x0000000000947805 */ /* 0x000fe2000001ff00 */
[----:B------:R-:W-:Y:S01]  /*0d40*/  IMAD.HI.U32 R3, R3, R9, R2 ;  /* 0x0000000903037227 */ /* 0x000fe200078e0002 */
[----:B------:R-:W-:Y:S02]  /*0d50*/  R2UR UR6, R8 ;  /* 0x00000000080672ca */ /* 0x000fe400000e0000 */
[----:B------:R-:W-:Y:S02]  /*0d60*/  CS2R R150, SRZ ;  /* 0x0000000000967805 */ /* 0x000fe4000001ff00 */
[----:B------:R-:W-:Y:S01]  /*0d70*/  SHF.R.U32.HI R8, RZ, 0x7, R88 ;  /* 0x00000007ff087819 */ /* 0x000fe20000011658 */
[----:B-1----:R-:W-:Y:S01]  /*0d80*/  IMAD.MOV R11, RZ, RZ, -R5 ;  /* 0x000000ffff0b7224 */ /* 0x002fe200078e0a05 */
[----:B------:R-:W-:Y:S01]  /*0d90*/  UMOV UR15, 0x40000040 ;  /* 0x40000040000f7882 */ /* 0x000fe20000000000 */
[----:B------:R-:W-:Y:S01]  /*0da0*/  IMAD.HI.U32 R2, R3, R6, RZ ;  /* 0x0000000603027227 */ /* 0x000fe200078e00ff */
[----:B------:R-:W-:-:S03]  /*0db0*/  SGXT.U32 R4, R8, 0x1 ;  /* 0x000000010804781a */ /* 0x000fc60000000000 */
[----:B------:R-:W-:Y:S01]  /*0dc0*/  IMAD.MOV R8, RZ, RZ, -R2 ;  /* 0x000000ffff087224 */ /* 0x000fe200078e0a02 */
[----:B------:R-:W-:Y:S01]  /*0dd0*/  LOP3.LUT R2, R219, R4, RZ, 0xfc, !PT ;  /* 0x00000004db027212 */ /* 0x000fe200078efcff */
[----:B------:R-:W-:-:S03]  /*0de0*/  IMAD.HI.U32 R3, R3, R10, RZ ;  /* 0x0000000a03037227 */ /* 0x000fc600078e00ff */
[C---:B------:R-:W-:Y:S01]  /*0df0*/  LOP3.LUT R7, R2.reuse, 0x7e, RZ, 0xfc, !PT ;  /* 0x0000007e02077812 */ /* 0x040fe200078efcff */
[----:B------:R-:W-:Y:S01]  /*0e00*/  IMAD R6, R13, R8, R6 ;  /* 0x000000080d067224 */ /* 0x000fe200078e0206 */
[C---:B------:R-:W-:Y:S01]  /*0e10*/  LOP3.LUT R17, R2.reuse, 0x78, RZ, 0xfc, !PT ;  /* 0x0000007802117812 */ /* 0x040fe200078efcff */
[----:B------:R-:W-:Y:S01]  /*0e20*/  IMAD R11, R11, R0, RZ ;  /* 0x000000000b0b7224 */ /* 0x000fe200078e02ff */
[----:B------:R-:W-:Y:S01]  /*0e30*/  ISETP.GE.AND P6, PT, R7, RZ, PT ;  /* 0x000000ff0700720c */ /* 0x000fe20003fc6270 */
[----:B------:R-:W-:Y:S01]  /*0e40*/  IMAD.MOV.U32 R4, RZ, RZ, RZ ;  /* 0x000000ffff047224 */ /* 0x000fe200078e00ff */
[----:B------:R-:W-:Y:S01]  /*0e50*/  ISETP.GT.U32.AND P0, PT, R13, R6, PT ;  /* 0x000000060d00720c */ /* 0x000fe20003f04070 */
[----:B------:R-:W-:Y:S01]  /*0e60*/  IMAD.MOV R9, RZ, RZ, -R3 ;  /* 0x000000ffff097224 */ /* 0x000fe200078e0a03 */
[----:B------:R-:W-:Y:S01]  /*0e70*/  IABS R12, R17 ;  /* 0x00000011000c7213 */ /* 0x000fe20000000000 */
[----:B------:R-:W-:Y:S01]  /*0e80*/  IMAD.HI.U32 R3, R5, R11, R4 ;  /* 0x0000000b05037227 */ /* 0x000fe200078e0004 */
[----:B------:R-:W-:-:S02]  /*0e90*/  LOP3.LUT R5, R2, 0x7c, RZ, 0xfc, !PT ;  /* 0x0000007c02057812 */ /* 0x000fc400078efcff */
[----:B------:R-:W-:Y:S01]  /*0ea0*/  LOP3.LUT R18, R2, 0x74, RZ, 0xfc, !PT ;  /* 0x0000007402127812 */ /* 0x000fe200078efcff */
[----:B------:R-:W-:Y:S01]  /*0eb0*/  IMAD R4, R13, R9, R10 ;  /* 0x000000090d047224 */ /* 0x000fe200078e020a */
[----:B------:R-:W-:Y:S01]  /*0ec0*/  IABS R9, R7 ;  /* 0x0000000700097213 */ /* 0x000fe20000000000 */
[----:B------:R-:W-:Y:S01]  /*0ed0*/  IMAD.HI.U32 R8, R3, R12, RZ ;  /* 0x0000000c03087227 */ /* 0x000fe200078e00ff */
[----:B------:R-:W-:Y:S02]  /*0ee0*/  ISETP.GE.AND P4, PT, R5, RZ, PT ;  /* 0x000000ff0500720c */ /* 0x000fe40003f86270 */
[----:B------:R-:W-:Y:S01]  /*0ef0*/  ISETP.GT.U32.AND P1, PT, R13, R4, PT ;  /* 0x000000040d00720c */ /* 0x000fe20003f24070 */
[----:B------:R-:W-:Y:S01]  /*0f00*/  @!P0 IMAD.IADD R6, R6, 0x1, -R13 ;  /* 0x0000000106068824 */ /* 0x000fe200078e0a0d */
[----:B------:R-:W-:Y:S01]  /*0f10*/  IABS R10, R5 ;  /* 0x00000005000a7213 */ /* 0x000fe20000000000 */
[----:B------:R-:W-:Y:S01]  /*0f20*/  IMAD.HI.U32 R5, R3, R9, RZ ;  /* 0x0000000903057227 */ /* 0x000fe200078e00ff */
[----:B------:R-:W-:-:S02]  /*0f30*/  LOP3.LUT R7, R2, 0x7a, RZ, 0xfc, !PT ;  /* 0x0000007a02077812 */ /* 0x000fc400078efcff */
[----:B------:R-:W-:Y:S01]  /*0f40*/  ISETP.GT.U32.AND P3, PT, R13, R6, PT ;  /* 0x000000060d00720c */ /* 0x000fe20003f64070 */
[----:B------:R-:W-:Y:S01]  /*0f50*/  IMAD.MOV R5, RZ, RZ, -R5 ;  /* 0x000000ffff057224 */ /* 0x000fe200078e0a05 */
[----:B------:R-:W-:Y:S01]  /*0f60*/  IABS R11, R7 ;  /* 0x00000007000b7213 */ /* 0x000fe20000000000 */
[----:B------:R-:W-:Y:S01]  /*0f70*/  IMAD.MOV R15, RZ, RZ, -R8 ;  /* 0x000000ffff0f7224 */ /* 0x000fe200078e0a08 */
[----:B------:R-:W-:Y:S01]  /*0f80*/  ISETP.GE.AND P0, PT, R228, RZ, PT ;  /* 0x000000ffe400720c */ /* 0x000fe20003f06270 */
[----:B------:R-:W-:Y:S01]  /*0f90*/  IMAD R9, R0, R5, R9 ;  /* 0x0000000500097224 */ /* 0x000fe200078e0209 */
[----:B------:R-:W-:Y:S01]  /*0fa0*/  ISETP.GE.AND P5, PT, R7, RZ, PT ;  /* 0x000000ff0700720c */ /* 0x000fe20003fa6270 */
[----:B------:R-:W-:Y:S01]  /*0fb0*/  @!P1 IMAD.IADD R4, R4, 0x1, -R13 ;  /* 0x0000000104049824 */ /* 0x000fe200078e0a0d */
[C---:B------:R-:W-:Y:S01]  /*0fc0*/  LOP3.LUT R19, R2.reuse, 0x72, RZ, 0xfc, !PT ;  /* 0x0000007202137812 */ /* 0x040fe200078efcff */
[----:B------:R-:W-:Y:S01]  /*0fd0*/  IMAD.HI.U32 R5, R3, R10, RZ ;  /* 0x0000000a03057227 */ /* 0x000fe200078e00ff */
[----:B------:R-:W-:-:S02]  /*0fe0*/  LOP3.LUT R21, R2, 0x6c, RZ, 0xfc, !PT ;  /* 0x0000006c02157812 */ /* 0x000fc400078efcff */
[----:B------:R-:W-:Y:S01]  /*0ff0*/  ISETP.GT.U32.AND P1, PT, R13, R4, PT ;  /* 0x000000040d00720c */ /* 0x000fe20003f24070 */
[----:B------:R-:W-:Y:S01]  /*1000*/  @!P3 IMAD.IADD R6, R6, 0x1, -R13 ;  /* 0x000000010606b824 */ /* 0x000fe200078e0a0d */
[----:B------:R-:W-:Y:S01]  /*1010*/  ISETP.GT.U32.AND P3, PT, R0, R9, PT ;  /* 0x000000090000720c */ /* 0x000fe20003f64070 */
[----:B------:R-:W-:Y:S01]  /*1020*/  IMAD.MOV R5, RZ, RZ, -R5 ;  /* 0x000000ffff057224 */ /* 0x000fe200078e0a05 */
[----:B------:R-:W-:Y:S01]  /*1030*/  IABS R16, R19 ;  /* 0x0000001300107213 */ /* 0x000fe20000000000 */
[----:B------:R-:W-:Y:S01]  /*1040*/  IMAD.HI.U32 R7, R3, R11, RZ ;  /* 0x0000000b03077227 */ /* 0x000fe200078e00ff */
[C---:B------:R-:W-:Y:S02]  /*1050*/  LOP3.LUT R22, R2.reuse, 0x6a, RZ, 0xfc, !PT ;  /* 0x0000006a02167812 */ /* 0x040fe400078efcff */
[----:B------:R-:W-:Y:S01]  /*1060*/  LOP3.LUT R29, R2, 0x68, RZ, 0xfc, !PT ;  /* 0x00000068021d7812 */ /* 0x000fe200078efcff */
[C---:B------:R-:W-:Y:S01]  /*1070*/  IMAD R8, R0.reuse, R5, R10 ;  /* 0x0000000500087224 */ /* 0x040fe200078e020a */
[----:B------:R-:W-:Y:S01]  /*1080*/  IABS R20, R22 ;  /* 0x0000001600147213 */ /* 0x000fe20000000000 */
[----:B------:R-:W-:Y:S01]  /*1090*/  IMAD R10, R0, R15, R12 ;  /* 0x0000000f000a7224 */ /* 0x000fe200078e020c */
[----:B------:R-:W-:Y:S01]  /*10a0*/  LOP3.LUT R15, R2, 0x76, RZ, 0xfc, !PT ;  /* 0x00000076020f7812 */ /* 0x000fe200078efcff */
[----:B------:R-:W-:Y:S01]  /*10b0*/  @!P1 IMAD.IADD R4, R4, 0x1, -R13 ;  /* 0x0000000104049824 */ /* 0x000fe200078e0a0d */
[C---:B------:R-:W-:Y:S01]  /*10c0*/  ISETP.GT.U32.AND P1, PT, R0.reuse, R8, PT ;  /* 0x000000080000720c */ /* 0x040fe20003f24070 */
[----:B------:R-:W-:Y:S01]  /*10d0*/  @!P3 IMAD.IADD R9, R9, 0x1, -R0 ;  /* 0x000000010909b824 */ /* 0x000fe200078e0a00 */
[----:B------:R-:W-:Y:S01]  /*10e0*/  IABS R13, R15 ;  /* 0x0000000f000d7213 */ /* 0x000fe20000000000 */
[----:B------:R-:W-:Y:S01]  /*10f0*/  IMAD.MOV R7, RZ, RZ, -R7 ;  /* 0x000000ffff077224 */ /* 0x000fe200078e0a07 */
[----:B------:R-:W-:Y:S01]  /*1100*/  IABS R12, R18 ;  /* 0x00000012000c7213 */ /* 0x000fe20000000000 */
[----:B------:R-:W-:Y:S01]  /*1110*/  @!P2 IMAD.MOV R4, RZ, RZ, -R4 ;  /* 0x000000ffff04a224 */ /* 0x000fe200078e0a04 */
[C---:B------:R-:W-:Y:S01]  /*1120*/  ISETP.GT.U32.AND P3, PT, R0.reuse, R9, PT ;  /* 0x000000090000720c */ /* 0x040fe20003f64070 */
[C---:B------:R-:W-:Y:S01]  /*1130*/  IMAD R11, R0.reuse, R7, R11 ;  /* 0x00000007000b7224 */ /* 0x040fe200078e020b */
[----:B------:R-:W-:Y:S01]  /*1140*/  ISETP.GT.U32.AND P2, PT, R0, R10, PT ;  /* 0x0000000a0000720c */ /* 0x000fe20003f44070 */
[----:B------:R-:W-:Y:S01]  /*1150*/  @!P0 IMAD.MOV R6, RZ, RZ, -R6 ;  /* 0x000000ffff068224 */ /* 0x000fe200078e0a06 */
[----:B------:R-:W-:-:S02]  /*1160*/  ISETP.NE.AND P0, PT, R24, RZ, PT ;  /* 0x000000ff1800720c */ /* 0x000fc40003f05270 */
[----:B------:R-:W-:Y:S01]  /*1170*/  LOP3.LUT R7, RZ, R24, RZ, 0x33, !PT ;  /* 0x00000018ff077212 */ /* 0x000fe200078e33ff */
[--C-:B------:R-:W-:Y:S01]  /*1180*/  @!P1 IMAD.IADD R8, R8, 0x1, -R0.reuse ;  /* 0x0000000108089824 */ /* 0x100fe200078e0a00 */
[----:B------:R-:W-:Y:S02]  /*1190*/  LOP3.LUT R30, R2, 0x66, RZ, 0xfc, !PT ;  /* 0x00000066021e7812 */ /* 0x000fe400078efcff */
[C---:B------:R-:W-:Y:S02]  /*11a0*/  SEL R5, R7.reuse, R6, !P0 ;  /* 0x0000000607057207 */ /* 0x040fe40004000000 */
[----:B------:R-:W-:Y:S01]  /*11b0*/  SEL R6, R7, R4, !P0 ;  /* 0x0000000407067207 */ /* 0x000fe20004000000 */
[----:B------:R-:W-:Y:S01]  /*11c0*/  IMAD.HI.U32 R4, R3, R13, RZ ;  /* 0x0000000d03047227 */ /* 0x000fe200078e00ff */
[C---:B------:R-:W-:Y:S02]  /*11d0*/  ISETP.GT.U32.AND P0, PT, R0.reuse, R11, PT ;  /* 0x0000000b0000720c */ /* 0x040fe40003f04070 */
[----:B------:R-:W-:Y:S01]  /*11e0*/  ISETP.GT.U32.AND P1, PT, R0, R8, PT ;  /* 0x000000080000720c */ /* 0x000fe20003f24070 */
[--C-:B------:R-:W-:Y:S01]  /*11f0*/  @!P3 IMAD.IADD R9, R9, 0x1, -R0.reuse ;  /* 0x000000010909b824 */ /* 0x100fe200078e0a00 */
[----:B------:R-:W-:Y:S01]  /*1200*/  ISETP.GE.AND P3, PT, R17, RZ, PT ;  /* 0x000000ff1100720c */ /* 0x000fe20003f66270 */
[----:B------:R-:W-:Y:S01]  /*1210*/  @!P2 IMAD.IADD R10, R10, 0x1, -R0 ;  /* 0x000000010a0aa824 */ /* 0x000fe200078e0a00 */
[----:B------:R-:W-:Y:S01]  /*1220*/  LOP3.LUT R31, R2, 0x64, RZ, 0xfc, !PT ;  /* 0x00000064021f7812 */ /* 0x000fe200078efcff */
[----:B------:R-:W-:Y:S01]  /*1230*/  IMAD.MOV R4, RZ, RZ, -R4 ;  /* 0x000000ffff047224 */ /* 0x000fe200078e0a04 */
[----:B------:R-:W-:Y:S01]  /*1240*/  IABS R23, R30 ;  /* 0x0000001e00177213 */ /* 0x000fe20000000000 */
[----:B------:R-:W-:Y:S01]  /*1250*/  IMAD.MOV.U32 R7, RZ, RZ, R9 ;  /* 0x000000ffff077224 */ /* 0x000fe200078e0009 */
[C---:B------:R-:W-:Y:S01]  /*1260*/  ISETP.GT.U32.AND P2, PT, R0.reuse, R10, PT ;  /* 0x0000000a0000720c */ /* 0x040fe20003f44070 */
[----:B------:R-:W-:Y:S01]  /*1270*/  IMAD R13, R0, R4, R13 ;  /* 0x00000004000d7224 */ /* 0x000fe200078e020d */
[----:B------:R-:W-:Y:S01]  /*1280*/  LOP3.LUT R32, R2, 0x62, RZ, 0xfc, !PT ;  /* 0x0000006202207812 */ /* 0x000fe200078efcff */
[----:B------:R-:W-:Y:S01]  /*1290*/  IMAD.HI.U32 R4, R3, R12, RZ ;  /* 0x0000000c03047227 */ /* 0x000fe200078e00ff */
[----:B------:R-:W-:-:S02]  /*12a0*/  IABS R24, R31 ;  /* 0x0000001f00187213 */ /* 0x000fc40000000000 */
[C---:B------:R-:W-:Y:S01]  /*12b0*/  LOP3.LUT R33, R2.reuse, 0x60, RZ, 0xfc, !PT ;  /* 0x0000006002217812 */ /* 0x040fe200078efcff */
[----:B------:R-:W-:Y:S01]  /*12c0*/  @!P6 IMAD.MOV R7, RZ, RZ, -R7 ;  /* 0x000000ffff07e224 */ /* 0x000fe200078e0a07 */
[----:B------:R-:W-:Y:S01]  /*12d0*/  ISETP.GE.AND P6, PT, R15, RZ, PT ;  /* 0x000000ff0f00720c */ /* 0x000fe20003fc6270 */
[----:B------:R-:W-:Y:S01]  /*12e0*/  @!P0 IMAD.IADD R11, R11, 0x1, -R0 ;  /* 0x000000010b0b8824 */ /* 0x000fe200078e0a00 */
[----:B------:R-:W-:Y:S01]  /*12f0*/  IABS R26, R32 ;  /* 0x00000020001a7213 */ /* 0x000fe20000000000 */
[----:B------:R-:W-:Y:S01]  /*1300*/  IMAD.MOV R15, RZ, RZ, -R4 ;  /* 0x000000ffff0f7224 */ /* 0x000fe200078e0a04 */
[----:B------:R-:W-:Y:S01]  /*1310*/  LOP3.LUT R4, R2, 0x70, RZ, 0xfc, !PT ;  /* 0x0000007002047812 */ /* 0x000fe200078efcff */
[----:B------:R-:W-:Y:S01]  /*1320*/  @!P2 IMAD.IADD R10, R10, 0x1, -R0 ;  /* 0x000000010a0aa824 */ /* 0x000fe200078e0a00 */
[C---:B------:R-:W-:Y:S01]  /*1330*/  ISETP.GT.U32.AND P0, PT, R0.reuse, R11, PT ;  /* 0x0000000b0000720c */ /* 0x040fe20003f04070 */
[----:B------:R-:W-:Y:S01]  /*1340*/  IMAD R12, R0, R15, R12 ;  /* 0x0000000f000c7224 */ /* 0x000fe200078e020c */
[----:B------:R-:W-:Y:S01]  /*1350*/  IABS R17, R4 ;  /* 0x0000000400117213 */ /* 0x000fe20000000000 */
[----:B------:R-:W-:Y:S01]  /*1360*/  @!P1 IMAD.IADD R8, R8, 0x1, -R0 ;  /* 0x0000000108089824 */ /* 0x000fe200078e0a00 */
[C---:B------:R-:W-:Y:S01]  /*1370*/  ISETP.GT.U32.AND P1, PT, R0.reuse, R13, PT ;  /* 0x0000000d0000720c */ /* 0x040fe20003f24070 */
[----:B------:R-:W-:Y:S01]  /*1380*/  IMAD.HI.U32 R9, R3, R16, RZ ;  /* 0x0000001003097227 */ /* 0x000fe200078e00ff */
[----:B------:R-:W-:-:S02]  /*1390*/  ISETP.GT.U32.AND P2, PT, R0, R12, PT ;  /* 0x0000000c0000720c */ /* 0x000fc40003f44070 */
[----:B------:R-:W-:Y:S01]  /*13a0*/  IABS R28, R33 ;  /* 0x00000021001c7213 */ /* 0x000fe20000000000 */
[----:B------:R-:W-:Y:S01]  /*13b0*/  IMAD.MOV R9, RZ, RZ, -R9 ;  /* 0x000000ffff097224 */ /* 0x000fe200078e0a09 */
[C---:B------:R-:W-:Y:S01]  /*13c0*/  LOP3.LUT R34, R2.reuse, 0x5e, RZ, 0xfc, !PT ;  /* 0x0000005e02227812 */ /* 0x040fe200078efcff */
[----:B------:R-:W-:Y:S01]  /*13d0*/  @!P3 IMAD.MOV R10, RZ, RZ, -R10 ;  /* 0x000000ffff0ab224 */ /* 0x000fe200078e0a0a */
[----:B------:R-:W-:Y:S01]  /*13e0*/  LOP3.LUT R38, R2, 0x4e, RZ, 0xfc, !PT ;  /* 0x0000004e02267812 */ /* 0x000fe200078efcff */
[----:B------:R-:W-:Y:S01]  /*13f0*/  @!P0 IMAD.IADD R11, R11, 0x1, -R0 ;  /* 0x000000010b0b8824 */ /* 0x000fe200078e0a00 */
[----:B------:R-:W-:Y:S01]  /*1400*/  ISETP.GE.AND P0, PT, R19, RZ, PT ;  /* 0x000000ff1300720c */ /* 0x000fe20003f06270 */
[----:B------:R-:W-:Y:S01]  /*1410*/  IMAD R15, R0, R9, R16 ;  /* 0x00000009000f7224 */ /* 0x000fe200078e0210 */
[----:B------:R-:W-:Y:S01]  /*1420*/  IABS R19, R21 ;  /* 0x0000001500137213 */ /* 0x000fe20000000000 */
[----:B------:R-:W-:Y:S01]  /*1430*/  IMAD.MOV.U32 R9, RZ, RZ, R11 ;  /* 0x000000ffff097224 */ /* 0x000fe200078e000b */
[----:B------:R-:W-:Y:S01]  /*1440*/  LOP3.LUT R11, R2, 0x6e, RZ, 0xfc, !PT ;  /* 0x0000006e020b7812 */ /* 0x000fe200078efcff */
[--C-:B------:R-:W-:Y:S01]  /*1450*/  @!P2 IMAD.IADD R12, R12, 0x1, -R0.reuse ;  /* 0x000000010c0ca824 */ /* 0x100fe200078e0a00 */
[----:B------:R-:W-:Y:S01]  /*1460*/  LOP3.LUT R39, R2, 0x4c, RZ, 0xfc, !PT ;  /* 0x0000004c02277812 */ /* 0x000fe200078efcff */
[----:B------:R-:W-:Y:S01]  /*1470*/  @!P1 IMAD.IADD R13, R13, 0x1, -R0 ;  /* 0x000000010d0d9824 */ /* 0x000fe200078e0a00 */
[----:B------:R-:W-:Y:S01]  /*1480*/  IABS R16, R11 ;  /* 0x0000000b00107213 */ /* 0x000fe20000000000 */
[----:B------:R-:W-:Y:S01]  /*1490*/  @!P5 IMAD.MOV R9, RZ, RZ, -R9 ;  /* 0x000000ffff09d224 */ /* 0x000fe200078e0a09 */
[----:B------:R-:W-:Y:S01]  /*14a0*/  ISETP.GE.AND P5, PT, R4, RZ, PT ;  /* 0x000000ff0400720c */ /* 0x000fe20003fa6270 */
[----:B------:R-:W-:Y:S01]  /*14b0*/  IMAD.HI.U32 R4, R3, R17, RZ ;  /* 0x0000001103047227 */ /* 0x000fe200078e00ff */
[----:B------:R-:W-:-:S02]  /*14c0*/  ISETP.GT.U32.AND P2, PT, R0, R12, PT ;  /* 0x0000000c0000720c */ /* 0x000fc40003f44070 */
[----:B------:R-:W-:Y:S01]  /*14d0*/  ISETP.GT.U32.AND P1, PT, R0, R13, PT ;  /* 0x0000000d0000720c */ /* 0x000fe20003f24070 */
[----:B------:R-:W-:Y:S01]  /*14e0*/  IMAD.MOV R4, RZ, RZ, -R4 ;  /* 0x000000ffff047224 */ /* 0x000fe200078e0a04 */
[----:B------:R-:W-:Y:S01]  /*14f0*/  ISETP.GE.AND P3, PT, R11, RZ, PT ;  /* 0x000000ff0b00720c */ /* 0x000fe20003f66270 */
[----:B------:R-:W-:Y:S01]  /*1500*/  IMAD.HI.U32 R11, R3, R16, RZ ;  /* 0x00000010030b7227 */ /* 0x000fe200078e00ff */
[----:B------:R-:W-:Y:S02]  /*1510*/  IABS R35, R38 ;  /* 0x0000002600237213 */ /* 0x000fe40000000000 */
[----:B------:R-:W-:Y:S01]  /*1520*/  LOP3.LUT R40, R2, 0x4a, RZ, 0xfc, !PT ;  /* 0x0000004a02287812 */ /* 0x000fe200078efcff */
[----:B------:R-:W-:Y:S01]  /*1530*/  IMAD R17, R0, R4, R17 ;  /* 0x0000000400117224 */ /* 0x000fe200078e0211 */
[----:B------:R-:W-:Y:S01]  /*1540*/  IABS R36, R39 ;  /* 0x0000002700247213 */ /* 0x000fe20000000000 */
[----:B------:R-:W-:Y:S01]  /*1550*/  IMAD.MOV R11, RZ, RZ, -R11 ;  /* 0x000000ffff0b7224 */ /* 0x000fe200078e0a0b */
[----:B------:R-:W-:Y:S01]  /*1560*/  IABS R37, R40 ;  /* 0x0000002800257213 */ /* 0x000fe20000000000 */
[--C-:B------:R-:W-:Y:S01]  /*1570*/  @!P2 IMAD.IADD R12, R12, 0x1, -R0.reuse ;  /* 0x000000010c0ca824 */ /* 0x100fe200078e0a00 */
[C---:B------:R-:W-:Y:S01]  /*1580*/  ISETP.GT.U32.AND P2, PT, R0.reuse, R17, PT ;  /* 0x000000110000720c */ /* 0x040fe20003f44070 */
[----:B------:R-:W-:Y:S01]  /*1590*/  @!P1 IMAD.IADD R13, R13, 0x1, -R0 ;  /* 0x000000010d0d9824 */ /* 0x000fe200078e0a00 */
[C---:B------:R-:W-:Y:S01]  /*15a0*/  ISETP.GT.U32.AND P1, PT, R0.reuse, R15, PT ;  /* 0x0000000f0000720c */ /* 0x040fe20003f24070 */
[----:B------:R-:W-:Y:S01]  /*15b0*/  IMAD R16, R0, R11, R16 ;  /* 0x0000000b00107224 */ /* 0x000fe200078e0210 */
[C---:B------:R-:W-:Y:S01]  /*15c0*/  LOP3.LUT R41, R2.reuse, 0x46, RZ, 0xfc, !PT ;  /* 0x0000004602297812 */ /* 0x040fe200078efcff */
[----:B------:R-:W-:Y:S01]  /*15d0*/  IMAD.MOV.U32 R11, RZ, RZ, R13 ;  /* 0x000000ffff0b7224 */ /* 0x000fe200078e000d */
[----:B------:R-:W-:Y:S01]  /*15e0*/  LOP3.LUT R45, R2, 0x42, RZ, 0xfc, !PT ;  /* 0x00000042022d7812 */ /* 0x000fe200078efcff */
[----:B------:R-:W-:Y:S01]  /*15f0*/  @!P4 IMAD.MOV R8, RZ, RZ, -R8 ;  /* 0x000000ffff08c224 */ /* 0x000fe200078e0a08 */
[----:B------:R-:W-:Y:S01]  /*1600*/  ISETP.GE.AND P4, PT, R18, RZ, PT ;  /* 0x000000ff1200720c */ /* 0x000fe20003f86270 */
[----:B------:R-:W-:Y:S01]  /*1610*/  @!P6 IMAD.MOV R11, RZ, RZ, -R11 ;  /* 0x000000ffff0be224 */ /* 0x000fe200078e0a0b */
[----:B------:R-:W-:Y:S01]  /*1620*/  ISETP.GT.U32.AND P6, PT, R0, R16, PT ;  /* 0x000000100000720c */ /* 0x000fe20003fc4070 */
[----:B------:R-:W-:Y:S01]  /*1630*/  IMAD.HI.U32 R4, R3, R19, RZ ;  /* 0x0000001303047227 */ /* 0x000fe200078e00ff */
[----:B------:R-:W-:-:S02]  /*1640*/  IABS R42, R45 ;  /* 0x0000002d002a7213 */ /* 0x000fc40000000000 */
[C---:B------:R-:W-:Y:S01]  /*1650*/  LOP3.LUT R46, R2.reuse, 0x40, RZ, 0xfc, !PT ;  /* 0x00000040022e7812 */ /* 0x040fe200078efcff */
[----:B------:R-:W-:Y:S01]  /*1660*/  @!P2 IMAD.IADD R17, R17, 0x1, -R0 ;  /* 0x000000011111a824 */ /* 0x000fe200078e0a00 */
[----:B------:R-:W-:Y:S01]  /*1670*/  LOP3.LUT R47, R2, 0x3e, RZ, 0xfc, !PT ;  /* 0x0000003e022f7812 */ /* 0x000fe200078efcff */
[----:B------:R-:W-:Y:S01]  /*1680*/  IMAD.MOV R4, RZ, RZ, -R4 ;  /* 0x000000ffff047224 */ /* 0x000fe200078e0a04 */
[----:B------:R-:W-:Y:S01]  /*1690*/  IABS R44, R46 ;  /* 0x0000002e002c7213 */ /* 0x000fe20000000000 */
[----:B------:R-:W-:Y:S01]  /*16a0*/  @!P1 IMAD.IADD R15, R15, 0x1, -R0 ;  /* 0x000000010f0f9824 */ /* 0x000fe200078e0a00 */
[----:B------:R-:W-:Y:S01]  /*16b0*/  ISETP.GT.U32.AND P2, PT, R0, R17, PT ;  /* 0x000000110000720c */ /* 0x000fe20003f44070 */
[----:B------:R-:W-:Y:S01]  /*16c0*/  @!P4 IMAD.MOV R12, RZ, RZ, -R12 ;  /* 0x000000ffff0cc224 */ /* 0x000fe200078e0a0c */
[----:B------:R-:W-:Y:S01]  /*16d0*/  ISETP.GE.AND P4, PT, R21, RZ, PT ;  /* 0x000000ff1500720c */ /* 0x000fe20003f86270 */
[----:B------:R-:W-:Y:S01]  /*16e0*/  @!P6 IMAD.IADD R16, R16, 0x1, -R0 ;  /* 0x000000011010e824 */ /* 0x000fe200078e0a00 */
[----:B------:R-:W-:Y:S01]  /*16f0*/  IABS R21, R29 ;  /* 0x0000001d00157213 */ /* 0x000fe20000000000 */
[C---:B------:R-:W-:Y:S01]  /*1700*/  IMAD R19, R0.reuse, R4, R19 ;  /* 0x0000000400137224 */ /* 0x040fe200078e0213 */
[C---:B------:R-:W-:Y:S01]  /*1710*/  ISETP.GT.U32.AND P1, PT, R0.reuse, R15, PT ;  /* 0x0000000f0000720c */ /* 0x040fe20003f24070 */
[----:B------:R-:W-:Y:S01]  /*1720*/  IMAD.HI.U32 R18, R3, R20, RZ ;  /* 0x0000001403127227 */ /* 0x000fe200078e00ff */
[----:B------:R-:W-:-:S02]  /*1730*/  ISETP.GT.U32.AND P6, PT, R0, R16, PT ;  /* 0x000000100000720c */ /* 0x000fc40003fc4070 */
[C---:B------:R-:W-:Y:S01]  /*1740*/  LOP3.LUT R48, R2.reuse, 0x3c, RZ, 0xfc, !PT ;  /* 0x0000003c02307812 */ /* 0x040fe200078efcff */
[----:B------:R-:W-:Y:S01]  /*1750*/  IMAD.MOV R13, RZ, RZ, -R18 ;  /* 0x000000ffff0d7224 */ /* 0x000fe200078e0a12 */
[----:B------:R-:W-:Y:S01]  /*1760*/  LOP3.LUT R49, R2, 0x3a, RZ, 0xfc, !PT ;  /* 0x0000003a02317812 */ /* 0x000fe200078efcff */
[----:B------:R-:W-:Y:S01]  /*1770*/  @!P2 IMAD.IADD R17, R17, 0x1, -R0 ;  /* 0x000000011111a824 */ /* 0x000fe200078e0a00 */
[----:B------:R-:W-:Y:S01]  /*1780*/  ISETP.GT.U32.AND P2, PT, R0, R19, PT ;  /* 0x000000130000720c */ /* 0x000fe20003f44070 */
[C---:B------:R-:W-:Y:S01]  /*1790*/  IMAD.HI.U32 R4, R3.reuse, R21, RZ ;  /* 0x0000001503047227 */ /* 0x040fe200078e00ff */
[C---:B------:R-:W-:Y:S02]  /*17a0*/  LOP3.LUT R50, R2.reuse, 0x38, RZ, 0xfc, !PT ;  /* 0x0000003802327812 */ /* 0x040fe400078efcff */
[----:B------:R-:W-:Y:S01]  /*17b0*/  LOP3.LUT R51, R2, 0x36, RZ, 0xfc, !PT ;  /* 0x0000003602337812 */ /* 0x000fe200078efcff */
[----:B------:R-:W-:Y:S01]  /*17c0*/  IMAD R18, R0, R13, R20 ;  /* 0x0000000d00127224 */ /* 0x000fe200078e0214 */
[C---:B------:R-:W-:Y:S01]  /*17d0*/  LOP3.LUT R52, R2.reuse, 0x2c, RZ, 0xfc, !PT ;  /* 0x0000002c02347812 */ /* 0x040fe200078efcff */
[----:B------:R-:W-:Y:S01]  /*17e0*/  IMAD.MOV R20, RZ, RZ, -R4 ;  /* 0x000000ffff147224 */ /* 0x000fe200078e0a04 */
[----:B------:R-:W-:Y:S01]  /*17f0*/  LOP3.LUT R54, R2, 0x2a, RZ, 0xfc, !PT ;  /* 0x0000002a02367812 */ /* 0x000fe200078efcff */
[----:B------:R-:W-:Y:S01]  /*1800*/  IMAD.HI.U32 R4, R3, R23, RZ ;  /* 0x0000001703047227 */ /* 0x000fe200078e00ff */
[----:B------:R-:W-:-:S02]  /*1810*/  IABS R55, R52 ;  /* 0x0000003400377213 */ /* 0x000fc40000000000 */
[----:B------:R-:W-:Y:S01]  /*1820*/  LOP3.LUT R56, R2, 0x28, RZ, 0xfc, !PT ;  /* 0x0000002802387812 */ /* 0x000fe200078efcff */
[----:B------:R-:W-:Y:S01]  /*1830*/  IMAD R21, R0, R20, R21 ;  /* 0x0000001400157224 */ /* 0x000fe200078e0215 */
[----:B------:R-:W-:Y:S01]  /*1840*/  LOP3.LUT R58, R2, 0x20, RZ, 0xfc, !PT ;  /* 0x00000020023a7812 */ /* 0x000fe200078efcff */
[--C-:B------:R-:W-:Y:S01]  /*1850*/  @!P6 IMAD.IADD R16, R16, 0x1, -R0.reuse ;  /* 0x000000011010e824 */ /* 0x100fe200078e0a00 */
[----:B------:R-:W-:Y:S01]  /*1860*/  ISETP.GT.U32.AND P6, PT, R0, R18, PT ;  /* 0x000000120000720c */ /* 0x000fe20003fc4070 */
[----:B------:R-:W-:Y:S01]  /*1870*/  IMAD.HI.U32 R13, R3, R24, RZ ;  /* 0x00000018030d7227 */ /* 0x000fe200078e00ff */
[----:B------:R-:W-:Y:S02]  /*1880*/  IABS R57, R56 ;  /* 0x0000003800397213 */ /* 0x000fe40000000000 */
[----:B------:R-:W-:Y:S01]  /*1890*/  LOP3.LUT R60, R2, 0x1e, RZ, 0xfc, !PT ;  /* 0x0000001e023c7812 */ /* 0x000fe200078efcff */
[--C-:B------:R-:W-:Y:S01]  /*18a0*/  @!P2 IMAD.IADD R19, R19, 0x1, -R0.reuse ;  /* 0x000000011313a824 */ /* 0x100fe200078e0a00 */
[----:B------:R-:W-:Y:S01]  /*18b0*/  ISETP.GT.U32.AND P2, PT, R0, R21, PT ;  /* 0x000000150000720c */ /* 0x000fe20003f44070 */
[----:B------:R-:W-:Y:S01]  /*18c0*/  @!P1 IMAD.IADD R15, R15, 0x1, -R0 ;  /* 0x000000010f0f9824 */ /* 0x000fe200078e0a00 */
[----:B------:R-:W-:Y:S01]  /*18d0*/  ISETP.GE.AND P1, PT, R22, RZ, PT ;  /* 0x000000ff1600720c */ /* 0x000fe20003f26270 */
[----:B------:R-:W-:Y:S01]  /*18e0*/  IMAD.MOV R20, RZ, RZ, -R4 ;  /* 0x000000ffff147224 */ /* 0x000fe200078e0a04 */
[C---:B------:R-:W-:Y:S01]  /*18f0*/  LOP3.LUT R62, R2.reuse, 0x16, RZ, 0xfc, !PT ;  /* 0x00000016023e7812 */ /* 0x040fe200078efcff */
[----:B------:R-:W-:Y:S01]  /*1900*/  IMAD.HI.U32 R22, R3, R26, RZ ;  /* 0x0000001a03167227 */ /* 0x000fe200078e00ff */
[----:B------:R-:W-:-:S02]  /*1910*/  LOP3.LUT R64, R2, 0x8, RZ, 0xfc, !PT ;  /* 0x0000000802407812 */ /* 0x000fc400078efcff */
[----:B------:R-:W-:Y:S01]  /*1920*/  IABS R91, R62 ;  /* 0x0000003e005b7213 */ /* 0x000fe20000000000 */
[----:B------:R-:W-:Y:S01]  /*1930*/  IMAD.MOV R13, RZ, RZ, -R13 ;  /* 0x000000ffff0d7224 */ /* 0x000fe200078e0a0d */
[----:B------:R-:W-:Y:S01]  /*1940*/  IABS R105, R64 ;  /* 0x0000004000697213 */ /* 0x000fe20000000000 */
[----:B------:R-:W-:Y:S01]  /*1950*/  IMAD.HI.U32 R4, R3, R28, RZ ;  /* 0x0000001c03047227 */ /* 0x000fe200078e00ff */
[C---:B------:R-:W-:Y:S02]  /*1960*/  LOP3.LUT R66, R2.reuse, 0x6, RZ, 0xfc, !PT ;  /* 0x0000000602427812 */ /* 0x040fe400078efcff */
[----:B------:R-:W-:Y:S01]  /*1970*/  LOP3.LUT R68, R2, 0x4, RZ, 0xfc, !PT ;  /* 0x0000000402447812 */ /* 0x000fe200078efcff */
[C---:B------:R-:W-:Y:S01]  /*1980*/  IMAD R20, R0.reuse, R20, R23 ;  /* 0x0000001400147224 */ /* 0x040fe200078e0217 */
[----:B------:R-:W-:Y:S01]  /*1990*/  IABS R107, R66 ;  /* 0x00000042006b7213 */ /* 0x000fe20000000000 */
[----:B------:R-:W-:Y:S01]  /*19a0*/  IMAD.MOV R27, RZ, RZ, -R22 ;  /* 0x000000ffff1b7224 */ /* 0x000fe200078e0a16 */
[----:B------:R-:W-:Y:S01]  /*19b0*/  IABS R109, R68 ;  /* 0x00000044006d7213 */ /* 0x000fe20000000000 */
[----:B------:R-:W-:Y:S01]  /*19c0*/  IMAD R23, R0, R13, R24 ;  /* 0x0000000d00177224 */ /* 0x000fe200078e0218 */
[----:B------:R-:W-:Y:S01]  /*19d0*/  IABS R24, R34 ;  /* 0x0000002200187213 */ /* 0x000fe20000000000 */
[----:B------:R-:W-:Y:S01]  /*19e0*/  IMAD.MOV R13, RZ, RZ, -R4 ;  /* 0x000000ffff0d7224 */ /* 0x000fe200078e0a04 */
[----:B------:R-:W-:Y:S01]  /*19f0*/  LOP3.LUT R70, R2, 0x2, RZ, 0xfc, !PT ;  /* 0x0000000202467812 */ /* 0x000fe200078efcff */
[----:B------:R-:W-:-:S02]  /*1a00*/  IMAD R22, R0, R27, R26 ;  /* 0x0000001b00167224 */ /* 0x000fc400078e021a */
[----:B------:R-:W-:Y:S01]  /*1a10*/  @!P6 IMAD.IADD R18, R18, 0x1, -R0 ;  /* 0x000000011212e824 */ /* 0x000fe200078e0a00 */
[C---:B------:R-:W-:Y:S01]  /*1a20*/  ISETP.GT.U32.AND P6, PT, R0.reuse, R20, PT ;  /* 0x000000140000720c */ /* 0x040fe20003fc4070 */
[----:B------:R-:W-:Y:S01]  /*1a30*/  IMAD R27, R0, R13, R28 ;  /* 0x0000000d001b7224 */ /* 0x000fe200078e021c */
[----:B------:R-:W-:Y:S01]  /*1a40*/  LOP3.LUT R28, R2, 0x5c, RZ, 0xfc, !PT ;  /* 0x0000005c021c7812 */ /* 0x000fe200078efcff */
[----:B------:R-:W-:Y:S02]  /*1a50*/  IMAD.MOV.U32 R13, RZ, RZ, R15 ;  /* 0x000000ffff0d7224 */ /* 0x000fe400078e000f */
[----:B------:R-:W-:Y:S01]  /*1a60*/  @!P2 IMAD.IADD R21, R21, 0x1, -R0 ;  /* 0x000000011515a824 */ /* 0x000fe200078e0a00 */
[C---:B------:R-:W-:Y:S01]  /*1a70*/  ISETP.GT.U32.AND P2, PT, R0.reuse, R19, PT ;  /* 0x000000130000720c */ /* 0x040fe20003f44070 */
[----:B------:R-:W-:Y:S01]  /*1a80*/  IMAD.MOV.U32 R15, RZ, RZ, R17 ;  /* 0x000000ffff0f7224 */ /* 0x000fe200078e0011 */
[----:B------:R-:W-:Y:S01]  /*1a90*/  IABS R26, R28 ;  /* 0x0000001c001a7213 */ /* 0x000fe20000000000 */
[----:B------:R-:W-:Y:S01]  /*1aa0*/  @!P3 IMAD.MOV R16, RZ, RZ, -R16 ;  /* 0x000000ffff10b224 */ /* 0x000fe200078e0a10 */
[C---:B------:R-:W-:Y:S01]  /*1ab0*/  ISETP.GT.U32.AND P3, PT, R0.reuse, R23, PT ;  /* 0x000000170000720c */ /* 0x040fe20003f64070 */
[----:B------:R-:W-:Y:S01]  /*1ac0*/  @!P5 IMAD.MOV R15, RZ, RZ, -R15 ;  /* 0x000000ffff0fd224 */ /* 0x000fe200078e0a0f */
[----:B------:R-:W-:Y:S01]  /*1ad0*/  ISETP.GT.U32.AND P5, PT, R0, R21, PT ;  /* 0x000000150000720c */ /* 0x000fe20003fa4070 */
[----:B------:R-:W-:-:S02]  /*1ae0*/  @!P6 IMAD.IADD R20, R20, 0x1, -R0 ;  /* 0x000000011414e824 */ /* 0x000fc400078e0a00 */
[----:B------:R-:W-:Y:S01]  /*1af0*/  @!P0 IMAD.MOV R13, RZ, RZ, -R13 ;  /* 0x000000ffff0d8224 */ /* 0x000fe200078e0a0d */
[C---:B------:R-:W-:Y:S01]  /*1b00*/  ISETP.GT.U32.AND P0, PT, R0.reuse, R18, PT ;  /* 0x000000120000720c */ /* 0x040fe20003f04070 */
[----:B------:R-:W-:Y:S01]  /*1b10*/  IMAD.HI.U32 R17, R3, R26, RZ ;  /* 0x0000001a03117227 */ /* 0x000fe200078e00ff */
[----:B------:R-:W-:-:S03]  /*1b20*/  ISETP.GT.U32.AND P6, PT, R0, R20, PT ;  /* 0x000000140000720c */ /* 0x000fc60003fc4070 */
[----:B------:R-:W-:Y:S02]  /*1b30*/  IMAD.MOV R17, RZ, RZ, -R17 ;  /* 0x000000ffff117224 */ /* 0x000fe400078e0a11 */
[--C-:B------:R-:W-:Y:S01]  /*1b40*/  @!P2 IMAD.IADD R19, R19, 0x1, -R0.reuse ;  /* 0x000000011313a824 */ /* 0x100fe200078e0a00 */
[C---:B------:R-:W-:Y:S01]  /*1b50*/  ISETP.GT.U32.AND P2, PT, R0.reuse, R22, PT ;  /* 0x000000160000720c */ /* 0x040fe20003f44070 */
[----:B------:R-:W-:Y:S01]  /*1b60*/  @!P5 IMAD.IADD R21, R21, 0x1, -R0 ;  /* 0x000000011515d824 */ /* 0x000fe200078e0a00 */
[C---:B------:R-:W-:Y:S01]  /*1b70*/  ISETP.GT.U32.AND P5, PT, R0.reuse, R27, PT ;  /* 0x0000001b0000720c */ /* 0x040fe20003fa4070 */
[----:B------:R-:W-:Y:S02]  /*1b80*/  IMAD R26, R0, R17, R26 ;  /* 0x00000011001a7224 */ /* 0x000fe400078e021a */
[--C-:B------:R-:W-:Y:S01]  /*1b90*/  @!P3 IMAD.IADD R23, R23, 0x1, -R0.reuse ;  /* 0x000000011717b824 */ /* 0x100fe200078e0a00 */
[----:B------:R-:W-:Y:S01]  /*1ba0*/  ISETP.GE.AND P3, PT, R31, RZ, PT ;  /* 0x000000ff1f00720c */ /* 0x000fe20003f66270 */
[----:B------:R-:W-:Y:S01]  /*1bb0*/  IMAD.MOV.U32 R17, RZ, RZ, R19 ;  /* 0x000000ffff117224 */ /* 0x000fe200078e0013 */
[----:B------:R-:W-:Y:S01]  /*1bc0*/  LOP3.LUT R31, R2, 0x5a, RZ, 0xfc, !PT ;  /* 0x0000005a021f7812 */ /* 0x000fe200078efcff */
[--C-:B------:R-:W-:Y:S01]  /*1bd0*/  @!P0 IMAD.IADD R18, R18, 0x1, -R0.reuse ;  /* 0x0000000112128824 */ /* 0x100fe200078e0a00 */
[----:B------:R-:W-:Y:S01]  /*1be0*/  ISETP.GE.AND P0, PT, R29, RZ, PT ;  /* 0x000000ff1d00720c */ /* 0x000fe20003f06270 */
[----:B------:R-:W-:Y:S01]  /*1bf0*/  @!P4 IMAD.MOV R17, RZ, RZ, -R17 ;  /* 0x000000ffff11c224 */ /* 0x000fe200078e0a11 */
[----:B------:R-:W-:Y:S01]  /*1c00*/  ISETP.GT.U32.AND P4, PT, R0, R23, PT ;  /* 0x000000170000720c */ /* 0x000fe20003f84070 */
[----:B------:R-:W-:Y:S01]  /*1c10*/  @!P6 IMAD.IADD R20, R20, 0x1, -R0 ;  /* 0x000000011414e824 */ /* 0x000fe200078e0a00 */
[----:B------:R-:W-:Y:S01]  /*1c20*/  ISETP.GE.AND P6, PT, R30, RZ, PT ;  /* 0x000000ff1e00720c */ /* 0x000fe20003fc6270 */
[----:B------:R-:W-:-:S04]  /*1c30*/  IMAD.HI.U32 R4, R3, R24, RZ ;  /* 0x0000001803047227 */ /* 0x000fc800078e00ff */
[----:B------:R-:W-:Y:S02]  /*1c40*/  @!P5 IMAD.IADD R27, R27, 0x1, -R0 ;  /* 0x000000011b1bd824 */ /* 0x000fe400078e0a00 */
[----:B------:R-:W-:Y:S02]  /*1c50*/  IMAD.MOV R29, RZ, RZ, -R4 ;  /* 0x000000ffff1d7224 */ /* 0x000fe400078e0a04 */
[----:B------:R-:W-:Y:S01]  /*1c60*/  @!P2 IMAD.IADD R22, R22, 0x1, -R0 ;  /* 0x000000011616a824 */ /* 0x000fe200078e0a00 */
[C---:B------:R-:W-:Y:S01]  /*1c70*/  ISETP.GT.U32.AND P5, PT, R0.reuse, R27, PT ;  /* 0x0000001b0000720c */ /* 0x040fe20003fa4070 */
[----:B------:R-:W-:Y:S01]  /*1c80*/  IMAD R24, R0, R29, R24 ;  /* 0x0000001d00187224 */ /* 0x000fe200078e0218 */
[----:B------:R-:W-:Y:S01]  /*1c90*/  IABS R29, R31 ;  /* 0x0000001f001d7213 */ /* 0x000fe20000000000 */
[----:B------:R-:W-:Y:S01]  /*1ca0*/  IMAD.MOV.U32 R19, RZ, RZ, R21 ;  /* 0x000000ffff137224 */ /* 0x000fe200078e0015 */
[----:B------:R-:W-:Y:S01]  /*1cb0*/  ISETP.GE.AND P2, PT, R32, RZ, PT ;  /* 0x000000ff2000720c */ /* 0x000fe20003f46270 */
[----:B------:R-:W-:Y:S01]  /*1cc0*/  @!P1 IMAD.MOV R18, RZ, RZ, -R18 ;  /* 0x000000ffff129224 */ /* 0x000fe200078e0a12 */
[C---:B------:R-:W-:Y:S01]  /*1cd0*/  ISETP.GT.U32.AND P1, PT, R0.reuse, R22, PT ;  /* 0x000000160000720c */ /* 0x040fe20003f24070 */
[----:B------:R-:W-:Y:S01]  /*1ce0*/  @!P4 IMAD.IADD R23, R23, 0x1, -R0 ;  /* 0x000000011717c824 */ /* 0x000fe200078e0a00 */
[C---:B------:R-:W-:Y:S01]  /*1cf0*/  ISETP.GT.U32.AND P4, PT, R0.reuse, R26, PT ;  /* 0x0000001a0000720c */ /* 0x040fe20003f84070 */
[----:B------:R-:W-:Y:S01]  /*1d00*/  @!P0 IMAD.MOV R19, RZ, RZ, -R19 ;  /* 0x000000ffff138224 */ /* 0x000fe200078e0a13 */
[----:B------:R-:W-:Y:S01]  /*1d10*/  ISETP.GT.U32.AND P0, PT, R0, R24, PT ;  /* 0x000000180000720c */ /* 0x000fe20003f04070 */
[----:B------:R-:W-:Y:S01]  /*1d20*/  @!P6 IMAD.MOV R20, RZ, RZ, -R20 ;  /* 0x000000ffff14e224 */ /* 0x000fe200078e0a14 */
[----:B------:R-:W-:Y:S01]  /*1d30*/  ISETP.GE.AND P6, PT, R33, RZ, PT ;  /* 0x000000ff2100720c */ /* 0x000fe20003fc6270 */
[----:B------:R-:W-:Y:S01]  /*1d40*/  IMAD.HI.U32 R4, R3, R29, RZ ;  /* 0x0000001d03047227 */ /* 0x000fe200078e00ff */
[----:B------:R-:W-:-:S03]  /*1d50*/  LOP3.LUT R32, R2, 0x58, RZ, 0xfc, !PT ;  /* 0x0000005802207812 */ /* 0x000fc600078efcff */
[----:B------:R-:W-:Y:S01]  /*1d60*/  @!P5 IMAD.IADD R27, R27, 0x1, -R0 ;  /* 0x000000011b1bd824 */ /* 0x000fe200078e0a00 */
[----:B------:R-:W-:Y:S01]  /*1d70*/  IABS R30, R32 ;  /* 0x00000020001e7213 */ /* 0x000fe20000000000 */
[----:B------:R-:W-:Y:S01]  /*1d80*/  IMAD.MOV R4, RZ, RZ, -R4 ;  /* 0x000000ffff047224 */ /* 0x000fe200078e0a04 */
[----:B------:R-:W-:Y:S01]  /*1d90*/  ISETP.GE.AND P5, PT, R28, RZ, PT ;  /* 0x000000ff1c00720c */ /* 0x000fe20003fa6270 */
[----:B------:R-:W-:Y:S02]  /*1da0*/  IMAD.MOV.U32 R21, RZ, RZ, R23 ;  /* 0x000000ffff157224 */ /* 0x000fe400078e0017 */
[----:B------:R-:W-:Y:S01]  /*1db0*/  IMAD R29, R0, R4, R29 ;  /* 0x00000004001d7224 */ /* 0x000fe200078e021d */
[C---:B------:R-:W-:Y:S01]  /*1dc0*/  LOP3.LUT R4, R2.reuse, 0x56, RZ, 0xfc, !PT ;  /* 0x0000005602047812 */ /* 0x040fe200078efcff */
[----:B------:R-:W-:Y:S01]  /*1dd0*/  IMAD.MOV.U32 R23, RZ, RZ, R27 ;  /* 0x000000ffff177224 */ /* 0x000fe200078e001b */
[----:B------:R-:W-:Y:S01]  /*1de0*/  LOP3.LUT R27, R2, 0x54, RZ, 0xfc, !PT ;  /* 0x00000054021b7812 */ /* 0x000fe200078efcff */
[--C-:B------:R-:W-:Y:S01]  /*1df0*/  @!P1 IMAD.IADD R22, R22, 0x1, -R0.reuse ;  /* 0x0000000116169824 */ /* 0x100fe200078e0a00 */
[----:B------:R-:W-:Y:S01]  /*1e00*/  ISETP.GE.AND P1, PT, R34, RZ, PT ;  /* 0x000000ff2200720c */ /* 0x000fe20003f26270 */
[--C-:B------:R-:W-:Y:S01]  /*1e10*/  @!P4 IMAD.IADD R26, R26, 0x1, -R0.reuse ;  /* 0x000000011a1ac824 */ /* 0x100fe200078e0a00 */
[----:B------:R-:W-:Y:S01]  /*1e20*/  LOP3.LUT R34, R2, 0x52, RZ, 0xfc, !PT ;  /* 0x0000005202227812 */ /* 0x000fe200078efcff */
[----:B------:R-:W-:Y:S01]  /*1e30*/  @!P0 IMAD.IADD R24, R24, 0x1, -R0 ;  /* 0x0000000118188824 */ /* 0x000fe200078e0a00 */
[----:B------:R-:W-:Y:S01]  /*1e40*/  ISETP.GE.AND P0, PT, R31, RZ, PT ;  /* 0x000000ff1f00720c */ /* 0x000fe20003f06270 */
[----:B------:R-:W-:Y:S01]  /*1e50*/  @!P6 IMAD.MOV R23, RZ, RZ, -R23 ;  /* 0x000000ffff17e224 */ /* 0x000fe200078e0a17 */
[C---:B------:R-:W-:Y:S01]  /*1e60*/  ISETP.GT.U32.AND P6, PT, R0.reuse, R29, PT ;  /* 0x0000001d0000720c */ /* 0x040fe20003fc4070 */
[----:B------:R-:W-:Y:S01]  /*1e70*/  @!P2 IMAD.MOV R22, RZ, RZ, -R22 ;  /* 0x000000ffff16a224 */ /* 0x000fe200078e0a16 */
[C---:B------:R-:W-:Y:S01]  /*1e80*/  ISETP.GT.U32.AND P2, PT, R0.reuse, R26, PT ;  /* 0x0000001a0000720c */ /* 0x040fe20003f44070 */
[----:B------:R-:W-:Y:S01]  /*1e90*/  IMAD.HI.U32 R28, R3, R30, RZ ;  /* 0x0000001e031c7227 */ /* 0x000fe200078e00ff */
[----:B------:R-:W-:-:S02]  /*1ea0*/  ISETP.GT.U32.AND P4, PT, R0, R24, PT ;  /* 0x000000180000720c */ /* 0x000fc40003f84070 */
[----:B------:R-:W-:Y:S01]  /*1eb0*/  IABS R33, R34 ;  /* 0x0000002200217213 */ /* 0x000fe20000000000 */
[----:B------:R-:W-:Y:S02]  /*1ec0*/  IMAD.MOV R31, RZ, RZ, -R28 ;  /* 0x000000ffff1f7224 */ /* 0x000fe400078e0a1c */
[----:B------:R-:W-:Y:S01]  /*1ed0*/  @!P3 IMAD.MOV R21, RZ, RZ, -R21 ;  /* 0x000000ffff15b224 */ /* 0x000fe200078e0a15 */
[----:B------:R-:W-:Y:S01]  /*1ee0*/  ISETP.GE.AND P3, PT, R32, RZ, PT ;  /* 0x000000ff2000720c */ /* 0x000fe20003f66270 */
[----:B------:R-:W-:Y:S01]  /*1ef0*/  IMAD R28, R0, R31, R30 ;  /* 0x0000001f001c7224 */ /* 0x000fe200078e021e */
[----:B------:R-:W-:Y:S01]  /*1f00*/  IABS R31, R4 ;  /* 0x00000004001f7213 */ /* 0x000fe20000000000 */
[--C-:B------:R-:W-:Y:S01]  /*1f10*/  @!P6 IMAD.IADD R29, R29, 0x1, -R0.reuse ;  /* 0x000000011d1de824 */ /* 0x100fe200078e0a00 */
[----:B------:R-:W-:Y:S01]  /*1f20*/  IABS R32, R27 ;  /* 0x0000001b00207213 */ /* 0x000fe20000000000 */
[--C-:B------:R-:W-:Y:S01]  /*1f30*/  @!P2 IMAD.IADD R26, R26, 0x1, -R0.reuse ;  /* 0x000000011a1aa824 */ /* 0x100fe200078e0a00 */
[----:B------:R-:W-:Y:S01]  /*1f40*/  ISETP.GT.U32.AND P2, PT, R0, R28, PT ;  /* 0x0000001c0000720c */ /* 0x000fe20003f44070 */
[----:B------:R-:W-:Y:S01]  /*1f50*/  @!P4 IMAD.IADD R24, R24, 0x1, -R0 ;  /* 0x000000011818c824 */ /* 0x000fe200078e0a00 */
[----:B------:R-:W-:Y:S01]  /*1f60*/  ISETP.GE.AND P4, PT, R4, RZ, PT ;  /* 0x000000ff0400720c */ /* 0x000fe20003f86270 */
[----:B------:R-:W-:Y:S01]  /*1f70*/  IMAD.HI.U32 R4, R3, R31, RZ ;  /* 0x0000001f03047227 */ /* 0x000fe200078e00ff */
[----:B------:R-:W-:-:S03]  /*1f80*/  ISETP.GT.U32.AND P6, PT, R0, R29, PT ;  /* 0x0000001d0000720c */ /* 0x000fc60003fc4070 */
[----:B------:R-:W-:Y:S02]  /*1f90*/  IMAD.MOV R4, RZ, RZ, -R4 ;  /* 0x000000ffff047224 */ /* 0x000fe400078e0a04 */
[----:B------:R-:W-:Y:S01]  /*1fa0*/  @!P1 IMAD.MOV R24, RZ, RZ, -R24 ;  /* 0x000000ffff189224 */ /* 0x000fe200078e0a18 */
[----:B------:R-:W-:Y:S01]  /*1fb0*/  ISETP.GE.AND P1, PT, R27, RZ, PT ;  /* 0x000000ff1b00720c */ /* 0x000fe20003f26270 */
[----:B------:R-:W-:Y:S02]  /*1fc0*/  IMAD R31, R0, R4, R31 ;  /* 0x00000004001f7224 */ /* 0x000fe400078e021f */
[----:B------:R-:W-:-:S04]  /*1fd0*/  IMAD.HI.U32 R27, R3, R32, RZ ;  /* 0x00000020031b7227 */ /* 0x000fc800078e00ff */
[----:B------:R-:W-:Y:S02]  /*1fe0*/  @!P2 IMAD.IADD R28, R28, 0x1, -R0 ;  /* 0x000000011c1ca824 */ /* 0x000fe400078e0a00 */
[----:B------:R-:W-:-:S03]  /*1ff0*/  IMAD.HI.U32 R30, R3, R33, RZ ;  /* 0x00000021031e7227 */ /* 0x000fc600078e00ff */
[C---:B------:R-:W-:Y:S01]  /*2000*/  ISETP.GT.U32.AND P2, PT, R0.reuse, R28, PT ;  /* 0x0000001c0000720c */ /* 0x040fe20003f44070 */
[----:B------:R-:W-:Y:S01]  /*2010*/  @!P6 IMAD.IADD R29, R29, 0x1, -R0 ;  /* 0x000000011d1de824 */ /* 0x000fe200078e0a00 */
[----:B------:R-:W-:Y:S01]  /*2020*/  ISETP.GT.U32.AND P6, PT, R0, R31, PT ;  /* 0x0000001f0000720c */ /* 0x000fe20003fc4070 */
[----:B------:R-:W-:Y:S02]  /*2030*/  IMAD.MOV R27, RZ, RZ, -R27 ;  /* 0x000000ffff1b7224 */ /* 0x000fe400078e0a1b */
[----:B------:R-:W-:Y:S02]  /*2040*/  IMAD.MOV R4, RZ, RZ, -R30 ;  /* 0x000000ffff047224 */ /* 0x000fe400078e0a1e */
[----:B------:R-:W-:Y:S01]  /*2050*/  @!P5 IMAD.MOV R26, RZ, RZ, -R26 ;  /* 0x000000ffff1ad224 */ /* 0x000fe200078e0a1a */
[----:B------:R-:W-:Y:S01]  /*2060*/  ISETP.GE.AND P5, PT, R34, RZ, PT ;  /* 0x000000ff2200720c */ /* 0x000fe20003fa6270 */
[----:B------:R-:W-:Y:S01]  /*2070*/  IMAD R30, R0, R27, R32 ;  /* 0x0000001b001e7224 */ /* 0x000fe200078e0220 */
[----:B------:R-:W-:Y:S01]  /*2080*/  LOP3.LUT R34, R2, 0x50, RZ, 0xfc, !PT ;  /* 0x0000005002227812 */ /* 0x000fe200078efcff */
[----:B------:R-:W-:-:S02]  /*2090*/  IMAD R33, R0, R4, R33 ;  /* 0x0000000400217224 */ /* 0x000fc400078e0221 */
[----:B------:R-:W-:Y:S01]  /*20a0*/  IMAD.MOV.U32 R27, RZ, RZ, R29 ;  /* 0x000000ffff1b7224 */ /* 0x000fe200078e001d */
[----:B------:R-:W-:Y:S01]  /*20b0*/  IABS R32, R34 ;  /* 0x0000002200207213 */ /* 0x000fe20000000000 */
[--C-:B------:R-:W-:Y:S02]  /*20c0*/  @!P6 IMAD.IADD R31, R31, 0x1, -R0.reuse ;  /* 0x000000011f1fe824 */ /* 0x100fe400078e0a00 */
[----:B------:R-:W-:Y:S01]  /*20d0*/  @!P0 IMAD.MOV R27, RZ, RZ, -R27 ;  /* 0x000000ffff1b8224 */ /* 0x000fe200078e0a1b */
[----:B------:R-:W-:Y:S01]  /*20e0*/  ISETP.GT.U32.AND P0, PT, R0, R33, PT ;  /* 0x000000210000720c */ /* 0x000fe20003f04070 */
[----:B------:R-:W-:Y:S01]  /*20f0*/  @!P2 IMAD.IADD R28, R28, 0x1, -R0 ;  /* 0x000000011c1ca824 */ /* 0x000fe200078e0a00 */
[C---:B------:R-:W-:Y:S01]  /*2100*/  ISETP.GT.U32.AND P2, PT, R0.reuse, R30, PT ;  /* 0x0000001e0000720c */ /* 0x040fe20003f44070 */
[----:B------:R-:W-:Y:S01]  /*2110*/  IMAD.HI.U32 R4, R3, R32, RZ ;  /* 0x0000002003047227 */ /* 0x000fe200078e00ff */
[----:B------:R-:W-:-:S03]  /*2120*/  ISETP.GT.U32.AND P6, PT, R0, R31, PT ;  /* 0x0000001f0000720c */ /* 0x000fc60003fc4070 */
[----:B------:R-:W-:Y:S02]  /*2130*/  IMAD.MOV R29, RZ, RZ, -R4 ;  /* 0x000000ffff1d7224 */ /* 0x000fe400078e0a04 */
[----:B------:R-:W-:-:S04]  /*2140*/  IMAD.HI.U32 R4, R3, R35, RZ ;  /* 0x0000002303047227 */ /* 0x000fc800078e00ff */
[----:B------:R-:W-:Y:S02]  /*2150*/  IMAD R32, R0, R29, R32 ;  /* 0x0000001d00207224 */ /* 0x000fe400078e0220 */
[----:B------:R-:W-:Y:S02]  /*2160*/  @!P0 IMAD.IADD R33, R33, 0x1, -R0 ;  /* 0x0000000121218824 */ /* 0x000fe400078e0a00 */
[----:B------:R-:W-:-:S03]  /*2170*/  IMAD.HI.U32 R29, R3, R36, RZ ;  /* 0x00000024031d7227 */ /* 0x000fc600078e00ff */
[----:B------:R-:W-:Y:S01]  /*2180*/  ISETP.GT.U32.AND P0, PT, R0, R33, PT ;  /* 0x000000210000720c */ /* 0x000fe20003f04070 */
[----:B------:R-:W-:Y:S01]  /*2190*/  @!P3 IMAD.MOV R28, RZ, RZ, -R28 ;  /* 0x000000ffff1cb224 */ /* 0x000fe200078e0a1c */
[----:B------:R-:W-:Y:S01]  /*21a0*/  ISETP.GE.AND P3, PT, R34, RZ, PT ;  /* 0x000000ff2200720c */ /* 0x000fe20003f66270 */
[----:B------:R-:W-:Y:S02]  /*21b0*/  IMAD.MOV R4, RZ, RZ, -R4 ;  /* 0x000000ffff047224 */ /* 0x000fe400078e0a04 */
[----:B------:R-:W-:-:S04]  /*21c0*/  IMAD.HI.U32 R34, R3, R37, RZ ;  /* 0x0000002503227227 */ /* 0x000fc800078e00ff */
[--C-:B------:R-:W-:Y:S02]  /*21d0*/  @!P2 IMAD.IADD R30, R30, 0x1, -R0.reuse ;  /* 0x000000011e1ea824 */ /* 0x100fe400078e0a00 */
[----:B------:R-:W-:Y:S02]  /*21e0*/  IMAD.MOV R29, RZ, RZ, -R29 ;  /* 0x000000ffff1d7224 */ /* 0x000fe400078e0a1d */
[----:B------:R-:W-:Y:S01]  /*21f0*/  @!P6 IMAD.IADD R31, R31, 0x1, -R0 ;  /* 0x000000011f1fe824 */ /* 0x000fe200078e0a00 */
[C---:B------:R-:W-:Y:S01]  /*2200*/  ISETP.GT.U32.AND P2, PT, R0.reuse, R30, PT ;  /* 0x0000001e0000720c */ /* 0x040fe20003f44070 */
[C---:B------:R-:W-:Y:S01]  /*2210*/  IMAD R35, R0.reuse, R4, R35 ;  /* 0x0000000400237224 */ /* 0x040fe200078e0223 */
[C---:B------:R-:W-:Y:S01]  /*2220*/  ISETP.GT.U32.AND P6, PT, R0.reuse, R32, PT ;  /* 0x000000200000720c */ /* 0x040fe20003fc4070 */
[----:B------:R-:W-:Y:S02]  /*2230*/  IMAD.MOV R4, RZ, RZ, -R34 ;  /* 0x000000ffff047224 */ /* 0x000fe400078e0a22 */
[----:B------:R-:W-:-:S02]  /*2240*/  IMAD R34, R0, R29, R36 ;  /* 0x0000001d00227224 */ /* 0x000fc400078e0224 */
[----:B------:R-:W-:Y:S02]  /*2250*/  IMAD.MOV.U32 R29, RZ, RZ, R31 ;  /* 0x000000ffff1d7224 */ /* 0x000fe400078e001f */
[--C-:B------:R-:W-:Y:S01]  /*2260*/  @!P0 IMAD.IADD R33, R33, 0x1, -R0.reuse ;  /* 0x0000000121218824 */ /* 0x100fe200078e0a00 */
[C---:B------:R-:W-:Y:S01]  /*2270*/  ISETP.GT.U32.AND P0, PT, R0.reuse, R34, PT ;  /* 0x000000220000720c */ /* 0x040fe20003f04070 */
[----:B------:R-:W-:Y:S01]  /*2280*/  @!P4 IMAD.MOV R29, RZ, RZ, -R29 ;  /* 0x000000ffff1dc224 */ /* 0x000fe200078e0a1d */
[----:B------:R-:W-:Y:S01]  /*2290*/  ISETP.GT.U32.AND P4, PT, R0, R35, PT ;  /* 0x000000230000720c */ /* 0x000fe20003f84070 */
[--C-:B------:R-:W-:Y:S01]  /*22a0*/  @!P2 IMAD.IADD R30, R30, 0x1, -R0.reuse ;  /* 0x000000011e1ea824 */ /* 0x100fe200078e0a00 */
[----:B------:R-:W-:Y:S01]  /*22b0*/  ISETP.GE.AND P2, PT, R38, RZ, PT ;  /* 0x000000ff2600720c */ /* 0x000fe20003f46270 */
[----:B------:R-:W-:Y:S01]  /*22c0*/  @!P6 IMAD.IADD R32, R32, 0x1, -R0 ;  /* 0x000000012020e824 */ /* 0x000fe200078e0a00 */
[----:B------:R-:W-:Y:S01]  /*22d0*/  LOP3.LUT R38, R2, 0x48, RZ, 0xfc, !PT ;  /* 0x0000004802267812 */ /* 0x000fe200078efcff */
[----:B------:R-:W-:-:S02]  /*22e0*/  IMAD R37, R0, R4, R37 ;  /* 0x0000000400257224 */ /* 0x000fc400078e0225 */
[----:B------:R-:W-:Y:S01]  /*22f0*/  IMAD.MOV.U32 R31, RZ, RZ, R33 ;  /* 0x000000ffff1f7224 */ /* 0x000fe200078e0021 */
[----:B------:R-:W-:Y:S01]  /*2300*/  IABS R36, R38 ;  /* 0x0000002600247213 */ /* 0x000fe20000000000 */
[----:B------:R-:W-:Y:S01]  /*2310*/  @!P1 IMAD.MOV R30, RZ, RZ, -R30 ;  /* 0x000000ffff1e9224 */ /* 0x000fe200078e0a1e */
[C---:B------:R-:W-:Y:S01]  /*2320*/  ISETP.GT.U32.AND P6, PT, R0.reuse, R32, PT ;  /* 0x000000200000720c */ /* 0x040fe20003fc4070 */
[----:B------:R-:W-:Y:S01]  /*2330*/  @!P5 IMAD.MOV R31, RZ, RZ, -R31 ;  /* 0x000000ffff1fd224 */ /* 0x000fe200078e0a1f */
[----:B------:R-:W-:Y:S01]  /*2340*/  ISETP.GT.U32.AND P5, PT, R0, R37, PT ;  /* 0x000000250000720c */ /* 0x000fe20003fa4070 */
[--C-:B------:R-:W-:Y:S01]  /*2350*/  @!P4 IMAD.IADD R35, R35, 0x1, -R0.reuse ;  /* 0x000000012323c824 */ /* 0x100fe200078e0a00 */
[----:B------:R-:W-:Y:S01]  /*2360*/  ISETP.GE.AND P1, PT, R39, RZ, PT ;  /* 0x000000ff2700720c */ /* 0x000fe20003f26270 */
[----:B------:R-:W-:Y:S01]  /*2370*/  @!P0 IMAD.IADD R34, R34, 0x1, -R0 ;  /* 0x0000000122228824 */ /* 0x000fe200078e0a00 */
[----:B------:R-:W-:Y:S01]  /*2380*/  IABS R39, R41 ;  /* 0x0000002900277213 */ /* 0x000fe20000000000 */
[----:B------:R-:W-:Y:S01]  /*2390*/  IMAD.HI.U32 R4, R3, R36, RZ ;  /* 0x0000002403047227 */ /* 0x000fe200078e00ff */
[----:B------:R-:W-:-:S02]  /*23a0*/  ISETP.GT.U32.AND P0, PT, R0, R35, PT ;  /* 0x000000230000720c */ /* 0x000fc40003f04070 */
[----:B------:R-:W-:Y:S01]  /*23b0*/  ISETP.GE.AND P4, PT, R38, RZ, PT ;  /* 0x000000ff2600720c */ /* 0x000fe20003f86270 */
[----:B------:R-:W-:Y:S02]  /*23c0*/  IMAD.MOV R33, RZ, RZ, -R4 ;  /* 0x000000ffff217224 */ /* 0x000fe400078e0a04 */
[----:B------:R-:W-:Y:S01]  /*23d0*/  @!P6 IMAD.IADD R32, R32, 0x1, -R0 ;  /* 0x000000012020e824 */ /* 0x000fe200078e0a00 */
[----:B------:R-:W-:Y:S01]  /*23e0*/  ISETP.GE.AND P6, PT, R40, RZ, PT ;  /* 0x000000ff2800720c */ /* 0x000fe20003fc6270 */
[----:B------:R-:W-:Y:S01]  /*23f0*/  IMAD R36, R0, R33, R36 ;  /* 0x0000002100247224 */ /* 0x000fe200078e0224 */
[----:B------:R-:W-:Y:S01]  /*2400*/  LOP3.LUT R33, R2, 0x44, RZ, 0xfc, !PT ;  /* 0x0000004402217812 */ /* 0x000fe200078efcff */
[----:B------:R-:W-:Y:S01]  /*2410*/  @!P5 IMAD.IADD R37, R37, 0x1, -R0 ;  /* 0x000000012525d824 */ /* 0x000fe200078e0a00 */
[----:B------:R-:W-:Y:S01]  /*2420*/  ISETP.GT.U32.AND P5, PT, R0, R34, PT ;  /* 0x000000220000720c */ /* 0x000fe20003fa4070 */
[----:B------:R-:W-:Y:S01]  /*2430*/  IMAD.HI.U32 R4, R3, R39, RZ ;  /* 0x0000002703047227 */ /* 0x000fe200078e00ff */
[----:B------:R-:W-:-:S03]  /*2440*/  IABS R40, R33 ;  /* 0x0000002100287213 */ /* 0x000fc60000000000 */
[----:B------:R-:W-:Y:S01]  /*2450*/  @!P0 IMAD.IADD R35, R35, 0x1, -R0 ;  /* 0x0000000123238824 */ /* 0x000fe200078e0a00 */
[C---:B------:R-:W-:Y:S01]  /*2460*/  ISETP.GT.U32.AND P0, PT, R0.reuse, R36, PT ;  /* 0x000000240000720c */ /* 0x040fe20003f04070 */
[----:B------:R-:W-:Y:S01]  /*2470*/  @!P3 IMAD.MOV R32, RZ, RZ, -R32 ;  /* 0x000000ffff20b224 */ /* 0x000fe200078e0a20 */
[----:B------:R-:W-:Y:S01]  /*2480*/  ISETP.GT.U32.AND P3, PT, R0, R37, PT ;  /* 0x000000250000720c */ /* 0x000fe20003f64070 */
[----:B------:R-:W-:Y:S02]  /*2490*/  IMAD.MOV R4, RZ, RZ, -R4 ;  /* 0x000000ffff047224 */ /* 0x000fe400078e0a04 */
[----:B------:R-:W-:-:S04]  /*24a0*/  IMAD.HI.U32 R38, R3, R42, RZ ;  /* 0x0000002a03267227 */ /* 0x000fc800078e00ff */
[----:B------:R-:W-:Y:S02]  /*24b0*/  IMAD R39, R0, R4, R39 ;  /* 0x0000000400277224 */ /* 0x000fe400078e0227 */
[----:B------:R-:W-:-:S04]  /*24c0*/  IMAD.HI.U32 R4, R3, R40, RZ ;  /* 0x0000002803047227 */ /* 0x000fc800078e00ff */
[--C-:B------:R-:W-:Y:S01]  /*24d0*/  @!P5 IMAD.IADD R34, R34, 0x1, -R0.reuse ;  /* 0x000000012222d824 */ /* 0x100fe200078e0a00 */
[----:B------:R-:W-:Y:S01]  /*24e0*/  ISETP.GT.U32.AND P5, PT, R0, R39, PT ;  /* 0x000000270000720c */ /* 0x000fe20003fa4070 */
[----:B------:R-:W-:Y:S01]  /*24f0*/  @!P0 IMAD.IADD R36, R36, 0x1, -R0 ;  /* 0x0000000124248824 */ /* 0x000fe200078e0a00 */
[----:B------:R-:W-:Y:S01]  /*2500*/  ISETP.GE.AND P0, PT, R33, RZ, PT ;  /* 0x000000ff2100720c */ /* 0x000fe20003f06270 */
[----:B------:R-:W-:Y:S02]  /*2510*/  IMAD.MOV.U32 R33, RZ, RZ, R35 ;  /* 0x000000ffff217224 */ /* 0x000fe400078e0023 */
[----:B------:R-:W-:Y:S02]  /*2520*/  IMAD.MOV R35, RZ, RZ, -R4 ;  /* 0x000000ffff237224 */ /* 0x000fe400078e0a04 */
[----:B------:R-:W-:Y:S01]  /*2530*/  @!P3 IMAD.IADD R37, R37, 0x1, -R0 ;  /* 0x000000012525b824 */ /* 0x000fe200078e0a00 */
[----:B------:R-:W-:Y:S01]  /*2540*/  ISETP.GE.AND P3, PT, R41, RZ, PT ;  /* 0x000000ff2900720c */ /* 0x000fe20003f66270 */
[----:B------:R-:W-:-:S02]  /*2550*/  IMAD.MOV R43, RZ, RZ, -R38 ;  /* 0x000000ffff2b7224 */ /* 0x000fc400078e0a26 */
[C---:B------:R-:W-:Y:S02]  /*2560*/  IMAD R40, R0.reuse, R35, R40 ;  /* 0x0000002300287224 */ /* 0x040fe400078e0228 */
[C---:B------:R-:W-:Y:S01]  /*2570*/  IMAD R38, R0.reuse, R43, R42 ;  /* 0x0000002b00267224 */ /* 0x040fe200078e022a */
[----:B------:R-:W-:Y:S01]  /*2580*/  IABS R43, R47 ;  /* 0x0000002f002b7213 */ /* 0x000fe20000000000 */
        /* <DEDUP_REMOVED lines=13> */
[----:B------:R-:W-:Y:S01]  /*2660*/  ISETP.GE.AND P2, PT, R45, RZ, PT ;  /* 0x000000ff2d00720c */ /* 0x000fe20003f46270 */
[----:B------:R-:W-:Y:S01]  /*2670*/  @!P6 IMAD.IADD R38, R38, 0x1, -R0 ;  /* 0x000000012626e824 */ /* 0x000fe200078e0a00 */
[----:B------:R-:W-:Y:S01]  /*2680*/  IABS R45, R49 ;  /* 0x00000031002d7213 */ /* 0x000fe20000000000 */
[----:B------:R-:W-:-:S04]  /*2690*/  IMAD.HI.U32 R4, R3, R43, RZ ;  /* 0x0000002b03047227 */ /* 0x000fc800078e00ff */
[----:B------:R-:W-:Y:S01]  /*26a0*/  IMAD R41, R0, R41, R44 ;  /* 0x0000002900297224 */ /* 0x000fe200078e022c */
[----:B------:R-:W-:Y:S01]  /*26b0*/  IABS R44, R50 ;  /* 0x00000032002c7213 */ /* 0x000fe20000000000 */
[----:B------:R-:W-:Y:S01]  /*26c0*/  @!P1 IMAD.IADD R40, R40, 0x1, -R0 ;  /* 0x0000000128289824 */ /* 0x000fe200078e0a00 */
[----:B------:R-:W-:Y:S01]  /*26d0*/  ISETP.GE.AND P1, PT, R46, RZ, PT ;  /* 0x000000ff2e00720c */ /* 0x000fe20003f26270 */
[----:B------:R-:W-:Y:S01]  /*26e0*/  @!P4 IMAD.MOV R36, RZ, RZ, -R36 ;  /* 0x000000ffff24c224 */ /* 0x000fe200078e0a24 */
[C---:B------:R-:W-:Y:S01]  /*26f0*/  ISETP.GT.U32.AND P4, PT, R0.reuse, R38, PT ;  /* 0x000000260000720c */ /* 0x040fe20003f84070 */
[----:B------:R-:W-:Y:S01]  /*2700*/  IMAD.MOV R37, RZ, RZ, -R4 ;  /* 0x000000ffff257224 */ /* 0x000fe200078e0a04 */
[C---:B------:R-:W-:Y:S01]  /*2710*/  ISETP.GT.U32.AND P6, PT, R0.reuse, R40, PT ;  /* 0x000000280000720c */ /* 0x040fe20003fc4070 */
[----:B------:R-:W-:Y:S01]  /*2720*/  @!P5 IMAD.IADD R39, R39, 0x1, -R0 ;  /* 0x000000012727d824 */ /* 0x000fe200078e0a00 */
[----:B------:R-:W-:Y:S01]  /*2730*/  ISETP.GT.U32.AND P5, PT, R0, R41, PT ;  /* 0x000000290000720c */ /* 0x000fe20003fa4070 */
[----:B------:R-:W-:Y:S01]  /*2740*/  IMAD.HI.U32 R4, R3, R42, RZ ;  /* 0x0000002a03047227 */ /* 0x000fe200078e00ff */
[----:B------:R-:W-:-:S03]  /*2750*/  IABS R46, R51 ;  /* 0x00000033002e7213 */ /* 0x000fc60000000000 */
[----:B------:R-:W-:Y:S02]  /*2760*/  IMAD R43, R0, R37, R43 ;  /* 0x00000025002b7224 */ /* 0x000fe400078e022b */
[----:B------:R-:W-:Y:S02]  /*2770*/  IMAD.MOV R37, RZ, RZ, -R4 ;  /* 0x000000ffff257224 */ /* 0x000fe400078e0a04 */
[----:B------:R-:W-:-:S04]  /*2780*/  IMAD.HI.U32 R4, R3, R45, RZ ;  /* 0x0000002d03047227 */ /* 0x000fc800078e00ff */
[----:B------:R-:W-:Y:S02]  /*2790*/  IMAD R42, R0, R37, R42 ;  /* 0x00000025002a7224 */ /* 0x000fe400078e022a */
[--C-:B------:R-:W-:Y:S02]  /*27a0*/  @!P4 IMAD.IADD R38, R38, 0x1, -R0.reuse ;  /* 0x000000012626c824 */ /* 0x100fe400078e0a00 */
[----:B------:R-:W-:Y:S01]  /*27b0*/  @!P5 IMAD.IADD R41, R41, 0x1, -R0 ;  /* 0x000000012929d824 */ /* 0x000fe200078e0a00 */
[----:B------:R-:W-:Y:S01]  /*27c0*/  ISETP.GT.U32.AND P4, PT, R0, R42, PT ;  /* 0x0000002a0000720c */ /* 0x000fe20003f84070 */
[----:B------:R-:W-:Y:S02]  /*27d0*/  IMAD.MOV R37, RZ, RZ, -R4 ;  /* 0x000000ffff257224 */ /* 0x000fe400078e0a04 */
[----:B------:R-:W-:Y:S01]  /*27e0*/  @!P6 IMAD.IADD R40, R40, 0x1, -R0 ;  /* 0x000000012828e824 */ /* 0x000fe200078e0a00 */
[C---:B------:R-:W-:Y:S01]  /*27f0*/  ISETP.GT.U32.AND P6, PT, R0.reuse, R43, PT ;  /* 0x0000002b0000720c */ /* 0x040fe20003fc4070 */
[C---:B------:R-:W-:Y:S01]  /*2800*/  IMAD R45, R0.reuse, R37, R45 ;  /* 0x00000025002d7224 */ /* 0x040fe200078e022d */
[----:B------:R-:W-:Y:S01]  /*2810*/  ISETP.GT.U32.AND P5, PT, R0, R41, PT ;  /* 0x000000290000720c */ /* 0x000fe20003fa4070 */
[----:B------:R-:W-:-:S02]  /*2820*/  @!P0 IMAD.MOV R40, RZ, RZ, -R40 ;  /* 0x000000ffff288224 */ /* 0x000fc400078e0a28 */
[----:B------:R-:W-:Y:S01]  /*2830*/  IMAD.HI.U32 R4, R3, R44, RZ ;  /* 0x0000002c03047227 */ /* 0x000fe200078e00ff */
[----:B------:R-:W-:-:S03]  /*2840*/  ISETP.GT.U32.AND P0, PT, R0, R45, PT ;  /* 0x0000002d0000720c */ /* 0x000fc60003f04070 */
[--C-:B------:R-:W-:Y:S02]  /*2850*/  @!P4 IMAD.IADD R42, R42, 0x1, -R0.reuse ;  /* 0x000000012a2ac824 */ /* 0x100fe400078e0a00 */
[----:B------:R-:W-:Y:S02]  /*2860*/  IMAD.MOV.U32 R37, RZ, RZ, R39 ;  /* 0x000000ffff257224 */ /* 0x000fe400078e0027 */
[--C-:B------:R-:W-:Y:S01]  /*2870*/  @!P6 IMAD.IADD R43, R43, 0x1, -R0.reuse ;  /* 0x000000012b2be824 */ /* 0x100fe200078e0a00 */
[----:B------:R-:W-:Y:S01]  /*2880*/  ISETP.GT.U32.AND P4, PT, R0, R42, PT ;  /* 0x0000002a0000720c */ /* 0x000fe20003f84070 */
[----:B------:R-:W-:Y:S01]  /*2890*/  @!P5 IMAD.IADD R41, R41, 0x1, -R0 ;  /* 0x000000012929d824 */ /* 0x000fe200078e0a00 */
[----:B------:R-:W-:Y:S01]  /*28a0*/  ISETP.GE.AND P5, PT, R47, RZ, PT ;  /* 0x000000ff2f00720c */ /* 0x000fe20003fa6270 */
[----:B------:R-:W-:Y:S01]  /*28b0*/  IMAD.MOV R47, RZ, RZ, -R4 ;  /* 0x000000ffff2f7224 */ /* 0x000fe200078e0a04 */
[----:B------:R-:W-:Y:S01]  /*28c0*/  ISETP.GE.AND P6, PT, R48, RZ, PT ;  /* 0x000000ff3000720c */ /* 0x000fe20003fc6270 */
[----:B------:R-:W-:Y:S01]  /*28d0*/  @!P3 IMAD.MOV R37, RZ, RZ, -R37 ;  /* 0x000000ffff25b224 */ /* 0x000fe200078e0a25 */
[----:B------:R-:W-:Y:S01]  /*28e0*/  ISETP.GT.U32.AND P3, PT, R0, R43, PT ;  /* 0x0000002b0000720c */ /* 0x000fe20003f64070 */
[----:B------:R-:W-:Y:S01]  /*28f0*/  IMAD.HI.U32 R4, R3, R46, RZ ;  /* 0x0000002e03047227 */ /* 0x000fe200078e00ff */
[----:B------:R-:W-:-:S03]  /*2900*/  LOP3.LUT R48, R2, 0x34, RZ, 0xfc, !PT ;  /* 0x0000003402307812 */ /* 0x000fc600078efcff */
[----:B------:R-:W-:Y:S02]  /*2910*/  @!P0 IMAD.IADD R45, R45, 0x1, -R0 ;  /* 0x000000012d2d8824 */ /* 0x000fe400078e0a00 */
[----:B------:R-:W-:Y:S02]  /*2920*/  IMAD R44, R0, R47, R44 ;  /* 0x0000002f002c7224 */ /* 0x000fe400078e022c */
[----:B------:R-:W-:Y:S01]  /*2930*/  IMAD.MOV R47, RZ, RZ, -R4 ;  /* 0x000000ffff2f7224 */ /* 0x000fe200078e0a04 */
[----:B------:R-:W-:Y:S01]  /*2940*/  IABS R4, R48 ;  /* 0x0000003000047213 */ /* 0x000fe20000000000 */
[----:B------:R-:W-:Y:S01]  /*2950*/  @!P4 IMAD.IADD R42, R42, 0x1, -R0 ;  /* 0x000000012a2ac824 */ /* 0x000fe200078e0a00 */
[C---:B------:R-:W-:Y:S01]  /*2960*/  ISETP.GT.U32.AND P0, PT, R0.reuse, R45, PT ;  /* 0x0000002d0000720c */ /* 0x040fe20003f04070 */
[C---:B------:R-:W-:Y:S01]  /*2970*/  IMAD R47, R0.reuse, R47, R46 ;  /* 0x0000002f002f7224 */ /* 0x040fe200078e022e */
[----:B------:R-:W-:Y:S01]  /*2980*/  ISETP.GT.U32.AND P4, PT, R0, R44, PT ;  /* 0x0000002c0000720c */ /* 0x000fe20003f84070 */
[----:B------:R-:W-:-:S02]  /*2990*/  IMAD.MOV.U32 R46, RZ, RZ, R4 ;  /* 0x000000ffff2e7224 */ /* 0x000fc400078e0004 */
[----:B------:R-:W-:Y:S01]  /*29a0*/  @!P2 IMAD.MOV R38, RZ, RZ, -R38 ;  /* 0x000000ffff26a224 */ /* 0x000fe200078e0a26 */
[----:B------:R-:W-:Y:S01]  /*29b0*/  ISETP.GE.AND P2, PT, R49, RZ, PT ;  /* 0x000000ff3100720c */ /* 0x000fe20003f46270 */
[----:B------:R-:W-:Y:S01]  /*29c0*/  @!P3 IMAD.IADD R43, R43, 0x1, -R0 ;  /* 0x000000012b2bb824 */ /* 0x000fe200078e0a00 */
[----:B------:R-:W-:Y:S01]  /*29d0*/  ISETP.GE.AND P3, PT, R51, RZ, PT ;  /* 0x000000ff3300720c */ /* 0x000fe20003f66270 */
[----:B------:R-:W-:Y:S01]  /*29e0*/  @!P6 IMAD.MOV R42, RZ, RZ, -R42 ;  /* 0x000000ffff2ae224 */ /* 0x000fe200078e0a2a */
[----:B------:R-:W-:Y:S01]  /*29f0*/  ISETP.GT.U32.AND P6, PT, R0, R47, PT ;  /* 0x0000002f0000720c */ /* 0x000fe20003fc4070 */
[----:B------:R-:W-:-:S04]  /*2a00*/  IMAD.HI.U32 R4, R3, R46, RZ ;  /* 0x0000002e03047227 */ /* 0x000fc800078e00ff */
[----:B------:R-:W-:Y:S02]  /*2a10*/  IMAD.MOV.U32 R39, RZ, RZ, R41 ;  /* 0x000000ffff277224 */ /* 0x000fe400078e0029 */
[----:B------:R-:W-:Y:S02]  /*2a20*/  IMAD.MOV.U32 R41, RZ, RZ, R43 ;  /* 0x000000ffff297224 */ /* 0x000fe400078e002b */
[----:B------:R-:W-:Y:S02]  /*2a30*/  IMAD.MOV R43, RZ, RZ, -R4 ;  /* 0x000000ffff2b7224 */ /* 0x000fe400078e0a04 */
[----:B------:R-:W-:Y:S02]  /*2a40*/  @!P0 IMAD.IADD R45, R45, 0x1, -R0 ;  /* 0x000000012d2d8824 */ /* 0x000fe400078e0a00 */
[----:B------:R-:W-:Y:S01]  /*2a50*/  @!P5 IMAD.MOV R41, RZ, RZ, -R41 ;  /* 0x000000ffff29d224 */ /* 0x000fe200078e0a29 */
[----:B------:R-:W-:Y:S01]  /*2a60*/  ISETP.GE.AND P5, PT, R48, RZ, PT ;  /* 0x000000ff3000720c */ /* 0x000fe20003fa6270 */
[----:B------:R-:W-:Y:S01]  /*2a70*/  IMAD R46, R0, R43, R46 ;  /* 0x0000002b002e7224 */ /* 0x000fe200078e022e */
[----:B------:R-:W-:Y:S01]  /*2a80*/  LOP3.LUT R48, R2, 0x32, RZ, 0xfc, !PT ;  /* 0x0000003202307812 */ /* 0x000fe200078efcff */
[----:B------:R-:W-:-:S02]  /*2a90*/  IMAD.MOV.U32 R43, RZ, RZ, R45 ;  /* 0x000000ffff2b7224 */ /* 0x000fc400078e002d */
[----:B------:R-:W-:Y:S01]  /*2aa0*/  @!P1 IMAD.MOV R39, RZ, RZ, -R39 ;  /* 0x000000ffff279224 */ /* 0x000fe200078e0a27 */
[----:B------:R-:W-:Y:S01]  /*2ab0*/  ISETP.GE.AND P1, PT, R50, RZ, PT ;  /* 0x000000ff3200720c */ /* 0x000fe20003f26270 */
[--C-:B------:R-:W-:Y:S01]  /*2ac0*/  @!P4 IMAD.IADD R44, R44, 0x1, -R0.reuse ;  /* 0x000000012c2cc824 */ /* 0x100fe200078e0a00 */
[----:B------:R-:W-:Y:S01]  /*2ad0*/  IABS R49, R48 ;  /* 0x0000003000317213 */ /* 0x000fe20000000000 */
[----:B------:R-:W-:Y:S01]  /*2ae0*/  @!P6 IMAD.IADD R47, R47, 0x1, -R0 ;  /* 0x000000012f2fe824 */ /* 0x000fe200078e0a00 */
[----:B------:R-:W-:Y:S01]  /*2af0*/  LOP3.LUT R50, R2, 0x30, RZ, 0xfc, !PT ;  /* 0x0000003002327812 */ /* 0x000fe200078efcff */
[----:B------:R-:W-:Y:S01]  /*2b00*/  @!P2 IMAD.MOV R43, RZ, RZ, -R43 ;  /* 0x000000ffff2ba224 */ /* 0x000fe200078e0a2b */
[C---:B------:R-:W-:Y:S01]  /*2b10*/  ISETP.GT.U32.AND P2, PT, R0.reuse, R46, PT ;  /* 0x0000002e0000720c */ /* 0x040fe20003f44070 */
[----:B------:R-:W-:Y:S01]  /*2b20*/  IMAD.HI.U32 R4, R3, R49, RZ ;  /* 0x0000003103047227 */ /* 0x000fe200078e00ff */
[C---:B------:R-:W-:Y:S02]  /*2b30*/  ISETP.GT.U32.AND P4, PT, R0.reuse, R44, PT ;  /* 0x0000002c0000720c */ /* 0x040fe40003f84070 */
[----:B------:R-:W-:Y:S01]  /*2b40*/  IABS R51, R50 ;  /* 0x0000003200337213 */ /* 0x000fe20000000000 */
[----:B------:R-:W-:Y:S01]  /*2b50*/  IMAD.MOV R45, RZ, RZ, -R4 ;  /* 0x000000ffff2d7224 */ /* 0x000fe200078e0a04 */
[----:B------:R-:W-:Y:S01]  /*2b60*/  ISETP.GT.U32.AND P6, PT, R0, R47, PT ;  /* 0x0000002f0000720c */ /* 0x000fe20003fc4070 */
[----:B------:R-:W-:Y:S01]  /*2b70*/  IMAD R5, R5, UR4, RZ ;  /* 0x0000000405057c24 */ /* 0x000fe2000f8e02ff */
[----:B------:R-:W-:Y:S01]  /*2b80*/  ISETP.GE.AND P0, PT, R48, RZ, PT ;  /* 0x000000ff3000720c */ /* 0x000fe20003f06270 */
[----:B------:R-:W-:Y:S01]  /*2b90*/  IMAD.HI.U32 R4, R3, R51, RZ ;  /* 0x0000003303047227 */ /* 0x000fe200078e00ff */
[----:B------:R-:W-:-:S03]  /*2ba0*/  LOP3.LUT R48, R2, 0x2e, RZ, 0xfc, !PT ;  /* 0x0000002e02307812 */ /* 0x000fc600078efcff */
[----:B------:R-:W-:Y:S01]  /*2bb0*/  IMAD.MOV R4, RZ, RZ, -R4 ;  /* 0x000000ffff047224 */ /* 0x000fe200078e0a04 */
[----:B------:R-:W-:Y:S01]  /*2bc0*/  IABS R53, R48 ;  /* 0x0000003000357213 */ /* 0x000fe20000000000 */
[--C-:B------:R-:W-:Y:S02]  /*2bd0*/  @!P2 IMAD.IADD R46, R46, 0x1, -R0.reuse ;  /* 0x000000012e2ea824 */ /* 0x100fe400078e0a00 */
[--C-:B------:R-:W-:Y:S01]  /*2be0*/  @!P4 IMAD.IADD R44, R44, 0x1, -R0.reuse ;  /* 0x000000012c2cc824 */ /* 0x100fe200078e0a00 */
[----:B------:R-:W-:Y:S01]  /*2bf0*/  ISETP.GE.AND P4, PT, R50, RZ, PT ;  /* 0x000000ff3200720c */ /* 0x000fe20003f86270 */
[C---:B------:R-:W-:Y:S01]  /*2c00*/  IMAD R49, R0.reuse, R45, R49 ;  /* 0x0000002d00317224 */ /* 0x040fe200078e0231 */
[C---:B------:R-:W-:Y:S01]  /*2c10*/  ISETP.GT.U32.AND P2, PT, R0.reuse, R46, PT ;  /* 0x0000002e0000720c */ /* 0x040fe20003f44070 */
[----:B------:R-:W-:Y:S01]  /*2c20*/  @!P6 IMAD.IADD R47, R47, 0x1, -R0 ;  /* 0x000000012f2fe824 */ /* 0x000fe200078e0a00 */
[----:B------:R-:W-:Y:S01]  /*2c30*/  IABS R50, R54 ;  /* 0x0000003600327213 */ /* 0x000fe20000000000 */
[----:B------:R-:W-:Y:S01]  /*2c40*/  IMAD R51, R0, R4, R51 ;  /* 0x0000000400337224 */ /* 0x000fe200078e0233 */
[----:B------:R-:W-:Y:S01]  /*2c50*/  ISETP.GE.AND P6, PT, R48, RZ, PT ;  /* 0x000000ff3000720c */ /* 0x000fe20003fc6270 */
[----:B------:R-:W-:-:S04]  /*2c60*/  IMAD.HI.U32 R4, R3, R53, RZ ;  /* 0x0000003503047227 */ /* 0x000fc800078e00ff */
[----:B------:R-:W-:Y:S01]  /*2c70*/  @!P1 IMAD.MOV R44, RZ, RZ, -R44 ;  /* 0x000000ffff2c9224 */ /* 0x000fe200078e0a2c */
[----:B------:R-:W-:Y:S01]  /*2c80*/  ISETP.GT.U32.AND P1, PT, R0, R49, PT ;  /* 0x000000310000720c */ /* 0x000fe20003f24070 */
[----:B------:R-:W-:Y:S02]  /*2c90*/  IMAD.MOV.U32 R45, RZ, RZ, R47 ;  /* 0x000000ffff2d7224 */ /* 0x000fe400078e002f */
[----:B------:R-:W-:Y:S02]  /*2ca0*/  IMAD.MOV R47, RZ, RZ, -R4 ;  /* 0x000000ffff2f7224 */ /* 0x000fe400078e0a04 */
[----:B------:R-:W-:-:S04]  /*2cb0*/  IMAD.HI.U32 R4, R3, R55, RZ ;  /* 0x0000003703047227 */ /* 0x000fc800078e00ff */
[----:B------:R-:W-:Y:S01]  /*2cc0*/  @!P3 IMAD.MOV R45, RZ, RZ, -R45 ;  /* 0x000000ffff2db224 */ /* 0x000fe200078e0a2d */
[----:B------:R-:W-:Y:S01]  /*2cd0*/  ISETP.GT.U32.AND P3, PT, R0, R51, PT ;  /* 0x000000330000720c */ /* 0x000fe20003f64070 */
[----:B------:R-:W-:Y:S02]  /*2ce0*/  IMAD.MOV R4, RZ, RZ, -R4 ;  /* 0x000000ffff047224 */ /* 0x000fe400078e0a04 */
[--C-:B------:R-:W-:Y:S02]  /*2cf0*/  @!P2 IMAD.IADD R46, R46, 0x1, -R0.reuse ;  /* 0x000000012e2ea824 */ /* 0x100fe400078e0a00 */
[C---:B------:R-:W-:Y:S02]  /*2d00*/  IMAD R55, R0.reuse, R4, R55 ;  /* 0x0000000400377224 */ /* 0x040fe400078e0237 */
[----:B------:R-:W-:Y:S02]  /*2d10*/  @!P1 IMAD.IADD R49, R49, 0x1, -R0 ;  /* 0x0000000131319824 */ /* 0x000fe400078e0a00 */
[----:B------:R-:W-:Y:S01]  /*2d20*/  @!P5 IMAD.MOV R46, RZ, RZ, -R46 ;  /* 0x000000ffff2ed224 */ /* 0x000fe200078e0a2e */
[C---:B------:R-:W-:Y:S01]  /*2d30*/  ISETP.GT.U32.AND P5, PT, R0.reuse, R55, PT ;  /* 0x000000370000720c */ /* 0x040fe20003fa4070 */
[C---:B------:R-:W-:Y:S01]  /*2d40*/  IMAD R53, R0.reuse, R47, R53 ;  /* 0x0000002f00357224 */ /* 0x040fe200078e0235 */
[----:B------:R-:W-:Y:S01]  /*2d50*/  ISETP.GT.U32.AND P1, PT, R0, R49, PT ;  /* 0x000000310000720c */ /* 0x000fe20003f24070 */
[----:B------:R-:W-:-:S02]  /*2d60*/  @!P3 IMAD.IADD R51, R51, 0x1, -R0 ;  /* 0x000000013333b824 */ /* 0x000fc400078e0a00 */
[C---:B------:R-:W-:Y:S01]  /*2d70*/  IMAD.HI.U32 R4, R3.reuse, R50, RZ ;  /* 0x0000003203047227 */ /* 0x040fe200078e00ff */
[C---:B------:R-:W-:Y:S02]  /*2d80*/  ISETP.GT.U32.AND P2, PT, R0.reuse, R53, PT ;  /* 0x000000350000720c */ /* 0x040fe40003f44070 */
[----:B------:R-:W-:Y:S01]  /*2d90*/  ISETP.GT.U32.AND P3, PT, R0, R51, PT ;  /* 0x000000330000720c */ /* 0x000fe20003f64070 */
[----:B------:R-:W-:-:S04]  /*2da0*/  IMAD.HI.U32 R48, R3, R57, RZ ;  /* 0x0000003903307227 */ /* 0x000fc800078e00ff */
[--C-:B------:R-:W-:Y:S02]  /*2db0*/  @!P5 IMAD.IADD R55, R55, 0x1, -R0.reuse ;  /* 0x000000013737d824 */ /* 0x100fe400078e0a00 */
[----:B------:R-:W-:Y:S01]  /*2dc0*/  @!P1 IMAD.IADD R49, R49, 0x1, -R0 ;  /* 0x0000000131319824 */ /* 0x000fe200078e0a00 */
[----:B------:R-:W-:Y:S01]  /*2dd0*/  ISETP.GE.AND P1, PT, R52, RZ, PT ;  /* 0x000000ff3400720c */ /* 0x000fe20003f26270 */
[----:B------:R-:W-:Y:S01]  /*2de0*/  IMAD.MOV R48, RZ, RZ, -R48 ;  /* 0x000000ffff307224 */ /* 0x000fe200078e0a30 */
[----:B------:R-:W-:Y:S01]  /*2df0*/  ISETP.GT.U32.AND P5, PT, R0, R55, PT ;  /* 0x000000370000720c */ /* 0x000fe20003fa4070 */
[----:B------:R-:W-:Y:S02]  /*2e00*/  IMAD.MOV.U32 R47, RZ, RZ, R49 ;  /* 0x000000ffff2f7224 */ /* 0x000fe400078e0031 */
[----:B------:R-:W-:Y:S01]  /*2e10*/  IMAD.MOV R49, RZ, RZ, -R4 ;  /* 0x000000ffff317224 */ /* 0x000fe200078e0a04 */
[----:B------:R-:W-:Y:S01]  /*2e20*/  LOP3.LUT R4, R2, 0x26, RZ, 0xfc, !PT ;  /* 0x0000002602047812 */ /* 0x000fe200078efcff */
[--C-:B------:R-:W-:Y:S01]  /*2e30*/  @!P3 IMAD.IADD R51, R51, 0x1, -R0.reuse ;  /* 0x000000013333b824 */ /* 0x100fe200078e0a00 */
[----:B------:R-:W-:Y:S01]  /*2e40*/  ISETP.GE.AND P3, PT, R56, RZ, PT ;  /* 0x000000ff3800720c */ /* 0x000fe20003f66270 */
[----:B------:R-:W-:Y:S01]  /*2e50*/  @!P2 IMAD.IADD R53, R53, 0x1, -R0 ;  /* 0x000000013535a824 */ /* 0x000fe200078e0a00 */
[----:B------:R-:W-:Y:S01]  /*2e60*/  IABS R56, R60 ;  /* 0x0000003c00387213 */ /* 0x000fe20000000000 */
[----:B------:R-:W-:Y:S01]  /*2e70*/  IMAD R49, R0, R49, R50 ;  /* 0x0000003100317224 */ /* 0x000fe200078e0232 */
[----:B------:R-:W-:Y:S01]  /*2e80*/  LOP3.LUT R50, R2, 0x22, RZ, 0xfc, !PT ;  /* 0x0000002202327812 */ /* 0x000fe200078efcff */
[----:B------:R-:W-:Y:S01]  /*2e90*/  IMAD.MOV.U32 R65, RZ, RZ, R51 ;  /* 0x000000ffff417224 */ /* 0x000fe200078e0033 */
[C---:B------:R-:W-:Y:S01]  /*2ea0*/  ISETP.GT.U32.AND P2, PT, R0.reuse, R53, PT ;  /* 0x000000350000720c */ /* 0x040fe20003f44070 */
[--C-:B------:R-:W-:Y:S01]  /*2eb0*/  @!P5 IMAD.IADD R55, R55, 0x1, -R0.reuse ;  /* 0x000000013737d824 */ /* 0x100fe200078e0a00 */
[----:B------:R-:W-:Y:S01]  /*2ec0*/  IABS R51, R4 ;  /* 0x0000000400337213 */ /* 0x000fe20000000000 */
[----:B------:R-:W-:Y:S01]  /*2ed0*/  @!P4 IMAD.MOV R65, RZ, RZ, -R65 ;  /* 0x000000ffff41c224 */ /* 0x000fe200078e0a41 */
[C---:B------:R-:W-:Y:S01]  /*2ee0*/  ISETP.GT.U32.AND P4, PT, R0.reuse, R49, PT ;  /* 0x000000310000720c */ /* 0x040fe20003f84070 */
[----:B------:R-:W-:Y:S01]  /*2ef0*/  IMAD R57, R0, R48, R57 ;  /* 0x0000003000397224 */ /* 0x000fe200078e0239 */
[----:B------:R-:W-:Y:S01]  /*2f00*/  LOP3.LUT R48, R2, 0x24, RZ, 0xfc, !PT ;  /* 0x0000002402307812 */ /* 0x000fe200078efcff */
[----:B------:R-:W-:Y:S01]  /*2f10*/  IMAD.MOV.U32 R69, RZ, RZ, R55 ;  /* 0x000000ffff457224 */ /* 0x000fe200078e0037 */
[----:B------:R-:W-:Y:S01]  /*2f20*/  IABS R52, R50 ;  /* 0x0000003200347213 */ /* 0x000fe20000000000 */
[----:B------:R-:W-:Y:S01]  /*2f30*/  @!P0 IMAD.MOV R47, RZ, RZ, -R47 ;  /* 0x000000ffff2f8224 */ /* 0x000fe200078e0a2f */
[----:B------:R-:W-:Y:S01]  /*2f40*/  ISETP.GE.AND P0, PT, R54, RZ, PT ;  /* 0x000000ff3600720c */ /* 0x000fe20003f06270 */
[----:B------:R-:W-:Y:S01]  /*2f50*/  @!P1 IMAD.MOV R69, RZ, RZ, -R69 ;  /* 0x000000ffff459224 */ /* 0x000fe200078e0a45 */
[----:B------:R-:W-:Y:S01]  /*2f60*/  ISETP.GT.U32.AND P1, PT, R0, R57, PT ;  /* 0x000000390000720c */ /* 0x000fe20003f24070 */
[----:B------:R-:W-:Y:S01]  /*2f70*/  @!P2 IMAD.IADD R53, R53, 0x1, -R0 ;  /* 0x000000013535a824 */ /* 0x000fe200078e0a00 */
[----:B------:R-:W-:Y:S01]  /*2f80*/  ISETP.GE.AND P2, PT, R4, RZ, PT ;  /* 0x000000ff0400720c */ /* 0x000fe20003f46270 */
[----:B------:R-:W-:Y:S01]  /*2f90*/  IMAD.HI.U32 R4, R3, R51, RZ ;  /* 0x0000003303047227 */ /* 0x000fe200078e00ff */
[----:B------:R-:W-:-:S02]  /*2fa0*/  IABS R54, R58 ;  /* 0x0000003a00367213 */ /* 0x000fc40000000000 */
[----:B------:R-:W-:Y:S01]  /*2fb0*/  ISETP.GE.AND P5, PT, R50, RZ, PT ;  /* 0x000000ff3200720c */ /* 0x000fe20003fa6270 */
[----:B------:R-:W-:Y:S02]  /*2fc0*/  @!P4 IMAD.IADD R49, R49, 0x1, -R0 ;  /* 0x000000013131c824 */ /* 0x000fe400078e0a00 */
[----:B------:R-:W-:Y:S01]  /*2fd0*/  IMAD.MOV.U32 R67, RZ, RZ, R53 ;  /* 0x000000ffff437224 */ /* 0x000fe200078e0035 */
[----:B------:R-:W-:Y:S01]  /*2fe0*/  IABS R53, R48 ;  /* 0x0000003000357213 */ /* 0x000fe20000000000 */
[----:B------:R-:W-:Y:S01]  /*2ff0*/  IMAD.HI.U32 R50, R3, R56, RZ ;  /* 0x0000003803327227 */ /* 0x000fe200078e00ff */
[----:B------:R-:W-:-:S03]  /*3000*/  ISETP.GT.U32.AND P4, PT, R0, R49, PT ;  /* 0x000000310000720c */ /* 0x000fc60003f84070 */
[----:B------:R-:W-:Y:S01]  /*3010*/  @!P6 IMAD.MOV R67, RZ, RZ, -R67 ;  /* 0x000000ffff43e224 */ /* 0x000fe200078e0a43 */
[----:B------:R-:W-:Y:S01]  /*3020*/  ISETP.GE.AND P6, PT, R48, RZ, PT ;  /* 0x000000ff3000720c */ /* 0x000fe20003fc6270 */
[----:B------:R-:W-:Y:S02]  /*3030*/  IMAD.MOV R48, RZ, RZ, -R4 ;  /* 0x000000ffff307224 */ /* 0x000fe400078e0a04 */
[----:B------:R-:W-:Y:S02]  /*3040*/  @!P1 IMAD.IADD R57, R57, 0x1, -R0 ;  /* 0x0000000139399824 */ /* 0x000fe400078e0a00 */
[----:B------:R-:W-:-:S03]  /*3050*/  IMAD.HI.U32 R4, R3, R53, RZ ;  /* 0x0000003503047227 */ /* 0x000fc600078e00ff */
[C---:B------:R-:W-:Y:S01]  /*3060*/  ISETP.GT.U32.AND P1, PT, R0.reuse, R57, PT ;  /* 0x000000390000720c */ /* 0x040fe20003f24070 */
[----:B------:R-:W-:Y:S02]  /*3070*/  IMAD R51, R0, R48, R51 ;  /* 0x0000003000337224 */ /* 0x000fe400078e0233 */
[----:B------:R-:W-:Y:S02]  /*3080*/  IMAD.MOV R48, RZ, RZ, -R4 ;  /* 0x000000ffff307224 */ /* 0x000fe400078e0a04 */
[----:B------:R-:W-:-:S04]  /*3090*/  IMAD.HI.U32 R4, R3, R52, RZ ;  /* 0x0000003403047227 */ /* 0x000fc800078e00ff */
[----:B------:R-:W-:Y:S01]  /*30a0*/  @!P4 IMAD.IADD R49, R49, 0x1, -R0 ;  /* 0x000000013131c824 */ /* 0x000fe200078e0a00 */
[C---:B------:R-:W-:Y:S01]  /*30b0*/  ISETP.GT.U32.AND P4, PT, R0.reuse, R51, PT ;  /* 0x000000330000720c */ /* 0x040fe20003f84070 */
[----:B------:R-:W-:Y:S02]  /*30c0*/  IMAD.MOV R55, RZ, RZ, -R4 ;  /* 0x000000ffff377224 */ /* 0x000fe400078e0a04 */
[----:B------:R-:W-:Y:S02]  /*30d0*/  IMAD.MOV.U32 R71, RZ, RZ, R49 ;  /* 0x000000ffff477224 */ /* 0x000fe400078e0031 */
[----:B------:R-:W-:Y:S01]  /*30e0*/  IMAD R49, R0, R55, R52 ;  /* 0x0000003700317224 */ /* 0x000fe200078e0234 */
[----:B------:R-:W-:Y:S01]  /*30f0*/  LOP3.LUT R52, R2, 0x1c, RZ, 0xfc, !PT ;  /* 0x0000001c02347812 */ /* 0x000fe200078efcff */
[----:B------:R-:W-:Y:S02]  /*3100*/  @!P1 IMAD.IADD R57, R57, 0x1, -R0 ;  /* 0x0000000139399824 */ /* 0x000fe400078e0a00 */
[C---:B------:R-:W-:Y:S01]  /*3110*/  IMAD R53, R0.reuse, R48, R53 ;  /* 0x0000003000357224 */ /* 0x040fe200078e0235 */
[----:B------:R-:W-:Y:S01]  /*3120*/  ISETP.GT.U32.AND P1, PT, R0, R49, PT ;  /* 0x000000310000720c */ /* 0x000fe20003f24070 */
[----:B------:R-:W-:-:S02]  /*3130*/  @!P0 IMAD.MOV R71, RZ, RZ, -R71 ;  /* 0x000000ffff478224 */ /* 0x000fc400078e0a47 */
[----:B------:R-:W-:Y:S01]  /*3140*/  IMAD.HI.U32 R48, R3, R54, RZ ;  /* 0x0000003603307227 */ /* 0x000fe200078e00ff */
[----:B------:R-:W-:-:S03]  /*3150*/  ISETP.GT.U32.AND P0, PT, R0, R53, PT ;  /* 0x000000350000720c */ /* 0x000fc60003f04070 */
[----:B------:R-:W-:Y:S01]  /*3160*/  IMAD.MOV R59, RZ, RZ, -R48 ;  /* 0x000000ffff3b7224 */ /* 0x000fe200078e0a30 */
[----:B------:R-:W-:Y:S01]  /*3170*/  IABS R48, R52 ;  /* 0x0000003400307213 */ /* 0x000fe20000000000 */
[----:B------:R-:W-:Y:S02]  /*3180*/  IMAD.MOV.U32 R73, RZ, RZ, R57 ;  /* 0x000000ffff497224 */ /* 0x000fe400078e0039 */
[--C-:B------:R-:W-:Y:S02]  /*3190*/  @!P4 IMAD.IADD R51, R51, 0x1, -R0.reuse ;  /* 0x000000013333c824 */ /* 0x100fe400078e0a00 */
[--C-:B------:R-:W-:Y:S02]  /*31a0*/  @!P1 IMAD.IADD R49, R49, 0x1, -R0.reuse ;  /* 0x0000000131319824 */ /* 0x100fe400078e0a00 */
[----:B------:R-:W-:Y:S02]  /*31b0*/  @!P3 IMAD.MOV R73, RZ, RZ, -R73 ;  /* 0x000000ffff49b224 */ /* 0x000fe400078e0a49 */
[----:B------:R-:W-:Y:S01]  /*31c0*/  @!P0 IMAD.IADD R53, R53, 0x1, -R0 ;  /* 0x0000000135358824 */ /* 0x000fe200078e0a00 */
[C---:B------:R-:W-:Y:S01]  /*31d0*/  ISETP.GT.U32.AND P3, PT, R0.reuse, R49, PT ;  /* 0x000000310000720c */ /* 0x040fe20003f64070 */
[----:B------:R-:W-:Y:S01]  /*31e0*/  IMAD.HI.U32 R4, R3, R48, RZ ;  /* 0x0000003003047227 */ /* 0x000fe200078e00ff */
[----:B------:R-:W-:-:S02]  /*31f0*/  ISETP.GT.U32.AND P0, PT, R0, R51, PT ;  /* 0x000000330000720c */ /* 0x000fc40003f04070 */
[C---:B------:R-:W-:Y:S01]  /*3200*/  ISETP.GT.U32.AND P1, PT, R0.reuse, R53, PT ;  /* 0x000000350000720c */ /* 0x040fe20003f24070 */
[----:B------:R-:W-:Y:S01]  /*3210*/  IMAD R55, R0, R59, R54 ;  /* 0x0000003b00377224 */ /* 0x000fe200078e0236 */
[----:B------:R-:W-:Y:S01]  /*3220*/  LOP3.LUT R54, R2, 0x1a, RZ, 0xfc, !PT ;  /* 0x0000001a02367812 */ /* 0x000fe200078efcff */
[----:B------:R-:W-:Y:S02]  /*3230*/  IMAD.MOV R57, RZ, RZ, -R4 ;  /* 0x000000ffff397224 */ /* 0x000fe400078e0a04 */
[----:B------:R-:W-:Y:S01]  /*3240*/  IMAD.MOV R61, RZ, RZ, -R50 ;  /* 0x000000ffff3d7224 */ /* 0x000fe200078e0a32 */
[C---:B------:R-:W-:Y:S01]  /*3250*/  ISETP.GT.U32.AND P4, PT, R0.reuse, R55, PT ;  /* 0x000000370000720c */ /* 0x040fe20003f84070 */
[C---:B------:R-:W-:Y:S02]  /*3260*/  IMAD R57, R0.reuse, R57, R48 ;  /* 0x0000003900397224 */ /* 0x040fe400078e0230 */
[----:B------:R-:W-:Y:S01]  /*3270*/  IMAD R59, R0, R61, R56 ;  /* 0x0000003d003b7224 */ /* 0x000fe200078e0238 */
[----:B------:R-:W-:Y:S01]  /*3280*/  LOP3.LUT R56, R2, 0x18, RZ, 0xfc, !PT ;  /* 0x0000001802387812 */ /* 0x000fe200078efcff */
[--C-:B------:R-:W-:Y:S01]  /*3290*/  @!P3 IMAD.IADD R49, R49, 0x1, -R0.reuse ;  /* 0x000000013131b824 */ /* 0x100fe200078e0a00 */
[C---:B------:R-:W-:Y:S01]  /*32a0*/  ISETP.GT.U32.AND P3, PT, R0.reuse, R57, PT ;  /* 0x000000390000720c */ /* 0x040fe20003f64070 */
[----:B------:R-:W-:Y:S01]  /*32b0*/  @!P0 IMAD.IADD R51, R51, 0x1, -R0 ;  /* 0x0000000133338824 */ /* 0x000fe200078e0a00 */
[----:B------:R-:W-:Y:S01]  /*32c0*/  ISETP.GT.U32.AND P0, PT, R0, R59, PT ;  /* 0x0000003b0000720c */ /* 0x000fe20003f04070 */
[----:B------:R-:W-:Y:S01]  /*32d0*/  IMAD.HI.U32 R50, R3, R91, RZ ;  /* 0x0000005b03327227 */ /* 0x000fe200078e00ff */
[----:B------:R-:W-:-:S02]  /*32e0*/  IABS R61, R54 ;  /* 0x00000036003d7213 */ /* 0x000fc40000000000 */
[----:B------:R-:W-:Y:S01]  /*32f0*/  IABS R63, R56 ;  /* 0x00000038003f7213 */ /* 0x000fe20000000000 */
[----:B------:R-:W-:Y:S02]  /*3300*/  @!P4 IMAD.IADD R55, R55, 0x1, -R0 ;  /* 0x000000013737c824 */ /* 0x000fe400078e0a00 */
[----:B------:R-:W-:-:S03]  /*3310*/  IMAD.HI.U32 R4, R3, R61, RZ ;  /* 0x0000003d03047227 */ /* 0x000fc600078e00ff */
[----:B------:R-:W-:Y:S01]  /*3320*/  ISETP.GT.U32.AND P4, PT, R0, R55, PT ;  /* 0x000000370000720c */ /* 0x000fe20003f84070 */
[----:B------:R-:W-:Y:S02]  /*3330*/  IMAD.MOV R50, RZ, RZ, -R50 ;  /* 0x000000ffff327224 */ /* 0x000fe400078e0a32 */
[----:B------:R-:W-:-:S04]  /*3340*/  IMAD.HI.U32 R48, R3, R63, RZ ;  /* 0x0000003f03307227 */ /* 0x000fc800078e00ff */
[----:B------:R-:W-:Y:S02]  /*3350*/  IMAD.MOV R4, RZ, RZ, -R4 ;  /* 0x000000ffff047224 */ /* 0x000fe400078e0a04 */
[----:B------:R-:W-:Y:S01]  /*3360*/  IMAD R91, R0, R50, R91 ;  /* 0x00000032005b7224 */ /* 0x000fe200078e025b */
[----:B------:R-:W-:Y:S01]  /*3370*/  LOP3.LUT R50, R2, 0x14, RZ, 0xfc, !PT ;  /* 0x0000001402327812 */ /* 0x000fe200078efcff */
[----:B------:R-:W-:Y:S02]  /*3380*/  @!P3 IMAD.IADD R57, R57, 0x1, -R0 ;  /* 0x000000013939b824 */ /* 0x000fe400078e0a00 */
[----:B------:R-:W-:Y:S02]  /*3390*/  IMAD.MOV R48, RZ, RZ, -R48 ;  /* 0x000000ffff307224 */ /* 0x000fe400078e0a30 */
[----:B------:R-:W-:Y:S01]  /*33a0*/  @!P0 IMAD.IADD R59, R59, 0x1, -R0 ;  /* 0x000000013b3b8824 */ /* 0x000fe200078e0a00 */
[----:B------:R-:W-:Y:S01]  /*33b0*/  ISETP.GT.U32.AND P3, PT, R0, R57, PT ;  /* 0x000000390000720c */ /* 0x000fe20003f64070 */
[----:B------:R-:W-:Y:S01]  /*33c0*/  IMAD.MOV.U32 R75, RZ, RZ, R51 ;  /* 0x000000ffff4b7224 */ /* 0x000fe200078e0033 */
[----:B------:R-:W-:Y:S01]  /*33d0*/  ISETP.GE.AND P0, PT, R52, RZ, PT ;  /* 0x000000ff3400720c */ /* 0x000fe20003f06270 */
[C---:B------:R-:W-:Y:S01]  /*33e0*/  IMAD R61, R0.reuse, R4, R61 ;  /* 0x00000004003d7224 */ /* 0x040fe200078e023d */
[----:B------:R-:W-:Y:S01]  /*33f0*/  IABS R4, R50 ;  /* 0x0000003200047213 */ /* 0x000fe20000000000 */
[----:B------:R-:W-:Y:S01]  /*3400*/  IMAD R63, R0, R48, R63 ;  /* 0x00000030003f7224 */ /* 0x000fe200078e023f */
[----:B------:R-:W-:Y:S01]  /*3410*/  LOP3.LUT R52, R2, 0x12, RZ, 0xfc, !PT ;  /* 0x0000001202347812 */ /* 0x000fe200078efcff */
[----:B------:R-:W-:Y:S01]  /*3420*/  @!P2 IMAD.MOV R75, RZ, RZ, -R75 ;  /* 0x000000ffff4ba224 */ /* 0x000fe200078e0a4b */
[----:B------:R-:W-:Y:S01]  /*3430*/  ISETP.GT.U32.AND P2, PT, R0, R59, PT ;  /* 0x0000003b0000720c */ /* 0x000fe20003f44070 */
[----:B------:R-:W-:Y:S01]  /*3440*/  IMAD.MOV.U32 R79, RZ, RZ, R49 ;  /* 0x000000ffff4f7224 */ /* 0x000fe200078e0031 */
[----:B------:R-:W-:Y:S01]  /*3450*/  IABS R51, R52 ;  /* 0x0000003400337213 */ /* 0x000fe20000000000 */
[----:B------:R-:W-:-:S02]  /*3460*/  IMAD.MOV.U32 R49, RZ, RZ, R4 ;  /* 0x000000ffff317224 */ /* 0x000fc400078e0004 */
[----:B------:R-:W-:Y:S01]  /*3470*/  @!P5 IMAD.MOV R79, RZ, RZ, -R79 ;  /* 0x000000ffff4fd224 */ /* 0x000fe200078e0a4f */
[----:B------:R-:W-:Y:S01]  /*3480*/  ISETP.GT.U32.AND P5, PT, R0, R63, PT ;  /* 0x0000003f0000720c */ /* 0x000fe20003fa4070 */
[----:B------:R-:W-:Y:S01]  /*3490*/  @!P4 IMAD.IADD R55, R55, 0x1, -R0 ;  /* 0x000000013737c824 */ /* 0x000fe200078e0a00 */
[----:B------:R-:W-:Y:S01]  /*34a0*/  ISETP.GE.AND P4, PT, R60, RZ, PT ;  /* 0x000000ff3c00720c */ /* 0x000fe20003f86270 */
[----:B------:R-:W-:Y:S01]  /*34b0*/  IMAD.HI.U32 R4, R3, R49, RZ ;  /* 0x0000003103047227 */ /* 0x000fe200078e00ff */
[----:B------:R-:W-:-:S03]  /*34c0*/  LOP3.LUT R60, R2, 0xc, RZ, 0xfc, !PT ;  /* 0x0000000c023c7812 */ /* 0x000fc600078efcff */
[----:B------:R-:W-:Y:S01]  /*34d0*/  @!P3 IMAD.IADD R57, R57, 0x1, -R0 ;  /* 0x000000013939b824 */ /* 0x000fe200078e0a00 */
[----:B------:R-:W-:Y:S01]  /*34e0*/  ISETP.GE.AND P3, PT, R56, RZ, PT ;  /* 0x000000ff3800720c */ /* 0x000fe20003f66270 */
[----:B------:R-:W-:Y:S01]  /*34f0*/  IMAD.MOV R4, RZ, RZ, -R4 ;  /* 0x000000ffff047224 */ /* 0x000fe200078e0a04 */
[----:B------:R-:W-:Y:S01]  /*3500*/  LOP3.LUT R56, R2, 0x10, RZ, 0xfc, !PT ;  /* 0x0000001002387812 */ /* 0x000fe200078efcff */
[--C-:B------:R-:W-:Y:S01]  /*3510*/  @!P2 IMAD.IADD R59, R59, 0x1, -R0.reuse ;  /* 0x000000013b3ba824 */ /* 0x100fe200078e0a00 */
[C---:B------:R-:W-:Y:S01]  /*3520*/  ISETP.GT.U32.AND P2, PT, R0.reuse, R91, PT ;  /* 0x0000005b0000720c */ /* 0x040fe20003f44070 */
[----:B------:R-:W-:Y:S02]  /*3530*/  IMAD R49, R0, R4, R49 ;  /* 0x0000000400317224 */ /* 0x000fe400078e0231 */
[----:B------:R-:W-:Y:S01]  /*3540*/  IMAD.MOV.U32 R85, RZ, RZ, R57 ;  /* 0x000000ffff557224 */ /* 0x000fe200078e0039 */
[----:B------:R-:W-:Y:S01]  /*3550*/  IABS R57, R60 ;  /* 0x0000003c00397213 */ /* 0x000fe20000000000 */
[----:B------:R-:W-:-:S02]  /*3560*/  @!P5 IMAD.IADD R63, R63, 0x1, -R0 ;  /* 0x000000013f3fd824 */ /* 0x000fc400078e0a00 */
[----:B------:R-:W-:Y:S02]  /*3570*/  IMAD.MOV.U32 R83, RZ, RZ, R59 ;  /* 0x000000ffff537224 */ /* 0x000fe400078e003b */
[----:B------:R-:W-:Y:S01]  /*3580*/  @!P0 IMAD.MOV R85, RZ, RZ, -R85 ;  /* 0x000000ffff558224 */ /* 0x000fe200078e0a55 */
[C---:B------:R-:W-:Y:S01]  /*3590*/  ISETP.GT.U32.AND P0, PT, R0.reuse, R49, PT ;  /* 0x000000310000720c */ /* 0x040fe20003f04070 */
[----:B------:R-:W-:Y:S01]  /*35a0*/  @!P4 IMAD.MOV R83, RZ, RZ, -R83 ;  /* 0x000000ffff53c224 */ /* 0x000fe200078e0a53 */
[----:B------:R-:W-:Y:S01]  /*35b0*/  ISETP.GT.U32.AND P4, PT, R0, R63, PT ;  /* 0x0000003f0000720c */ /* 0x000fe20003f84070 */
[----:B------:R-:W-:-:S04]  /*35c0*/  IMAD.HI.U32 R48, R3, R51, RZ ;  /* 0x0000003303307227 */ /* 0x000fc800078e00ff */
[----:B------:R-:W-:Y:S02]  /*35d0*/  IMAD.MOV R48, RZ, RZ, -R48 ;  /* 0x000000ffff307224 */ /* 0x000fe400078e0a30 */
[--C-:B------:R-:W-:Y:S01]  /*35e0*/  @!P1 IMAD.IADD R53, R53, 0x1, -R0.reuse ;  /* 0x0000000135359824 */ /* 0x100fe200078e0a00 */
[----:B------:R-:W-:Y:S01]  /*35f0*/  ISETP.GE.AND P1, PT, R58, RZ, PT ;  /* 0x000000ff3a00720c */ /* 0x000fe20003f26270 */
[----:B------:R-:W-:Y:S01]  /*3600*/  IMAD R51, R0, R48, R51 ;  /* 0x0000003000337224 */ /* 0x000fe200078e0233 */
[----:B------:R-:W-:Y:S01]  /*3610*/  LOP3.LUT R58, R2, 0xe, RZ, 0xfc, !PT ;  /* 0x0000000e023a7812 */ /* 0x000fe200078efcff */
[----:B------:R-:W-:Y:S01]  /*3620*/  IMAD.MOV.U32 R77, RZ, RZ, R53 ;  /* 0x000000ffff4d7224 */ /* 0x000fe200078e0035 */
[----:B------:R-:W-:Y:S01]  /*3630*/  IABS R53, R56 ;  /* 0x0000003800357213 */ /* 0x000fe20000000000 */
[--C-:B------:R-:W-:Y:S02]  /*3640*/  @!P0 IMAD.IADD R49, R49, 0x1, -R0.reuse ;  /* 0x0000000131318824 */ /* 0x100fe400078e0a00 */
[----:B------:R-:W-:Y:S01]  /*3650*/  @!P4 IMAD.IADD R63, R63, 0x1, -R0 ;  /* 0x000000013f3fc824 */ /* 0x000fe200078e0a00 */
[C---:B------:R-:W-:Y:S01]  /*3660*/  ISETP.GT.U32.AND P4, PT, R0.reuse, R51, PT ;  /* 0x000000330000720c */ /* 0x040fe20003f84070 */
[----:B------:R-:W-:Y:S01]  /*3670*/  IMAD.HI.U32 R4, R3, R53, RZ ;  /* 0x0000003503047227 */ /* 0x000fe200078e00ff */
[----:B------:R-:W-:-:S03]  /*3680*/  ISETP.GT.U32.AND P0, PT, R0, R49, PT ;  /* 0x000000310000720c */ /* 0x000fc60003f04070 */
[----:B------:R-:W-:Y:S02]  /*3690*/  IMAD.MOV R4, RZ, RZ, -R4 ;  /* 0x000000ffff047224 */ /* 0x000fe400078e0a04 */
[----:B------:R-:W-:Y:S01]  /*36a0*/  @!P6 IMAD.MOV R77, RZ, RZ, -R77 ;  /* 0x000000ffff4de224 */ /* 0x000fe200078e0a4d */
[C---:B------:R-:W-:Y:S01]  /*36b0*/  ISETP.GT.U32.AND P6, PT, R0.reuse, R61, PT ;  /* 0x0000003d0000720c */ /* 0x040fe20003fc4070 */
[C---:B------:R-:W-:Y:S02]  /*36c0*/  IMAD R53, R0.reuse, R4, R53 ;  /* 0x0000000400357224 */ /* 0x040fe400078e0235 */
[----:B------:R-:W-:Y:S01]  /*36d0*/  IMAD.MOV.U32 R81, RZ, RZ, R55 ;  /* 0x000000ffff517224 */ /* 0x000fe200078e0037 */
[----:B------:R-:W-:Y:S01]  /*36e0*/  IABS R55, R58 ;  /* 0x0000003a00377213 */ /* 0x000fe20000000000 */
[--C-:B------:R-:W-:Y:S02]  /*36f0*/  @!P4 IMAD.IADD R51, R51, 0x1, -R0.reuse ;  /* 0x000000013333c824 */ /* 0x100fe400078e0a00 */
[----:B------:R-:W-:Y:S01]  /*3700*/  @!P0 IMAD.IADD R49, R49, 0x1, -R0 ;  /* 0x0000000131318824 */ /* 0x000fe200078e0a00 */
[C---:B------:R-:W-:Y:S01]  /*3710*/  ISETP.GT.U32.AND P0, PT, R0.reuse, R53, PT ;  /* 0x000000350000720c */ /* 0x040fe20003f04070 */
[----:B------:R-:W-:Y:S01]  /*3720*/  IMAD.HI.U32 R4, R3, R57, RZ ;  /* 0x0000003903047227 */ /* 0x000fe200078e00ff */
[----:B------:R-:W-:-:S03]  /*3730*/  ISETP.GT.U32.AND P4, PT, R0, R51, PT ;  /* 0x000000330000720c */ /* 0x000fc60003f84070 */
[----:B------:R-:W-:-:S04]  /*3740*/  IMAD.HI.U32 R48, R3, R55, RZ ;  /* 0x0000003703307227 */ /* 0x000fc800078e00ff */
[----:B------:R-:W-:Y:S02]  /*3750*/  IMAD.MOV R4, RZ, RZ, -R4 ;  /* 0x000000ffff047224 */ /* 0x000fe400078e0a04 */
[----:B------:R-:W-:Y:S01]  /*3760*/  @!P6 IMAD.IADD R61, R61, 0x1, -R0 ;  /* 0x000000013d3de824 */ /* 0x000fe200078e0a00 */
[----:B------:R-:W-:Y:S01]  /*3770*/  ISETP.GE.AND P6, PT, R62, RZ, PT ;  /* 0x000000ff3e00720c */ /* 0x000fe20003fc6270 */
[----:B------:R-:W-:Y:S01]  /*3780*/  IMAD.MOV R48, RZ, RZ, -R48 ;  /* 0x000000ffff307224 */ /* 0x000fe200078e0a30 */
[----:B------:R-:W-:Y:S01]  /*3790*/  LOP3.LUT R62, R2, 0xa, RZ, 0xfc, !PT ;  /* 0x0000000a023e7812 */ /* 0x000fe200078efcff */
[C---:B------:R-:W-:Y:S01]  /*37a0*/  IMAD R57, R0.reuse, R4, R57 ;  /* 0x0000000400397224 */ /* 0x040fe200078e0239 */
[C---:B------:R-:W-:Y:S01]  /*37b0*/  ISETP.GT.U32.AND P5, PT, R0.reuse, R61, PT ;  /* 0x0000003d0000720c */ /* 0x040fe20003fa4070 */
[C---:B------:R-:W-:Y:S01]  /*37c0*/  IMAD R55, R0.reuse, R48, R55 ;  /* 0x0000003000377224 */ /* 0x040fe200078e0237 */
[----:B------:R-:W-:Y:S01]  /*37d0*/  IABS R59, R62 ;  /* 0x0000003e003b7213 */ /* 0x000fe20000000000 */
[--C-:B------:R-:W-:Y:S01]  /*37e0*/  @!P0 IMAD.IADD R53, R53, 0x1, -R0.reuse ;  /* 0x0000000135358824 */ /* 0x100fe200078e0a00 */
[C---:B------:R-:W-:Y:S01]  /*37f0*/  ISETP.GT.U32.AND P0, PT, R0.reuse, R57, PT ;  /* 0x000000390000720c */ /* 0x040fe20003f04070 */
[----:B------:R-:W-:Y:S01]  /*3800*/  @!P4 IMAD.IADD R51, R51, 0x1, -R0 ;  /* 0x000000013333c824 */ /* 0x000fe200078e0a00 */
[----:B------:R-:W-:Y:S01]  /*3810*/  ISETP.GT.U32.AND P4, PT, R0, R55, PT ;  /* 0x000000370000720c */ /* 0x000fe20003f84070 */
[----:B------:R-:W-:-:S04]  /*3820*/  IMAD.HI.U32 R4, R3, R105, RZ ;  /* 0x0000006903047227 */ /* 0x000fc800078e00ff */
[----:B------:R-:W-:-:S04]  /*3830*/  IMAD.HI.U32 R48, R3, R59, RZ ;  /* 0x0000003b03307227 */ /* 0x000fc800078e00ff */
[----:B------:R-:W-:Y:S02]  /*3840*/  IMAD.MOV R4, RZ, RZ, -R4 ;  /* 0x000000ffff047224 */ /* 0x000fe400078e0a04 */
[----:B------:R-:W-:Y:S02]  /*3850*/  @!P2 IMAD.IADD R91, R91, 0x1, -R0 ;  /* 0x000000015b5ba824 */ /* 0x000fe400078e0a00 */
[----:B------:R-:W-:Y:S02]  /*3860*/  IMAD.MOV R48, RZ, RZ, -R48 ;  /* 0x000000ffff307224 */ /* 0x000fe400078e0a30 */
[C---:B------:R-:W-:Y:S01]  /*3870*/  IMAD R105, R0.reuse, R4, R105 ;  /* 0x0000000400697224 */ /* 0x040fe200078e0269 */
[C---:B------:R-:W-:Y:S01]  /*3880*/  ISETP.GT.U32.AND P2, PT, R0.reuse, R91, PT ;  /* 0x0000005b0000720c */ /* 0x040fe20003f44070 */
[C---:B------:R-:W-:Y:S02]  /*3890*/  IMAD R59, R0.reuse, R48, R59 ;  /* 0x00000030003b7224 */ /* 0x040fe400078e023b */
[--C-:B------:R-:W-:Y:S01]  /*38a0*/  @!P0 IMAD.IADD R57, R57, 0x1, -R0.reuse ;  /* 0x0000000139398824 */ /* 0x100fe200078e0a00 */
[C---:B------:R-:W-:Y:S01]  /*38b0*/  ISETP.GT.U32.AND P0, PT, R0.reuse, R105, PT ;  /* 0x000000690000720c */ /* 0x040fe20003f04070 */
[--C-:B------:R-:W-:Y:S01]  /*38c0*/  @!P4 IMAD.IADD R55, R55, 0x1, -R0.reuse ;  /* 0x000000013737c824 */ /* 0x100fe200078e0a00 */
[----:B------:R-:W-:Y:S01]  /*38d0*/  ISETP.GT.U32.AND P4, PT, R0, R59, PT ;  /* 0x0000003b0000720c */ /* 0x000fe20003f84070 */
[----:B------:R-:W-:Y:S01]  /*38e0*/  @!P1 IMAD.MOV R81, RZ, RZ, -R81 ;  /* 0x000000ffff519224 */ /* 0x000fe200078e0a51 */
[----:B------:R-:W-:Y:S01]  /*38f0*/  ISETP.GE.AND P1, PT, R54, RZ, PT ;  /* 0x000000ff3600720c */ /* 0x000fe20003f26270 */
[--C-:B------:R-:W-:Y:S01]  /*3900*/  @!P5 IMAD.IADD R61, R61, 0x1, -R0.reuse ;  /* 0x000000013d3dd824 */ /* 0x100fe200078e0a00 */
[----:B------:R-:W-:Y:S01]  /*3910*/  IABS R54, R2 ;  /* 0x0000000200367213 */ /* 0x000fe20000000000 */
[----:B------:R-:W-:Y:S01]  /*3920*/  IMAD.MOV.U32 R89, RZ, RZ, R63 ;  /* 0x000000ffff597224 */ /* 0x000fe200078e003f */
[----:B------:R-:W-:Y:S01]  /*3930*/  ISETP.GE.AND P5, PT, R50, RZ, PT ;  /* 0x000000ff3200720c */ /* 0x000fe20003fa6270 */
[----:B------:R-:W-:Y:S01]  /*3940*/  @!P2 IMAD.IADD R91, R91, 0x1, -R0 ;  /* 0x000000015b5ba824 */ /* 0x000fe200078e0a00 */
[----:B------:R-:W-:Y:S01]  /*3950*/  ISETP.GE.AND P2, PT, R52, RZ, PT ;  /* 0x000000ff3400720c */ /* 0x000fe20003f46270 */
[----:B------:R-:W-:Y:S01]  /*3960*/  IMAD.HI.U32 R4, R3, R107, RZ ;  /* 0x0000006b03047227 */ /* 0x000fe200078e00ff */
[----:B------:R-:W-:-:S03]  /*3970*/  IABS R52, R70 ;  /* 0x0000004600347213 */ /* 0x000fc60000000000 */
[----:B------:R-:W-:Y:S02]  /*3980*/  IMAD.MOV.U32 R87, RZ, RZ, R61 ;  /* 0x000000ffff577224 */ /* 0x000fe400078e003d */
[----:B------:R-:W-:Y:S01]  /*3990*/  @!P0 IMAD.IADD R105, R105, 0x1, -R0 ;  /* 0x0000000169698824 */ /* 0x000fe200078e0a00 */
[C---:B------:R-:W-:Y:S01]  /*39a0*/  ISETP.GT.U32.AND P0, PT, R0.reuse, R53, PT ;  /* 0x000000350000720c */ /* 0x040fe20003f04070 */
[----:B------:R-:W-:Y:S01]  /*39b0*/  @!P3 IMAD.MOV R89, RZ, RZ, -R89 ;  /* 0x000000ffff59b224 */ /* 0x000fe200078e0a59 */
[----:B------:R-:W-:Y:S01]  /*39c0*/  ISETP.GT.U32.AND P3, PT, R0, R57, PT ;  /* 0x000000390000720c */ /* 0x000fe20003f64070 */
[----:B------:R-:W-:Y:S02]  /*39d0*/  IMAD.MOV R50, RZ, RZ, -R4 ;  /* 0x000000ffff327224 */ /* 0x000fe400078e0a04 */
[----:B------:R-:W-:-:S04]  /*39e0*/  IMAD.HI.U32 R48, R3, R109, RZ ;  /* 0x0000006d03307227 */ /* 0x000fc800078e00ff */
[----:B------:R-:W-:Y:S01]  /*39f0*/  @!P4 IMAD.IADD R59, R59, 0x1, -R0 ;  /* 0x000000013b3bc824 */ /* 0x000fe200078e0a00 */
[----:B------:R-:W-:Y:S01]  /*3a00*/  ISETP.GE.AND P4, PT, R56, RZ, PT ;  /* 0x000000ff3800720c */ /* 0x000fe20003f86270 */
[----:B------:R-:W-:-:S04]  /*3a10*/  IMAD.HI.U32 R4, R3, R54, RZ ;  /* 0x0000003603047227 */ /* 0x000fc800078e00ff */
[----:B------:R-:W-:Y:S01]  /*3a20*/  @!P1 IMAD.MOV R87, RZ, RZ, -R87 ;  /* 0x000000ffff579224 */ /* 0x000fe200078e0a57 */
[C---:B------:R-:W-:Y:S01]  /*3a30*/  ISETP.GT.U32.AND P1, PT, R0.reuse, R55, PT ;  /* 0x000000370000720c */ /* 0x040fe20003f24070 */
[----:B------:R-:W-:Y:S02]  /*3a40*/  IMAD.MOV R48, RZ, RZ, -R48 ;  /* 0x000000ffff307224 */ /* 0x000fe400078e0a30 */
[----:B------:R-:W-:Y:S02]  /*3a50*/  IMAD.MOV R61, RZ, RZ, -R4 ;  /* 0x000000ffff3d7224 */ /* 0x000fe400078e0a04 */
[----:B------:R-:W-:Y:S01]  /*3a60*/  @!P6 IMAD.MOV R91, RZ, RZ, -R91 ;  /* 0x000000ffff5be224 */ /* 0x000fe200078e0a5b */
[C---:B------:R-:W-:Y:S01]  /*3a70*/  ISETP.GT.U32.AND P6, PT, R0.reuse, R59, PT ;  /* 0x0000003b0000720c */ /* 0x040fe20003fc4070 */
[----:B------:R-:W-:Y:S01]  /*3a80*/  IMAD R107, R0, R50, R107 ;  /* 0x00000032006b7224 */ /* 0x000fe200078e026b */
[----:B------:R-:W-:Y:S01]  /*3a90*/  LOP3.LUT R50, R88, 0x7f, RZ, 0xc0, !PT ;  /* 0x0000007f58327812 */ /* 0x000fe200078ec0ff */
[----:B------:R-:W-:-:S02]  /*3aa0*/  IMAD.MOV.U32 R95, RZ, RZ, R51 ;  /* 0x000000ffff5f7224 */ /* 0x000fc400078e0033 */
[----:B------:R-:W-:-:S04]  /*3ab0*/  IMAD.HI.U32 R3, R3, R52, RZ ;  /* 0x0000003403037227 */ /* 0x000fc800078e00ff */
[C---:B------:R-:W-:Y:S02]  /*3ac0*/  IMAD R109, R0.reuse, R48, R109 ;  /* 0x00000030006d7224 */ /* 0x040fe400078e026d */
[C---:B------:R-:W-:Y:S02]  /*3ad0*/  IMAD R51, R0.reuse, R61, R54 ;  /* 0x0000003d00337224 */ /* 0x040fe400078e0236 */
[----:B------:R-:W-:Y:S01]  /*3ae0*/  @!P2 IMAD.MOV R95, RZ, RZ, -R95 ;  /* 0x000000ffff5fa224 */ /* 0x000fe200078e0a5f */
[C---:B------:R-:W-:Y:S01]  /*3af0*/  ISETP.GT.U32.AND P2, PT, R0.reuse, R107, PT ;  /* 0x0000006b0000720c */ /* 0x040fe20003f44070 */
[----:B------:R-:W-:Y:S02]  /*3b00*/  IMAD.MOV R3, RZ, RZ, -R3 ;  /* 0x000000ffff037224 */ /* 0x000fe400078e0a03 */
[----:B------:R-:W-:Y:S02]  /*3b10*/  IMAD.MOV.U32 R93, RZ, RZ, R49 ;  /* 0x000000ffff5d7224 */ /* 0x000fe400078e0031 */
[--C-:B------:R-:W-:Y:S01]  /*3b20*/  @!P0 IMAD.IADD R53, R53, 0x1, -R0.reuse ;  /* 0x0000000135358824 */ /* 0x100fe200078e0a00 */
[C---:B------:R-:W-:Y:S01]  /*3b30*/  ISETP.GT.U32.AND P0, PT, R0.reuse, R51, PT ;  /* 0x000000330000720c */ /* 0x040fe20003f04070 */
[----:B------:R-:W-:Y:S01]  /*3b40*/  @!P3 IMAD.IADD R57, R57, 0x1, -R0 ;  /* 0x000000013939b824 */ /* 0x000fe200078e0a00 */
[C---:B------:R-:W-:Y:S01]  /*3b50*/  ISETP.GT.U32.AND P3, PT, R0.reuse, R109, PT ;  /* 0x0000006d0000720c */ /* 0x040fe20003f64070 */
[----:B------:R-:W-:-:S02]  /*3b60*/  IMAD R49, R0, R3, R52 ;  /* 0x0000000300317224 */ /* 0x000fc400078e0234 */
[----:B------:R-:W-:Y:S01]  /*3b70*/  @!P5 IMAD.MOV R93, RZ, RZ, -R93 ;  /* 0x000000ffff5dd224 */ /* 0x000fe200078e0a5d */
[----:B------:R-:W-:Y:S01]  /*3b80*/  ISETP.GT.U32.AND P5, PT, R0, R105, PT ;  /* 0x000000690000720c */ /* 0x000fe20003fa4070 */
[--C-:B------:R-:W-:Y:S01]  /*3b90*/  @!P1 IMAD.IADD R55, R55, 0x1, -R0.reuse ;  /* 0x0000000137379824 */ /* 0x100fe200078e0a00 */
[----:B------:R-:W-:Y:S01]  /*3ba0*/  ISETP.GE.AND P1, PT, R58, RZ, PT ;  /* 0x000000ff3a00720c */ /* 0x000fe20003f26270 */
[--C-:B------:R-:W-:Y:S01]  /*3bb0*/  @!P6 IMAD.IADD R59, R59, 0x1, -R0.reuse ;  /* 0x000000013b3be824 */ /* 0x100fe200078e0a00 */
[----:B------:R-:W-:Y:S01]  /*3bc0*/  ISETP.GT.U32.AND P6, PT, R0, R49, PT ;  /* 0x000000310000720c */ /* 0x000fe20003fc4070 */
[--C-:B------:R-:W-:Y:S01]  /*3bd0*/  @!P2 IMAD.IADD R107, R107, 0x1, -R0.reuse ;  /* 0x000000016b6ba824 */ /* 0x100fe200078e0a00 */
[----:B------:R-:W-:Y:S01]  /*3be0*/  ISETP.GE.AND P2, PT, R62, RZ, PT ;  /* 0x000000ff3e00720c */ /* 0x000fe20003f46270 */
[--C-:B------:R-:W-:Y:S02]  /*3bf0*/  @!P0 IMAD.IADD R51, R51, 0x1, -R0.reuse ;  /* 0x0000000133338824 */ /* 0x100fe400078e0a00 */
[----:B------:R-:W-:Y:S01]  /*3c00*/  @!P3 IMAD.IADD R109, R109, 0x1, -R0 ;  /* 0x000000016d6db824 */ /* 0x000fe200078e0a00 */
[C---:B------:R-:W-:Y:S01]  /*3c10*/  ISETP.GT.U32.AND P0, PT, R0.reuse, R107, PT ;  /* 0x0000006b0000720c */ /* 0x040fe20003f04070 */
[----:B------:R-:W-:Y:S01]  /*3c20*/  IMAD.MOV.U32 R99, RZ, RZ, R55 ;  /* 0x000000ffff637224 */ /* 0x000fe200078e0037 */
[----:B------:R-:W-:Y:S01]  /*3c30*/  ISETP.GT.U32.AND P3, PT, R0, R51, PT ;  /* 0x000000330000720c */ /* 0x000fe20003f64070 */
[----:B------:R-:W-:-:S02]  /*3c40*/  IMAD.MOV.U32 R97, RZ, RZ, R53 ;  /* 0x000000ffff617224 */ /* 0x000fc400078e0035 */
[--C-:B------:R-:W-:Y:S01]  /*3c50*/  @!P5 IMAD.IADD R105, R105, 0x1, -R0.reuse ;  /* 0x000000016969d824 */ /* 0x100fe200078e0a00 */
[----:B------:R-:W-:Y:S01]  /*3c60*/  ISETP.GE.AND P5, PT, R60, RZ, PT ;  /* 0x000000ff3c00720c */ /* 0x000fe20003fa6270 */
[----:B------:R-:W-:Y:S01]  /*3c70*/  @!P1 IMAD.MOV R99, RZ, RZ, -R99 ;  /* 0x000000ffff639224 */ /* 0x000fe200078e0a63 */
[----:B------:R-:W-:Y:S01]  /*3c80*/  ISETP.GT.U32.AND P1, PT, R0, R109, PT ;  /* 0x0000006d0000720c */ /* 0x000fe20003f24070 */
[----:B------:R-:W-:Y:S01]  /*3c90*/  @!P4 IMAD.MOV R97, RZ, RZ, -R97 ;  /* 0x000000ffff61c224 */ /* 0x000fe200078e0a61 */
[----:B------:R-:W-:Y:S01]  /*3ca0*/  ISETP.GE.AND P4, PT, R2, RZ, PT ;  /* 0x000000ff0200720c */ /* 0x000fe20003f86270 */
[----:B------:R-:W-:Y:S01]  /*3cb0*/  @!P6 IMAD.IADD R49, R49, 0x1, -R0 ;  /* 0x000000013131e824 */ /* 0x000fe200078e0a00 */
[----:B------:R-:W-:Y:S01]  /*3cc0*/  SHF.R.S32.HI R2, RZ, 0x7, R88 ;  /* 0x00000007ff027819 */ /* 0x000fe20000011458 */
[----:B------:R-:W-:Y:S02]  /*3cd0*/  IMAD.MOV.U32 R101, RZ, RZ, R57 ;  /* 0x000000ffff657224 */ /* 0x000fe400078e0039 */
[--C-:B------:R-:W-:Y:S01]  /*3ce0*/  @!P0 IMAD.IADD R107, R107, 0x1, -R0.reuse ;  /* 0x000000016b6b8824 */ /* 0x100fe200078e0a00 */
[----:B------:R-:W-:Y:S01]  /*3cf0*/  ISETP.GT.U32.AND P6, PT, R0, R49, PT ;  /* 0x000000310000720c */ /* 0x000fe20003fc4070 */
[----:B------:R-:W-:Y:S01]  /*3d00*/  IMAD.SHL.U32 R4, R88, 0x2, RZ ;  /* 0x0000000258047824 */ /* 0x000fe200078e00ff */
[----:B------:R-:W-:Y:S01]  /*3d10*/  SGXT R2, R2, 0x1 ;  /* 0x000000010202781a */ /* 0x000fe20000000200 */
[----:B------:R-:W-:Y:S01]  /*3d20*/  @!P5 IMAD.MOV R101, RZ, RZ, -R101 ;  /* 0x000000ffff65d224 */ /* 0x000fe200078e0a65 */
[----:B------:R-:W-:Y:S01]  /*3d30*/  ISETP.GE.AND P0, PT, R66, RZ, PT ;  /* 0x000000ff4200720c */ /* 0x000fe20003f06270 */
[--C-:B------:R-:W-:Y:S01]  /*3d40*/  @!P3 IMAD.IADD R51, R51, 0x1, -R0.reuse ;  /* 0x000000013333b824 */ /* 0x100fe200078e0a00 */
[----:B------:R-:W-:Y:S01]  /*3d50*/  LOP3.LUT R53, R2, 0x90, RZ, 0xc0, !PT ;  /* 0x0000009002357812 */ /* 0x000fe200078ec0ff */
[----:B------:R-:W-:Y:S01]  /*3d60*/  IMAD.SHL.U32 R3, R88, 0x100, RZ ;  /* 0x0000010058037824 */ /* 0x000fe200078e00ff */
[----:B------:R-:W-:Y:S01]  /*3d70*/  ISETP.GE.AND P5, PT, R64, RZ, PT ;  /* 0x000000ff4000720c */ /* 0x000fe20003fa6270 */
[--C-:B------:R-:W-:Y:S01]  /*3d80*/  @!P1 IMAD.IADD R109, R109, 0x1, -R0.reuse ;  /* 0x000000016d6d9824 */ /* 0x100fe200078e0a00 */
[----:B------:R-:W-:Y:S01]  /*3d90*/  ISETP.GE.AND P3, PT, R68, RZ, PT ;  /* 0x000000ff4400720c */ /* 0x000fe20003f66270 */
[----:B------:R-:W-:Y:S01]  /*3da0*/  IMAD.MOV.U32 R103, RZ, RZ, R59 ;  /* 0x000000ffff677224 */ /* 0x000fe200078e003b */
[----:B------:R-:W-:Y:S01]  /*3db0*/  ISETP.GE.AND P1, PT, R70, RZ, PT ;  /* 0x000000ff4600720c */ /* 0x000fe20003f26270 */
[----:B------:R-:W-:Y:S01]  /*3dc0*/  @!P6 IMAD.IADD R49, R49, 0x1, -R0 ;  /* 0x000000013131e824 */ /* 0x000fe200078e0a00 */
[--C-:B------:R-:W-:Y:S01]  /*3dd0*/  LOP3.LUT R48, R53, 0x7e, R4.reuse, 0x78, !PT ;  /* 0x0000007e35307812 */ /* 0x100fe200078e7804 */
[----:B------:R-:W-:Y:S01]  /*3de0*/  @!P2 IMAD.MOV R103, RZ, RZ, -R103 ;  /* 0x000000ffff67a224 */ /* 0x000fe200078e0a67 */
[----:B------:R-:W-:Y:S01]  /*3df0*/  LOP3.LUT R2, R3, 0xc07e, R4, 0xc8, !PT ;  /* 0x0000c07e03027812 */ /* 0x000fe200078ec804 */
[----:B------:R-:W-:Y:S01]  /*3e00*/  IMAD.MOV.U32 R111, RZ, RZ, R49 ;  /* 0x000000ffff6f7224 */ /* 0x000fe200078e0031 */
[----:B------:R-:W-:Y:S01]  /*3e10*/  LOP3.LUT R3, R48, 0x4000, R3, 0xf8, !PT ;  /* 0x0000400030037812 */ /* 0x000fe200078ef803 */
[----:B------:R-:W-:Y:S01]  /*3e20*/  IMAD.MOV.U32 R113, RZ, RZ, R51 ;  /* 0x000000ffff717224 */ /* 0x000fe200078e0033 */
[----:B------:R-:W-:Y:S01]  /*3e30*/  ISETP.NE.AND P2, PT, R25, RZ, PT ;  /* 0x000000ff1900720c */ /* 0x000fe20003f45270 */
[----:B------:R-:W-:Y:S01]  /*3e40*/  @!P0 IMAD.MOV R107, RZ, RZ, -R107 ;  /* 0x000000ffff6b8224 */ /* 0x000fe200078e0a6b */
[----:B------:R-:W-:Y:S01]  /*3e50*/  LOP3.LUT R48, RZ, R25, RZ, 0x33, !PT ;  /* 0x00000019ff307212 */ /* 0x000fe200078e33ff */
[----:B------:R-:W-:Y:S01]  /*3e60*/  IMAD R25, R50, UR8, RZ ;  /* 0x0000000832197c24 */ /* 0x000fe2000f8e02ff */
[----:B------:R-:W0:Y:S01]  /*3e70*/  LDC R0, c[0x0][0x238] ;  /* 0x00008e00ff007b82 */ /* 0x000e220000000800 */
[----:B------:R-:W-:Y:S01]  /*3e80*/  @!P5 IMAD.MOV R105, RZ, RZ, -R105 ;  /* 0x000000ffff69d224 */ /* 0x000fe200078e0a69 */
[----:B------:R-:W-:Y:S01]  /*3e90*/  SEL R49, R48, R7, !P2 ;  /* 0x0000000730317207 */ /* 0x000fe20005000000 */
[----:B------:R-:W-:Y:S01]  /*3ea0*/  IMAD R7, R6, UR4, RZ ;  /* 0x0000000406077c24 */ /* 0x000fe2000f8e02ff */
[C---:B------:R-:W-:Y:S01]  /*3eb0*/  SEL R50, R48.reuse, R8, !P2 ;  /* 0x0000000830327207 */ /* 0x040fe20005000000 */
[----:B------:R-:W-:Y:S01]  /*3ec0*/  @!P3 IMAD.MOV R109, RZ, RZ, -R109 ;  /* 0x000000ffff6db224 */ /* 0x000fe200078e0a6d */
[----:B------:R-:W-:Y:S01]  /*3ed0*/  LEA R8, P0, R5, UR10, 0x1 ;  /* 0x0000000a05087c11 */ /* 0x000fe2000f8008ff */
[----:B------:R-:W-:Y:S01]  /*3ee0*/  @!P1 IMAD.MOV R111, RZ, RZ, -R111 ;  /* 0x000000ffff6f9224 */ /* 0x000fe200078e0a6f */
[----:B------:R-:W-:Y:S01]  /*3ef0*/  ULDC UR4, c[0x0][0x240] ;  /* 0x0000900000047ab9 */ /* 0x000fe20000000800 */
[----:B------:R-:W-:Y:S01]  /*3f00*/  @!P4 IMAD.MOV R113, RZ, RZ, -R113 ;  /* 0x000000ffff71c224 */ /* 0x000fe200078e0a71 */
[C---:B------:R-:W-:Y:S01]  /*3f10*/  SEL R51, R48.reuse, R9, !P2 ;  /* 0x0000000930337207 */ /* 0x040fe20005000000 */
[----:B------:R-:W-:Y:S01]  /*3f20*/  IMAD R49, R49, UR4, RZ ;  /* 0x0000000431317c24 */ /* 0x000fe2000f8e02ff */
[C---:B------:R-:W-:Y:S01]  /*3f30*/  SEL R16, R48.reuse, R16, !P2 ;  /* 0x0000001030107207 */ /* 0x040fe20005000000 */
[----:B------:R-:W-:Y:S01]  /*3f40*/  USHF.R.S32.HI UR8, URZ, 0x1f, UR5 ;  /* 0x0000001f3f087899 */ /* 0x000fe20008011405 */
[----:B------:R-:W-:Y:S01]  /*3f50*/  SEL R10, R48, R10, !P2 ;  /* 0x0000000a300a7207 */ /* 0x000fe20005000000 */
[----:B------:R-:W-:Y:S01]  /*3f60*/  IMAD R51, R51, UR4, RZ ;  /* 0x0000000433337c24 */ /* 0x000fe2000f8e02ff */
[----:B------:R-:W-:Y:S01]  /*3f70*/  LEA.HI.X.SX32 R9, R5, UR11, 0x1, P0 ;  /* 0x0000000b05097c11 */ /* 0x000fe200080f0eff */
[----:B------:R-:W-:Y:S01]  /*3f80*/  IMAD R5, R50, UR4, RZ ;  /* 0x0000000432057c24 */ /* 0x000fe2000f8e02ff */
[----:B------:R-:W-:-:S02]  /*3f90*/  LEA R4, P6, R25, UR12, 0x1 ;  /* 0x0000000c19047c11 */ /* 0x000fc4000f8c08ff */
[C---:B------:R-:W-:Y:S02]  /*3fa0*/  SEL R52, R48.reuse, R11, !P2 ;  /* 0x0000000b30347207 */ /* 0x040fe40005000000 */
[C---:B------:R-:W-:Y:S02]  /*3fb0*/  SEL R53, R48.reuse, R12, !P2 ;  /* 0x0000000c30357207 */ /* 0x040fe40005000000 */
[----:B------:R-:W-:Y:S01]  /*3fc0*/  SEL R54, R48, R13, !P2 ;  /* 0x0000000d30367207 */ /* 0x000fe20005000000 */
[----:B0-----:R-:W-:Y:S01]  /*3fd0*/  IMAD R11, R0, 0x7f, RZ ;  /* 0x0000007f000b7824 */ /* 0x001fe200078e02ff */
[----:B------:R-:W-:Y:S01]  /*3fe0*/  SEL R55, R48, R15, !P2 ;  /* 0x0000000f30377207 */ /* 0x000fe20005000000 */
[----:B------:R-:W-:Y:S01]  /*3ff0*/  IMAD R15, R10, UR4, RZ ;  /* 0x000000040a0f7c24 */ /* 0x000fe2000f8e02ff */
[----:B------:R-:W-:Y:S01]  /*4000*/  SEL R56, R48, R17, !P2 ;  /* 0x0000001130387207 */ /* 0x000fe20005000000 */
[----:B------:R-:W-:Y:S01]  /*4010*/  IMAD R17, R52, UR4, RZ ;  /* 0x0000000434117c24 */ /* 0x000fe2000f8e02ff */
[C---:B------:R-:W-:Y:S01]  /*4020*/  SEL R18, R48.reuse, R18, !P2 ;  /* 0x0000001230127207 */ /* 0x040fe20005000000 */
        /* <DEDUP_REMOVED lines=11> */
[----:B------:R-:W-:Y:S01]  /*40e0*/  SEL R24, R48, R24, !P2 ;  /* 0x0000001830187207 */ /* 0x000fe20005000000 */
[----:B------:R-:W-:Y:S01]  /*40f0*/  IMAD R13, R0, 0x7e, RZ ;  /* 0x0000007e000d7824 */ /* 0x000fe200078e02ff */
[C---:B------:R-:W-:Y:S01]  /*4100*/  SEL R26, R48.reuse, R26, !P2 ;  /* 0x0000001a301a7207 */ /* 0x040fe20005000000 */
[----:B------:R-:W-:Y:S01]  /*4110*/  IMAD R59, R59, UR4, RZ ;  /* 0x000000043b3b7c24 */ /* 0x000fe2000f8e02ff */
[----:B------:R-:W-:Y:S01]  /*4120*/  SEL R60, R48, R27, !P2 ;  /* 0x0000001b303c7207 */ /* 0x000fe20005000000 */
[----:B------:R-:W-:Y:S01]  /*4130*/  IMAD R27, R20, UR4, RZ ;  /* 0x00000004141b7c24 */ /* 0x000fe2000f8e02ff */
[----:B------:R-:W-:-:S02]  /*4140*/  SEL R28, R48, R28, !P2 ;  /* 0x0000001c301c7207 */ /* 0x000fc40005000000 */
[----:B------:R-:W-:Y:S01]  /*4150*/  SEL R61, R48, R29, !P2 ;  /* 0x0000001d303d7207 */ /* 0x000fe20005000000 */
[----:B------:R-:W-:Y:S01]  /*4160*/  IMAD R29, R58, UR4, RZ ;  /* 0x000000043a1d7c24 */ /* 0x000fe2000f8e02ff */
[C---:B------:R-:W-:Y:S02]  /*4170*/  SEL R30, R48.reuse, R30, !P2 ;  /* 0x0000001e301e7207 */ /* 0x040fe40005000000 */
[----:B------:R-:W-:Y:S01]  /*4180*/  SEL R62, R48, R31, !P2 ;  /* 0x0000001f303e7207 */ /* 0x000fe20005000000 */
[----:B------:R-:W-:Y:S01]  /*4190*/  IMAD R31, R22, UR4, RZ ;  /* 0x00000004161f7c24 */ /* 0x000fe2000f8e02ff */
[C---:B------:R-:W-:Y:S01]  /*41a0*/  SEL R32, R48.reuse, R32, !P2 ;  /* 0x0000002030207207 */ /* 0x040fe20005000000 */
[----:B------:R-:W-:Y:S01]  /*41b0*/  IMAD R61, R61, UR4, RZ ;  /* 0x000000043d3d7c24 */ /* 0x000fe2000f8e02ff */
[----:B------:R-:W-:Y:S01]  /*41c0*/  SEL R63, R48, R33, !P2 ;  /* 0x00000021303f7207 */ /* 0x000fe20005000000 */
[----:B------:R-:W-:Y:S01]  /*41d0*/  IMAD R33, R24, UR4, RZ ;  /* 0x0000000418217c24 */ /* 0x000fe2000f8e02ff */
[----:B------:R-:W-:-:S02]  /*41e0*/  SEL R34, R48, R34, !P2 ;  /* 0x0000002230227207 */ /* 0x000fc40005000000 */
[----:B------:R-:W-:Y:S01]  /*41f0*/  SEL R64, R48, R35, !P2 ;  /* 0x0000002330407207 */ /* 0x000fe20005000000 */
[----:B------:R-:W-:Y:S01]  /*4200*/  IMAD R35, R26, UR4, RZ ;  /* 0x000000041a237c24 */ /* 0x000fe2000f8e02ff */
[C---:B------:R-:W-:Y:S01]  /*4210*/  SEL R36, R48.reuse, R36, !P2 ;  /* 0x0000002430247207 */ /* 0x040fe20005000000 */
[----:B------:R-:W-:Y:S01]  /*4220*/  IMAD R63, R63, UR4, RZ ;  /* 0x000000043f3f7c24 */ /* 0x000fe2000f8e02ff */
[----:B------:R-:W-:Y:S01]  /*4230*/  SEL R66, R48, R37, !P2 ;  /* 0x0000002530427207 */ /* 0x000fe20005000000 */
[----:B------:R-:W-:Y:S01]  /*4240*/  IMAD R37, R60, UR4, RZ ;  /* 0x000000043c257c24 */ /* 0x000fe2000f8e02ff */
[C---:B------:R-:W-:Y:S02]  /*4250*/  SEL R40, R48.reuse, R40, !P2 ;  /* 0x0000002830287207 */ /* 0x040fe40005000000 */
[C---:B------:R-:W-:Y:S02]  /*4260*/  SEL R38, R48.reuse, R38, !P2 ;  /* 0x0000002630267207 */ /* 0x040fe40005000000 */
[----:B------:R-:W-:Y:S01]  /*4270*/  SEL R68, R48, R39, !P2 ;  /* 0x0000002730447207 */ /* 0x000fe20005000000 */
        /* <DEDUP_REMOVED lines=9> */
[C---:B------:R-:W-:Y:S02]  /*4310*/  SEL R46, R48.reuse, R46, !P2 ;  /* 0x0000002e302e7207 */ /* 0x040fe40005000000 */
[----:B------:R-:W-:Y:S01]  /*4320*/  SEL R76, R48, R47, !P2 ;  /* 0x0000002f304c7207 */ /* 0x000fe20005000000 */
[----:B------:R-:W-:Y:S01]  /*4330*/  IMAD R47, R34, UR4, RZ ;  /* 0x00000004222f7c24 */ /* 0x000fe2000f8e02ff */
        /* <DEDUP_REMOVED lines=50> */
[----:B------:R-:W-:Y:S01]  /*4660*/  LEA R6, P1, R7, UR10, 0x1 ;  /* 0x0000000a07067c11 */ /* 0x000fe2000f8208ff */
[----:B------:R-:W-:Y:S01]  /*4670*/  IMAD R115, R102, UR4, RZ ;  /* 0x0000000466737c24 */ /* 0x000fe2000f8e02ff */
[----:B------:R-:W-:Y:S01]  /*4680*/  LEA.HI.X.SX32 R12, R25, UR13, 0x1, P6 ;  /* 0x0000000d190c7c11 */ /* 0x000fe2000b0f0eff */
[----:B------:R-:W-:Y:S01]  /*4690*/  IMAD R25, R18, UR4, RZ ;  /* 0x0000000412197c24 */ /* 0x000fe2000f8e02ff */
[-C--:B------:R-:W-:Y:S01]  /*46a0*/  LEA R16, P2, R49, R4.reuse, 0x1 ;  /* 0x0000000431107211 */ /* 0x080fe200078408ff */
[----:B------:R-:W-:Y:S01]  /*46b0*/  IMAD R117, R104, UR4, RZ ;  /* 0x0000000468757c24 */ /* 0x000fe2000f8e02ff */
[-C--:B------:R-:W-:Y:S01]  /*46c0*/  LEA R10, P6, R5, R4.reuse, 0x1 ;  /* 0x00000004050a7211 */ /* 0x080fe200078c08ff */
[----:B------:R-:W-:Y:S01]  /*46d0*/  IMAD R119, R106, UR4, RZ ;  /* 0x000000046a777c24 */ /* 0x000fe2000f8e02ff */
[----:B------:R-:W-:Y:S01]  /*46e0*/  LEA.HI.X.SX32 R7, R7, UR11, 0x1, P1 ;  /* 0x0000000b07077c11 */ /* 0x000fe200088f0eff */
[----:B------:R0:W-:Y:S01]  /*46f0*/  STL [R1+0x158], R16 ;  /* 0x0001581001007387 */ /* 0x0001e20000100800 */
[----:B------:R-:W-:Y:S01]  /*4700*/  LEA R18, P1, R51, R4, 0x1 ;  /* 0x0000000433127211 */ /* 0x000fe200078208ff */
[----:B------:R-:W-:Y:S01]  /*4710*/  IMAD R121, R108, UR4, RZ ;  /* 0x000000046c797c24 */ /* 0x000fe2000f8e02ff */
[----:B------:R-:W-:Y:S01]  /*4720*/  LEA.HI.X.SX32 R5, R5, R12, 0x1, P6 ;  /* 0x0000000c05057211 */ /* 0x000fe200030f0eff */
[----:B------:R1:W-:Y:S01]  /*4730*/  STL [R1+0x160], R10 ;  /* 0x0001600a01007387 */ /* 0x0003e20000100800 */
[----:B------:R-:W-:Y:S01]  /*4740*/  IMAD R123, R110, UR4, RZ ;  /* 0x000000046e7b7c24 */ /* 0x000fe2000f8e02ff */
[----:B------:R-:W-:Y:S01]  /*4750*/  UIADD3 UR10, UP0, UR14, 0x2, URZ ;  /* 0x000000020e0a7890 */ /* 0x000fe2000ff1e03f */
[----:B------:R-:W-:Y:S01]  /*4760*/  IMAD R125, R112, UR4, RZ ;  /* 0x00000004707d7c24 */ /* 0x000fe2000f8e02ff */
[----:B------:R2:W-:Y:S01]  /*4770*/  STL [R1+0x168], R18 ;  /* 0x0001681201007387 */ /* 0x0005e20000100800 */
[----:B------:R-:W-:Y:S01]  /*4780*/  IMAD R127, R114, UR4, RZ ;  /* 0x00000004727f7c24 */ /* 0x000fe2000f8e02ff */
[----:B0-----:R-:W-:Y:S01]  /*4790*/  LEA R16, P0, R15, R4, 0x1 ;  /* 0x000000040f107211 */ /* 0x001fe200078008ff */
[----:B------:R-:W-:-:S02]  /*47a0*/  IMAD R129, R116, UR4, RZ ;  /* 0x0000000474817c24 */ /* 0x000fc4000f8e02ff */
[----:B------:R-:W-:Y:S01]  /*47b0*/  IMAD R131, R118, UR4, RZ ;  /* 0x0000000476837c24 */ /* 0x000fe2000f8e02ff */
[----:B-1----:R-:W-:Y:S01]  /*47c0*/  LEA R10, P5, R17, R4, 0x1 ;  /* 0x00000004110a7211 */ /* 0x002fe200078a08ff */
[----:B------:R0:W-:Y:S01]  /*47d0*/  STL [R1+0x170], R16 ;  /* 0x0001701001007387 */ /* 0x0001e20000100800 */
[----:B------:R-:W-:Y:S01]  /*47e0*/  LEA.HI.X.SX32 R15, R15, R12, 0x1, P0 ;  /* 0x0000000c0f0f7211 */ /* 0x000fe200000f0eff */
[----:B------:R-:W-:Y:S01]  /*47f0*/  IMAD R133, R120, UR4, RZ ;  /* 0x0000000478857c24 */ /* 0x000fe2000f8e02ff */
[----:B--2---:R-:W-:Y:S01]  /*4800*/  LEA R18, P4, R53, R4, 0x1 ;  /* 0x0000000435127211 */ /* 0x004fe200078808ff */
[----:B------:R1:W-:Y:S01]  /*4810*/  STL [R1+0x178], R10 ;  /* 0x0001780a01007387 */ /* 0x0003e20000100800 */
[----:B------:R-:W-:Y:S02]  /*4820*/  IMAD R135, R122, UR4, RZ ;  /* 0x000000047a877c24 */ /* 0x000fe4000f8e02ff */
[----:B------:R-:W-:Y:S01]  /*4830*/  IMAD R137, R124, UR4, RZ ;  /* 0x000000047c897c24 */ /* 0x000fe2000f8e02ff */
[----:B------:R-:W-:Y:S01]  /*4840*/  STL [R1+0x180], R18 ;  /* 0x0001801201007387 */ /* 0x000fe20000100800 */
[----:B------:R-:W-:Y:S01]  /*4850*/  IMAD R139, R48, UR4, RZ ;  /* 0x00000004308b7c24 */ /* 0x000fe2000f8e02ff */
[----:B0-----:R-:W-:Y:S01]  /*4860*/  LEA.HI.X.SX32 R16, R49, R12, 0x1, P2 ;  /* 0x0000000c31107211 */ /* 0x001fe200010f0eff */
[----:B------:R-:W-:Y:S01]  /*4870*/  UMOV UR4, URZ ;  /* 0x0000003f00047c82 */ /* 0x000fe20008000000 */
[----:B------:R-:W-:Y:S01]  /*4880*/  CS2R R48, SRZ ;  /* 0x0000000000307805 */ /* 0x000fe2000001ff00 */
[----:B------:R-:W-:Y:S01]  /*4890*/  UIADD3.X UR11, UR4, 0x40000040, URZ, UP0, !UPT ;  /* 0x40000040040b7890 */ /* 0x000fe200087fe43f */
[----:B-1----:R-:W-:Y:S01]  /*48a0*/  LEA R10, P3, R19, R4, 0x1 ;  /* 0x00000004130a7211 */ /* 0x002fe200078608ff */
[----:B------:R0:W-:Y:S01]  /*48b0*/  STL [R1+0x154], R16 ;  /* 0x0001541001007387 */ /* 0x0001e20000100800 */
[----:B------:R-:W-:-:S02]  /*48c0*/  USHF.L.U32 UR4, UR5, 0x1, URZ ;  /* 0x0000000105047899 */ /* 0x000fc4000800063f */
[----:B------:R-:W-:Y:S01]  /*48d0*/  USHF.L.U64.HI UR5, UR5, 0x1, UR8 ;  /* 0x0000000105057899 */ /* 0x000fe20008010208 */
[----:B------:R1:W-:Y:S01]  /*48e0*/  STL [R1+0x188], R10 ;  /* 0x0001880a01007387 */ /* 0x0003e20000100800 */
[----:B------:R-:W-:Y:S02]  /*48f0*/  UIADD3.64 UR18, UR10, 0x2, URZ ;  /* 0x000000020a127897 */ /* 0x000fe4000fffe03f */
[----:B------:R-:W-:Y:S01]  /*4900*/  UIADD3.64 UR22, UR10, 0x4, URZ ;  /* 0x000000040a167897 */ /* 0x000fe2000fffe03f */
[----:B------:R2:W-:Y:S01]  /*4910*/  STL [R1+0x15c], R5 ;  /* 0x00015c0501007387 */ /* 0x0005e20000100800 */
[----:B------:R-:W-:Y:S01]  /*4920*/  UIADD3.64 UR26, UR10, 0x3fe, URZ ;  /* 0x000003fe0a1a7897 */ /* 0x000fe2000fffe03f */
[----:B0-----:R-:W-:Y:S01]  /*4930*/  LEA R16, P2, R55, R4, 0x1 ;  /* 0x0000000437107211 */ /* 0x001fe200078408ff */
[----:B------:R-:W-:Y:S02]  /*4940*/  UIADD3.64 UR30, UR10, 0x400, URZ ;  /* 0x000004000a1e7897 */ /* 0x000fe4000fffe03f */
[----:B------:R-:W-:Y:S01]  /*4950*/  UIADD3.64 UR34, UR10, 0x402, URZ ;  /* 0x000004020a227897 */ /* 0x000fe2000fffe03f */
[----:B-1----:R-:W-:Y:S01]  /*4960*/  LEA.HI.X.SX32 R10, R51, R12, 0x1, P1 ;  /* 0x0000000c330a7211 */ /* 0x002fe200008f0eff */
[----:B------:R-:W-:Y:S01]  /*4970*/  STL [R1+0x190], R16 ;  /* 0x0001901001007387 */ /* 0x000fe20000100800 */
[----:B------:R-:W-:Y:S01]  /*4980*/  CS2R R50, SRZ ;  /* 0x0000000000327805 */ /* 0x000fe2000001ff00 */
[----:B------:R-:W-:Y:S01]  /*4990*/  UIADD3.64 UR38, UR10, 0x404, URZ ;  /* 0x000004040a267897 */ /* 0x000fe2000fffe03f */
[-C--:B--2---:R-:W-:Y:S01]  /*49a0*/  LEA R5, P1, R21, R4.reuse, 0x1 ;  /* 0x0000000415057211 */ /* 0x084fe200078208ff */
[----:B------:R0:W-:Y:S04]  /*49b0*/  STL [R1+0x164], R10 ;  /* 0x0001640a01007387 */ /* 0x0001e80000100800 */
[----:B------:R1:W-:Y:S04]  /*49c0*/  STL [R1+0x198], R5 ;  /* 0x0001980501007387 */ /* 0x0003e80000100800 */
[----:B------:R2:W-:Y:S01]  /*49d0*/  STL [R1+0x16c], R15 ;  /* 0x00016c0f01007387 */ /* 0x0005e20000100800 */
[----:B0-----:R-:W-:-:S02]  /*49e0*/  LEA R10, P0, R23, R4, 0x1 ;  /* 0x00000004170a7211 */ /* 0x001fc400078008ff */
[----:B-1----:R-:W-:-:S03]  /*49f0*/  LEA.HI.X.SX32 R5, R17, R12, 0x1, P5 ;  /* 0x0000000c11057211 */ /* 0x002fc600028f0eff */
[----:B------:R0:W-:Y:S01]  /*4a00*/  STL [R1+0x1a0], R10 ;  /* 0x0001a00a01007387 */ /* 0x0001e20000100800 */
[----:B------:R-:W-:Y:S01]  /*4a10*/  IMAD R17, R0, 0x7c, RZ ;  /* 0x0000007c00117824 */ /* 0x000fe200078e02ff */
[----:B--2---:R-:W-:Y:S02]  /*4a20*/  LEA R15, P5, R25, R4, 0x1 ;  /* 0x00000004190f7211 */ /* 0x004fe400078a08ff */
[----:B------:R1:W-:Y:S04]  /*4a30*/  STL [R1+0x174], R5 ;  /* 0x0001740501007387 */ /* 0x0003e80000100800 */
[----:B------:R2:W-:Y:S01]  /*4a40*/  STL [R1+0x1a8], R15 ;  /* 0x0001a80f01007387 */ /* 0x0005e20000100800 */
[----:B0-----:R-:W-:Y:S02]  /*4a50*/  LEA.HI.X.SX32 R10, R53, R12, 0x1, P4 ;  /* 0x0000000c350a7211 */ /* 0x001fe400020f0eff */
[----:B------:R-:W-:-:S02]  /*4a60*/  CS2R R52, SRZ ;  /* 0x0000000000347805 */ /* 0x000fc4000001ff00 */
[----:B-1----:R-:W-:Y:S01]  /*4a70*/  LEA R5, P4, R57, R4, 0x1 ;  /* 0x0000000439057211 */ /* 0x002fe200078808ff */
[----:B------:R0:W-:Y:S01]  /*4a80*/  STL [R1+0x17c], R10 ;  /* 0x00017c0a01007387 */ /* 0x0001e20000100800 */
[----:B--2---:R-:W-:-:S03]  /*4a90*/  LEA.HI.X.SX32 R15, R19, R12, 0x1, P3 ;  /* 0x0000000c130f7211 */ /* 0x004fc600018f0eff */
[----:B------:R1:W-:Y:S04]  /*4aa0*/  STL [R1+0x1b0], R5 ;  /* 0x0001b00501007387 */ /* 0x0003e80000100800 */
[----:B------:R2:W-:Y:S01]  /*4ab0*/  STL [R1+0x184], R15 ;  /* 0x0001840f01007387 */ /* 0x0005e20000100800 */
[----:B0-----:R-:W-:Y:S02]  /*4ac0*/  LEA R10, P3, R27, R4, 0x1 ;  /* 0x000000041b0a7211 */ /* 0x001fe400078608ff */
[----:B-1----:R-:W-:-:S03]  /*4ad0*/  LEA.HI.X.SX32 R5, R55, R12, 0x1, P2 ;  /* 0x0000000c37057211 */ /* 0x002fc600010f0eff */
[----:B------:R0:W-:Y:S01]  /*4ae0*/  STL [R1+0x1b8], R10 ;  /* 0x0001b80a01007387 */ /* 0x0001e20000100800 */
[----:B------:R-:W-:Y:S02]  /*4af0*/  CS2R R54, SRZ ;  /* 0x0000000000367805 */ /* 0x000fe4000001ff00 */
[----:B--2---:R-:W-:Y:S01]  /*4b00*/  LEA R15, P2, R29, R4, 0x1 ;  /* 0x000000041d0f7211 */ /* 0x004fe200078408ff */
[----:B------:R1:W-:Y:S04]  /*4b10*/  STL [R1+0x18c], R5 ;  /* 0x00018c0501007387 */ /* 0x0003e80000100800 */
[----:B------:R2:W-:Y:S01]  /*4b20*/  STL [R1+0x1c0], R15 ;  /* 0x0001c00f01007387 */ /* 0x0005e20000100800 */
[----:B0-----:R-:W-:Y:S02]  /*4b30*/  LEA.HI.X.SX32 R10, R21, R12, 0x1, P1 ;  /* 0x0000000c150a7211 */ /* 0x001fe400008f0eff */
[----:B-1----:R-:W-:-:S03]  /*4b40*/  LEA R5, P1, R31, R4, 0x1 ;  /* 0x000000041f057211 */ /* 0x002fc600078208ff */
        /* <DEDUP_REMOVED lines=12> */
[----:B------:R-:W-:-:S02]  /*4c10*/  CS2R R56, SRZ ;  /* 0x0000000000387805 */ /* 0x000fc4000001ff00 */
[----:B-1----:R-:W-:Y:S01]  /*4c20*/  LEA R5, P4, R35, R4, 0x1 ;  /* 0x0000000423057211 */ /* 0x002fe200078808ff */
[----:B------:R0:W-:Y:S01]  /*4c30*/  STL [R1+0x1ac], R10 ;  /* 0x0001ac0a01007387 */ /* 0x0001e20000100800 */
[----:B--2---:R-:W-:-:S03]  /*4c40*/  LEA.HI.X.SX32 R15, R27, R12, 0x1, P3 ;  /* 0x0000000c1b0f7211 */ /* 0x004fc600018f0eff */
[----:B------:R1:W-:Y:S01]  /*4c50*/  STL [R1+0x1e0], R5 ;  /* 0x0001e00501007387 */ /* 0x0003e20000100800 */
[----:B------:R-:W-:-:S03]  /*4c60*/  CS2R R26, SRZ ;  /* 0x00000000001a7805 */ /* 0x000fc6000001ff00 */
        /* <DEDUP_REMOVED lines=227> */
[-C--:B------:R-:W-:Y:S02]  /*5aa0*/  LEA.HI.X.SX32 R4, R131, R12.reuse, 0x1, P4 ;  /* 0x0000000c83047211 */ /* 0x080fe400020f0eff */
[----:B------:R-:W-:Y:S02]  /*5ab0*/  CS2R R130, SRZ ;  /* 0x0000000000827805 */ /* 0x000fe4000001ff00 */
[-C--:B-1----:R-:W-:Y:S01]  /*5ac0*/  LEA.HI.X.SX32 R5, R129, R12.reuse, 0x1, P5 ;  /* 0x0000000c81057211 */ /* 0x082fe200028f0eff */
[----:B------:R0:W-:Y:S01]  /*5ad0*/  STL [R1+0x350], R10 ;  /* 0x0003500a01007387 */ /* 0x0001e20000100800 */
[----:B------:R-:W-:Y:S02]  /*5ae0*/  CS2R R128, SRZ ;  /* 0x0000000000807805 */ /* 0x000fe4000001ff00 */
[----:B--2---:R-:W-:Y:S01]  /*5af0*/  LEA.HI.X.SX32 R15, R133, R12, 0x1, P3 ;  /* 0x0000000c850f7211 */ /* 0x004fe200018f0eff */
[----:B------:R-:W-:Y:S01]  /*5b00*/  STL [R1+0x324], R5 ;  /* 0x0003240501007387 */ /* 0x000fe20000100800 */
[----:B------:R-:W-:-:S03]  /*5b10*/  CS2R R132, SRZ ;  /* 0x0000000000847805 */ /* 0x000fc6000001ff00 */
[----:B------:R1:W-:Y:S01]  /*5b20*/  STL [R1+0x32c], R4 ;  /* 0x00032c0401007387 */ /* 0x0003e20000100800 */
[-C--:B0-----:R-:W-:Y:S02]  /*5b30*/  LEA.HI.X.SX32 R10, R135, R12.reuse, 0x1, P2 ;  /* 0x0000000c870a7211 */ /* 0x081fe400010f0eff */
[----:B------:R-:W-:Y:S01]  /*5b40*/  CS2R R134, SRZ ;  /* 0x0000000000867805 */ /* 0x000fe2000001ff00 */
[----:B------:R0:W-:Y:S04]  /*5b50*/  STL [R1+0x334], R15 ;  /* 0x0003340f01007387 */ /* 0x0001e80000100800 */
[----:B------:R2:W-:Y:S01]  /*5b60*/  STL [R1+0x33c], R10 ;  /* 0x00033c0a01007387 */ /* 0x0005e20000100800 */
[----:B-1----:R-:W-:Y:S01]  /*5b70*/  IMAD.WIDE R4, R11, 0x2, R6 ;  /* 0x000000020b047825 */ /* 0x002fe200078e0206 */
[----:B0-----:R-:W-:-:S02]  /*5b80*/  LEA.HI.X.SX32 R15, R137, R12, 0x1, P1 ;  /* 0x0000000c890f7211 */ /* 0x001fc400008f0eff */
[----:B------:R-:W-:Y:S02]  /*5b90*/  CS2R R136, SRZ ;  /* 0x0000000000887805 */ /* 0x000fe4000001ff00 */
[----:B------:R-:W-:Y:S02]  /*5ba0*/  LEA.HI.X.SX32 R12, R139, R12, 0x1, P0 ;  /* 0x0000000c8b0c7211 */ /* 0x000fe400000f0eff */
[----:B------:R-:W-:Y:S01]  /*5bb0*/  CS2R R138, SRZ ;  /* 0x00000000008a7805 */ /* 0x000fe2000001ff00 */
[----:B--2---:R-:W-:Y:S01]  /*5bc0*/  IMAD.WIDE R10, R11, 0x2, R8 ;  /* 0x000000020b0a7825 */ /* 0x004fe200078e0208 */
[----:B------:R0:W-:Y:S04]  /*5bd0*/  STL [R1+0x344], R15 ;  /* 0x0003440f01007387 */ /* 0x0001e80000100800 */
[----:B------:R-:W-:Y:S04]  /*5be0*/  STL [R1+0x358], R4 ;  /* 0x0003580401007387 */ /* 0x000fe80000100800 */
[----:B------:R-:W-:Y:S01]  /*5bf0*/  STL [R1+0x34c], R12 ;  /* 0x00034c0c01007387 */ /* 0x000fe20000100800 */
[----:B0-----:R-:W-:-:S03]  /*5c00*/  IMAD R15, R0, 0x7d, RZ ;  /* 0x0000007d000f7824 */ /* 0x001fc600078e02ff */
[----:B------:R0:W-:Y:S04]  /*5c10*/  STL [R1+0x354], R5 ;  /* 0x0003540501007387 */ /* 0x0001e80000100800 */
[----:B------:R-:W-:Y:S04]  /*5c20*/  STL [R1+0x360], R10 ;  /* 0x0003600a01007387 */ /* 0x000fe80000100800 */
[----:B------:R1:W-:Y:S01]  /*5c30*/  STL [R1+0x35c], R11 ;  /* 0x00035c0b01007387 */ /* 0x0003e20000100800 */
[----:B0-----:R-:W-:-:S05]  /*5c40*/  IMAD.WIDE R4, R13, 0x2, R6 ;  /* 0x000000020d047825 */ /* 0x001fca00078e0206 */
[----:B------:R-:W-:Y:S01]  /*5c50*/  STL [R1+0x368], R4 ;  /* 0x0003680401007387 */ /* 0x000fe20000100800 */
[----:B-1----:R-:W-:-:S03]  /*5c60*/  IMAD.WIDE R10, R13, 0x2, R8 ;  /* 0x000000020d0a7825 */ /* 0x002fc600078e0208 */
[----:B------:R0:W-:Y:S01]  /*5c70*/  STL [R1+0x364], R5 ;  /* 0x0003640501007387 */ /* 0x0001e20000100800 */
[----:B------:R-:W-:-:S03]  /*5c80*/  IMAD.WIDE R12, R15, 0x2, R8 ;  /* 0x000000020f0c7825 */ /* 0x000fc600078e0208 */
[----:B------:R-:W-:Y:S04]  /*5c90*/  STL [R1+0x370], R10 ;  /* 0x0003700a01007387 */ /* 0x000fe80000100800 */
[----:B------:R1:W-:Y:S01]  /*5ca0*/  STL [R1+0x36c], R11 ;  /* 0x00036c0b01007387 */ /* 0x0003e20000100800 */
[----:B0-----:R-:W-:-:S04]  /*5cb0*/  IMAD.WIDE R4, R15, 0x2, R6 ;  /* 0x000000020f047825 */ /* 0x001fc800078e0206 */
[----:B------:R-:W-:Y:S01]  /*5cc0*/  IMAD R15, R0, 0x7a, RZ ;  /* 0x0000007a000f7824 */ /* 0x000fe200078e02ff */
[----:B------:R-:W-:Y:S01]  /*5cd0*/  STL [R1+0x378], R4 ;  /* 0x0003780401007387 */ /* 0x000fe20000100800 */
[----:B-1----:R-:W-:-:S03]  /*5ce0*/  IMAD.WIDE R10, R17, 0x2, R8 ;  /* 0x00000002110a7825 */ /* 0x002fc600078e0208 */
[----:B------:R0:W-:Y:S04]  /*5cf0*/  STL [R1+0x374], R5 ;  /* 0x0003740501007387 */ /* 0x0001e80000100800 */
[----:B------:R-:W-:Y:S04]  /*5d00*/  STL [R1+0x380], R12 ;  /* 0x0003800c01007387 */ /* 0x000fe80000100800 */
[----:B------:R1:W-:Y:S01]  /*5d10*/  STL [R1+0x37c], R13 ;  /* 0x00037c0d01007387 */ /* 0x0003e20000100800 */
[----:B0-----:R-:W-:-:S05]  /*5d20*/  IMAD.WIDE R4, R17, 0x2, R6 ;  /* 0x0000000211047825 */ /* 0x001fca00078e0206 */
[----:B------:R-:W-:Y:S01]  /*5d30*/  STL [R1+0x388], R4 ;  /* 0x0003880401007387 */ /* 0x000fe20000100800 */
[----:B-1----:R-:W-:-:S03]  /*5d40*/  IMAD R13, R0, 0x7b, RZ ;  /* 0x0000007b000d7824 */ /* 0x002fc600078e02ff */
[----:B------:R0:W-:Y:S04]  /*5d50*/  STL [R1+0x384], R5 ;  /* 0x0003840501007387 */ /* 0x0001e80000100800 */
[----:B------:R-:W-:Y:S04]  /*5d60*/  STL [R1+0x390], R10 ;  /* 0x0003900a01007387 */ /* 0x000fe80000100800 */
[----:B------:R1:W-:Y:S01]  /*5d70*/  STL [R1+0x38c], R11 ;  /* 0x00038c0b01007387 */ /* 0x0003e20000100800 */
[----:B0-----:R-:W-:-:S04]  /*5d80*/  IMAD.WIDE R4, R13, 0x2, R6 ;  /* 0x000000020d047825 */ /* 0x001fc800078e0206 */
[--C-:B------:R-:W-:Y:S01]  /*5d90*/  IMAD.WIDE R12, R13, 0x2, R8.reuse ;  /* 0x000000020d0c7825 */ /* 0x100fe200078e0208 */
[----:B------:R-:W-:Y:S03]  /*5da0*/  STL [R1+0x398], R4 ;  /* 0x0003980401007387 */ /* 0x000fe60000100800 */
[C---:B-1----:R-:W-:Y:S01]  /*5db0*/  IMAD.WIDE R10, R15.reuse, 0x2, R8 ;  /* 0x000000020f0a7825 */ /* 0x042fe200078e0208 */
[----:B------:R0:W-:Y:S04]  /*5dc0*/  STL [R1+0x394], R5 ;  /* 0x0003940501007387 */ /* 0x0001e80000100800 */
[----:B------:R-:W-:Y:S04]  /*5dd0*/  STL [R1+0x3a0], R12 ;  /* 0x0003a00c01007387 */ /* 0x000fe80000100800 */
[----:B------:R1:W-:Y:S01]  /*5de0*/  STL [R1+0x39c], R13 ;  /* 0x00039c0d01007387 */ /* 0x0003e20000100800 */
[----:B0-----:R-:W-:-:S04]  /*5df0*/  IMAD.WIDE R4, R15, 0x2, R6 ;  /* 0x000000020f047825 */ /* 0x001fc800078e0206 */
[C---:B------:R-:W-:Y:S01]  /*5e00*/  IMAD R15, R0.reuse, 0x78, RZ ;  /* 0x00000078000f7824 */ /* 0x040fe200078e02ff */
        /* <DEDUP_REMOVED lines=150> */
[----:B------:R1:W-:Y:S04]  /*6770*/  STL [R1+0x500], R12 ;  /* 0x0005000c01007387 */ /* 0x0003e80000100800 */
[----:B------:R-:W-:Y:S01]  /*6780*/  STL [R1+0x4fc], R13 ;  /* 0x0004fc0d01007387 */ /* 0x000fe20000100800 */
        /* <DEDUP_REMOVED lines=239> */
[C---:B------:R-:W-:Y:S01]  /*7680*/  IMAD.SHL.U32 R15, R0.reuse, 0x40, RZ ;  /* 0x00000040000f7824 */ /* 0x040fe200078e00ff */
        /* <DEDUP_REMOVED lines=446> */
[----:B0-----:R-:W-:-:S05]  /*9270*/  IMAD.WIDE R4, R15, 0x2, R6 ;  /* 0x000000020f047825 */ /* 0x001fca00078e0206 */
[----:B------:R-:W-:Y:S01]  /*9280*/  STL [R1+0xb28], R4 ;  /* 0x000b280401007387 */ /* 0x000fe20000100800 */
[----:B-1----:R-:W-:-:S03]  /*9290*/  IMAD.WIDE R12, R0, 0x2, R6 ;  /* 0x00000002000c7825 */ /* 0x002fc600078e0206 */
[----:B------:R0:W-:Y:S04]  /*92a0*/  STL [R1+0xb24], R5 ;  /* 0x000b240501007387 */ /* 0x0001e80000100800 */
[----:B------:R1:W-:Y:S04]  /*92b0*/  STL [R1+0xb30], R10 ;  /* 0x000b300a01007387 */ /* 0x0003e80000100800 */
[----:B------:R2:W-:Y:S01]  /*92c0*/  STL [R1+0xb2c], R11 ;  /* 0x000b2c0b01007387 */ /* 0x0005e20000100800 */
[----:B0-----:R-:W-:-:S03]  /*92d0*/  IMAD.WIDE R4, R0, 0x2, R8 ;  /* 0x0000000200047825 */ /* 0x001fc600078e0208 */
[----:B------:R-:W-:Y:S04]  /*92e0*/  STL [R1+0xb38], R12 ;  /* 0x000b380c01007387 */ /* 0x000fe80000100800 */
[----:B------:R-:W-:Y:S01]  /*92f0*/  STL [R1+0xb34], R13 ;  /* 0x000b340d01007387 */ /* 0x000fe20000100800 */
[C---:B-1----:R-:W-:Y:S02]  /*9300*/  LOP3.LUT R10, R2.reuse, 0x30, RZ, 0x3c, !PT ;  /* 0x00000030020a7812 */ /* 0x042fe400078e3cff */
[C---:B--2---:R-:W-:Y:S01]  /*9310*/  LOP3.LUT R11, R2.reuse, 0x20, RZ, 0x3c, !PT ;  /* 0x00000020020b7812 */ /* 0x044fe200078e3cff */
[----:B------:R0:W-:Y:S01]  /*9320*/  STL [R1+0xb40], R4 ;  /* 0x000b400401007387 */ /* 0x0001e20000100800 */
[----:B------:R-:W-:Y:S02]  /*9330*/  LOP3.LUT R10, R2, 0x60, RZ, 0x3c, !PT ;  /* 0x00000060020a7812 */ /* 0x000fe400078e3cff */
[----:B------:R-:W-:Y:S01]  /*9340*/  LOP3.LUT R10, R3, 0x40, RZ, 0x3c, !PT ;  /* 0x00000040030a7812 */ /* 0x000fe200078e3cff */
[----:B------:R1:W-:Y:S04]  /*9350*/  STL [R1+0xb3c], R5 ;  /* 0x000b3c0501007387 */ /* 0x0003e80000100800 */
[----:B------:R-:W-:Y:S04]  /*9360*/  STL [R1+0x100], RZ ;  /* 0x000100ff01007387 */ /* 0x000fe80000100800 */
[----:B------:R-:W-:Y:S01]  /*9370*/  STL [R1], RZ ;  /* 0x000000ff01007387 */ /* 0x000fe20000100800 */
[----:B0-----:R-:W-:Y:S01]  /*9380*/  SHF.R.S32.HI R4, RZ, 0x7, R14 ;  /* 0x00000007ff047819 */ /* 0x001fe2000001140e */
[----:B-1----:R-:W-:-:S02]  /*9390*/  IMAD.SHL.U32 R5, R0, 0x80, RZ ;  /* 0x0000008000057824 */ /* 0x002fc400078e00ff */
[----:B------:R-:W-:Y:S03]  /*93a0*/  STL [R1+0x4], RZ ;  /* 0x000004ff01007387 */ /* 0x000fe60000100800 */
[----:B------:R-:W-:Y:S01]  /*93b0*/  SHF.R.S32.HI R0, RZ, 0x1f, R5 ;  /* 0x0000001fff007819 */ /* 0x000fe20000011405 */
[----:B------:R-:W-:Y:S03]  /*93c0*/  STL [R1+0x8], RZ ;  /* 0x000008ff01007387 */ /* 0x000fe60000100800 */
[C---:B------:R-:W-:Y:S01]  /*93d0*/  SHF.L.U64.HI R0, R5.reuse, 0x1, R0 ;  /* 0x0000000105007819 */ /* 0x040fe20000010200 */
[----:B------:R-:W-:Y:S01]  /*93e0*/  STL [R1+0xc], RZ ;  /* 0x00000cff01007387 */ /* 0x000fe20000100800 */
[----:B------:R-:W-:-:S03]  /*93f0*/  IMAD.SHL.U32 R5, R5, 0x2, RZ ;  /* 0x0000000205057824 */ /* 0x000fc600078e00ff */
[----:B------:R-:W-:Y:S04]  /*9400*/  STL [R1+0x10], RZ ;  /* 0x000010ff01007387 */ /* 0x000fe80000100800 */
        /* <DEDUP_REMOVED lines=59> */
[----:B------:R0:W-:Y:S04]  /*97c0*/  STL [R1+0xb68], R4 ;  /* 0x000b680401007387 */ /* 0x0001e80000100800 */
[----:B------:R1:W-:Y:S01]  /*97d0*/  STL [R1+0xb60], R11 ;  /* 0x000b600b01007387 */ /* 0x0003e20000100800 */
[----:B0-----:R-:W-:-:S02]  /*97e0*/  LOP3.LUT R4, R2, 0x10, RZ, 0x3c, !PT ;  /* 0x0000001002047812 */ /* 0x001fc400078e3cff */
[C---:B------:R-:W-:Y:S02]  /*97f0*/  LOP3.LUT R4, R2.reuse, 0x40, RZ, 0x3c, !PT ;  /* 0x0000004002047812 */ /* 0x040fe400078e3cff */
[C---:B-1----:R-:W-:Y:S02]  /*9800*/  LOP3.LUT R11, R2.reuse, 0x50, RZ, 0x3c, !PT ;  /* 0x00000050020b7812 */ /* 0x042fe400078e3cff */
[----:B------:R-:W-:Y:S01]  /*9810*/  LOP3.LUT R11, R3, 0x20, RZ, 0x3c, !PT ;  /* 0x00000020030b7812 */ /* 0x000fe200078e3cff */
[----:B------:R0:W-:Y:S04]  /*9820*/  STL [R1+0xb58], R4 ;  /* 0x000b580401007387 */ /* 0x0001e80000100800 */
[----:B------:R1:W-:Y:S01]  /*9830*/  STL [R1+0xb70], R10 ;  /* 0x000b700a01007387 */ /* 0x0003e20000100800 */
[----:B0-----:R-:W-:-:S02]  /*9840*/  LOP3.LUT R4, R2, 0x70, RZ, 0x3c, !PT ;  /* 0x0000007002047812 */ /* 0x001fc400078e3cff */
[----:B------:R-:W-:-:S05]  /*9850*/  LOP3.LUT R4, R3, 0x60, RZ, 0x3c, !PT ;  /* 0x0000006003047812 */ /* 0x000fca00078e3cff */
[----:B------:R1:W-:Y:S02]  /*9860*/  STL [R1+0xb6c], R4 ;  /* 0x000b6c0401007387 */ /* 0x0003e40000100800 */
.L_x_1:
[----:B-1----:R-:W2:Y:S01]  /*9870*/  LDL R10, [R1+0x100] ;  /* 0x00010000010a7983 */ /* 0x002ea20000100800 */
[----:B------:R-:W2:Y:S03]  /*9880*/  LDC R4, c[0x0][0x230] ;  /* 0x00008c00ff047b82 */ /* 0x000ea60000000800 */
[----:B-----5:R0:W-:Y:S04]  /*9890*/  STL [R1+0xf84], R2 ;  /* 0x000f840201007387 */ /* 0x0201e80000100800 */
[----:B------:R-:W-:Y:S04]  /*98a0*/  STL [R1+0xf10], R3 ;  /* 0x000f100301007387 */ /* 0x000fe80000100800 */
        /* <DEDUP_REMOVED lines=72> */
[----:B------:R-:W-:Y:S01]  /*9d30*/  STL [R1+0xdec], R32 ;  /* 0x000dec2001007387 */ /* 0x000fe20000100800 */
[----:B--2---:R-:W-:-:S03]  /*9d40*/  IMAD R4, R10, -0x80, R4 ;  /* 0xffffff800a047824 */ /* 0x004fc600078e0204 */
        /* <DEDUP_REMOVED lines=36> */
[----:B------:R-:W-:Y:S04]  /*9f90*/  STL.64 [R1+0xd58], R150 ;  /* 0x000d589601007387 */ /* 0x000fe80000100a00 */
        /* <DEDUP_REMOVED lines=21> */
[----:B------:R-:W-:Y:S04]  /*a0f0*/  STL [R1+0xf18], R108 ;  /* 0x000f186c01007387 */ /* 0x000fe80000100800 */
[----:B------:R-:W-:Y:S04]  /*a100*/  STL.64 [R1+0xca8], R106 ;  /* 0x000ca86a01007387 */ /* 0x000fe80000100a00 */
[----:B------:R-:W-:Y:S04]  /*a110*/  STL [R1+0xf20], R106 ;  /* 0x000f206a01007387 */ /* 0x000fe80000100800 */
        /* <DEDUP_REMOVED lines=21> */
[----:B------:R-:W-:Y:S04]  /*a270*/  STL.64 [R1+0xc68], R90 ;  /* 0x000c685a01007387 */ /* 0x000fe80000100a00 */
[----:B------:R-:W-:Y:S04]  /*a280*/  STL.64 [R1+0xc60], R88 ;  /* 0x000c605801007387 */ /* 0x000fe80000100a00 */
        /* <DEDUP_REMOVED lines=11> */
[----:B------:R-:W-:-:S03]  /*a340*/  ISETP.GT.AND P0, PT, R4, RZ, PT ;  /* 0x000000ff0400720c */ /* 0x000fc60003f04270 */
        /* <DEDUP_REMOVED lines=9> */
[----:B------:R1:W-:Y:S01]  /*a3e0*/  STL [R1+0xc08], R0 ;  /* 0x000c080001007387 */ /* 0x0003e20000100800 */
[----:B0-----:R-:W-:-:S03]  /*a3f0*/  PRMT R2, RZ, 0x7610, R2 ;  /* 0x00007610ff027816 */ /* 0x001fc60000000002 */
[----:B------:R-:W-:Y:S04]  /*a400*/  STL [R1+0xb80], R231 ;  /* 0x000b80e701007387 */ /* 0x000fe80000100800 */
[----:B------:R-:W2:Y:S01]  /*a410*/  @P0 LDG.E.U16 R2, desc[UR40][R6.64] ;  /* 0x0000002806020981 */ /* 0x000ea2000c1e1500 */
[----:B-1----:R-:W-:-:S03]  /*a420*/  PRMT R0, RZ, 0x7610, R0 ;  /* 0x00007610ff007816 */ /* 0x002fc60000000000 */
[----:B------:R-:W-:Y:S04]  /*a430*/  STL [R1+0xb7c], R228 ;  /* 0x000b7ce401007387 */ /* 0x000fe80000100800 */
[----:B------:R-:W3:Y:S04]  /*a440*/  @P0 LDG.E.U16 R0, desc[UR40][R8.64] ;  /* 0x0000002808000981 */ /* 0x000ee8000c1e1500 */
[----:B------:R-:W-:Y:S04]  /*a450*/  STL [R1+0xb78], R219 ;  /* 0x000b78db01007387 */ /* 0x000fe80000100800 */
[----:B------:R-:W4:Y:S04]  /*a460*/  LDL R11, [R1+0xb3c] ;  /* 0x000b3c00010b7983 */ /* 0x000f280000100800 */
[----:B------:R-:W4:Y:S01]  /*a470*/  LDL R10, [R1+0xb40] ;  /* 0x000b4000010a7983 */ /* 0x000f220000100800 */
[----:B------:R-:W-:-:S02]  /*a480*/  ISETP.GT.AND P1, PT, R4, 0x1, PT ;  /* 0x000000010400780c */ /* 0x000fc40003f24270 */
[----:B------:R-:W-:Y:S01]  /*a490*/  PRMT R106, RZ, 0x7610, R106 ;  /* 0x00007610ff6a7816 */ /* 0x000fe2000000006a */
[----:B---3--:R0:W-:Y:S04]  /*a4a0*/  STL [R1+0x118], R0 ;  /* 0x0001180001007387 */ /* 0x0081e80000100800 */
[----:B0-----:R-:W3:Y:S04]  /*a4b0*/  LDL R0, [R1+0xb30] ;  /* 0x000b300001007983 */ /* 0x001ee80000100800 */
[----:B------:R-:W-:Y:S04]  /*a4c0*/  STL [R1+0xf5c], R8 ;  /* 0x000f5c0801007387 */ /* 0x000fe80000100800 */
[----:B------:R-:W-:Y:S04]  /*a4d0*/  STL [R1+0xf58], R9 ;  /* 0x000f580901007387 */ /* 0x000fe80000100800 */
[----:B--2---:R0:W-:Y:S04]  /*a4e0*/  STL [R1+0x114], R2 ;  /* 0x0001140201007387 */ /* 0x0041e80000100800 */
[----:B----4-:R-:W2:Y:S04]  /*a4f0*/  @P1 LDG.E.U16 R106, desc[UR40][R10.64] ;  /* 0x000000280a6a1981 */ /* 0x010ea8000c1e1500 */
[----:B0-----:R-:W4:Y:S04]  /*a500*/  LDL R2, [R1+0xb28] ;  /* 0x000b280001027983 */ /* 0x001f280000100800 */
[----:B------:R-:W-:Y:S04]  /*a510*/  STL [R1+0xf64], R6 ;  /* 0x000f640601007387 */ /* 0x000fe80000100800 */
[----:B------:R-:W-:Y:S04]  /*a520*/  STL [R1+0xf60], R7 ;  /* 0x000f600701007387 */ /* 0x000fe80000100800 */
[----:B------:R-:W3:Y:S04]  /*a530*/  LDL R10, [R1+0xb34] ;  /* 0x000b3400010a7983 */ /* 0x000ee80000100800 */
[----:B------:R-:W3:Y:S01]  /*a540*/  LDL R11, [R1+0xb38] ;  /* 0x000b3800010b7983 */ /* 0x000ee20000100800 */
[----:B------:R-:W-:-:S03]  /*a550*/  PRMT R107, RZ, 0x7610, R107 ;  /* 0x00007610ff6b7816 */ /* 0x000fc6000000006b */
[----:B--2---:R-:W-:Y:S01]  /*a560*/  STL [R1+0xf68], R106 ;  /* 0x000f686a01007387 */ /* 0x004fe20000100800 */
[----:B---3--:R-:W-:-:S04]  /*a570*/  @P1 LOP3.LUT R11, R11, R10, RZ, 0x3c, !PT ;  /* 0x0000000a0b0b1212 */ /* 0x008fc800078e3cff */
[----:B------:R-:W-:-:S04]  /*a580*/  @P1 LOP3.LUT R10, R11, R10, RZ, 0x3c, !PT ;  /* 0x0000000a0b0a1212 */ /* 0x000fc800078e3cff */
[----:B------:R-:W-:-:S05]  /*a590*/  @P1 LOP3.LUT R11, R11, R10, RZ, 0x3c, !PT ;  /* 0x0000000a0b0b1212 */ /* 0x000fca00078e3cff */
[----:B------:R0:W2:Y:S04]  /*a5a0*/  @P1 LDG.E.U16 R107, desc[UR40][R10.64] ;  /* 0x000000280a6b1981 */ /* 0x0000a8000c1e1500 */
[----:B------:R-:W3:Y:S01]  /*a5b0*/  LDL R11, [R1+0xb2c] ;  /* 0x000b2c00010b7983 */ /* 0x000ee20000100800 */
[----:B------:R-:W-:Y:S02]  /*a5c0*/  ISETP.GT.AND P2, PT, R4, 0x2, PT ;  /* 0x000000020400780c */ /* 0x000fe40003f44270 */
[----:B------:R-:W-:-:S11]  /*a5d0*/  PRMT R171, RZ, 0x7610, R171 ;  /* 0x00007610ffab7816 */ /* 0x000fd600000000ab */
[----:B0-----:R-:W-:Y:S01]  /*a5e0*/  @P2 IMAD.MOV.U32 R10, RZ, RZ, R0 ;  /* 0x000000ffff0a2224 */ /* 0x001fe200078e0000 */
[----:B--2---:R-:W-:Y:S01]  /*a5f0*/  STL [R1+0xf6c], R107 ;  /* 0x000f6c6b01007387 */ /* 0x004fe20000100800 */
[----:B------:R-:W-:-:S03]  /*a600*/  PRMT R172, RZ, 0x7610, R172 ;  /* 0x00007610ffac7816 */ /* 0x000fc600000000ac */
[----:B------:R-:W2:Y:S04]  /*a610*/  LDL R0, [R1+0xb10] ;  /* 0x000b100001007983 */ /* 0x000ea80000100800 */
[----:B---3--:R4:W3:Y:S04]  /*a620*/  @P2 LDG.E.U16 R171, desc[UR40][R10.64] ;  /* 0x000000280aab2981 */ /* 0x0088e8000c1e1500 */
[----:B------:R-:W2:Y:S01]  /*a630*/  LDL R11, [R1+0xb24] ;  /* 0x000b2400010b7983 */ /* 0x000ea20000100800 */
[----:B----4-:R-:W-:Y:S01]  /*a640*/  @P2 IMAD.MOV.U32 R10, RZ, RZ, R2 ;  /* 0x000000ffff0a2224 */ /* 0x010fe200078e0002 */
[----:B------:R-:W-:-:S02]  /*a650*/  ISETP.GT.AND P0, PT, R4, 0x3, PT ;  /* 0x000000030400780c */ /* 0x000fc40003f04270 */
[----:B---3--:R-:W-:Y:S01]  /*a660*/  STL [R1+0xf70], R171 ;  /* 0x000f70ab01007387 */ /* 0x008fe20000100800 */
[----:B------:R-:W-:-:S03]  /*a670*/  PRMT R195, RZ, 0x7610, R195 ;  /* 0x00007610ffc37816 */ /* 0x000fc600000000c3 */
[----:B------:R-:W3:Y:S04]  /*a680*/  LDL R2, [R1+0xb08] ;  /* 0x000b080001027983 */ /* 0x000ee80000100800 */
[----:B--2---:R-:W2:Y:S04]  /*a690*/  @P2 LDG.E.U16 R172, desc[UR40][R10.64] ;  /* 0x000000280aac2981 */ /* 0x004ea8000c1e1500 */
[----:B------:R-:W4:Y:S04]  /*a6a0*/  LDL R10, [R1+0xb1c] ;  /* 0x000b1c00010a7983 */ /* 0x000f280000100800 */
[----:B------:R-:W4:Y:S04]  /*a6b0*/  LDL R11, [R1+0xb20] ;  /* 0x000b2000010b7983 */ /* 0x000f280000100800 */
[----:B--2---:R-:W-:Y:S01]  /*a6c0*/  STL [R1+0xf74], R172 ;  /* 0x000f74ac01007387 */ /* 0x004fe20000100800 */
[----:B----4-:R-:W-:-:S04]  /*a6d0*/  @P0 LOP3.LUT R11, R11, R10, RZ, 0x3c, !PT ;  /* 0x0000000a0b0b0212 */ /* 0x010fc800078e3cff */
[----:B------:R-:W-:-:S04]  /*a6e0*/  @P0 LOP3.LUT R10, R11, R10, RZ, 0x3c, !PT ;  /* 0x0000000a0b0a0212 */ /* 0x000fc800078e3cff */
[----:B------:R-:W-:-:S05]  /*a6f0*/  @P0 LOP3.LUT R11, R11, R10, RZ, 0x3c, !PT ;  /* 0x0000000a0b0b0212 */ /* 0x000fca00078e3cff */
[----:B------:R-:W2:Y:S04]  /*a700*/  @P0 LDG.E.U16 R195, desc[UR40][R10.64] ;  /* 0x000000280ac30981 */ /* 0x000ea8000c1e1500 */
[----:B------:R-:W4:Y:S04]  /*a710*/  LDL R10, [R1+0xb14] ;  /* 0x000b1400010a7983 */ /* 0x000f280000100800 */
[----:B------:R-:W4:Y:S01]  /*a720*/  LDL R11, [R1+0xb18] ;  /* 0x000b1800010b7983 */ /* 0x000f220000100800 */
[----:B------:R-:W-:Y:S02]  /*a730*/  PRMT R196, RZ, 0x7610, R196 ;  /* 0x00007610ffc47816 */ /* 0x000fe400000000c4 */
[----:B------:R-:W-:Y:S01]  /*a740*/  ISETP.GT.AND P1, PT, R4, 0x4, PT ;  /* 0x000000040400780c */ /* 0x000fe20003f24270 */
[----:B--2---:R-:W-:Y:S01]  /*a750*/  STL [R1+0xf78], R195 ;  /* 0x000f78c301007387 */ /* 0x004fe20000100800 */
[----:B----4-:R-:W-:-:S04]  /*a760*/  @P0 LOP3.LUT R11, R11, R10, RZ, 0x3c, !PT ;  /* 0x0000000a0b0b0212 */ /* 0x010fc800078e3cff */
[----:B------:R-:W-:-:S04]  /*a770*/  @P0 LOP3.LUT R10, R11, R10, RZ, 0x3c, !PT ;  /* 0x0000000a0b0a0212 */ /* 0x000fc800078e3cff */
[----:B------:R-:W-:-:S05]  /*a780*/  @P0 LOP3.LUT R11, R11, R10, RZ, 0x3c, !PT ;  /* 0x0000000a0b0b0212 */ /* 0x000fca00078e3cff */
[----:B------:R0:W2:Y:S04]  /*a790*/  @P0 LDG.E.U16 R196, desc[UR40][R10.64] ;  /* 0x000000280ac40981 */ /* 0x0000a8000c1e1500 */
[----:B------:R-:W4:Y:S01]  /*a7a0*/  LDL R11, [R1+0xb0c] ;  /* 0x000b0c00010b7983 */ /* 0x000f220000100800 */
[----:B------:R-:W-:Y:S01]  /*a7b0*/  PRMT R27, RZ, 0x7610, R27 ;  /* 0x00007610ff1b7816 */ /* 0x000fe2000000001b */
[----:B0-----:R-:W-:Y:S02]  /*a7c0*/  @P1 IMAD.MOV.U32 R10, RZ, RZ, R0 ;  /* 0x000000ffff0a1224 */ /* 0x001fe400078e0000 */
[----:B--2---:R-:W-:Y:S01]  /*a7d0*/  STL [R1+0xf7c], R196 ;  /* 0x000f7cc401007387 */ /* 0x004fe20000100800 */
[----:B------:R-:W-:-:S03]  /*a7e0*/  PRMT R28, RZ, 0x7610, R28 ;  /* 0x00007610ff1c7816 */ /* 0x000fc6000000001c */
[----:B------:R-:W2:Y:S04]  /*a7f0*/  LDL R0, [R1+0xae8] ;  /* 0x000ae80001007983 */ /* 0x000ea80000100800 */
[----:B----4-:R3:W4:Y:S04]  /*a800*/  @P1 LDG.E.U16 R27, desc[UR40][R10.64] ;  /* 0x000000280a1b1981 */ /* 0x010728000c1e1500 */
[----:B------:R-:W2:Y:S01]  /*a810*/  LDL R11, [R1+0xb04] ;  /* 0x000b0400010b7983 */ /* 0x000ea20000100800 */
[----:B---3--:R-:W-:Y:S01]  /*a820*/  @P1 IMAD.MOV.U32 R10, RZ, RZ, R2 ;  /* 0x000000ffff0a1224 */ /* 0x008fe200078e0002 */
[----:B------:R-:W-:-:S02]  /*a830*/  ISETP.GT.AND P2, PT, R4, 0x5, PT ;  /* 0x000000050400780c */ /* 0x000fc40003f44270 */
[----:B----4-:R0:W-:Y:S01]  /*a840*/  STL [R1+0xf80], R27 ;  /* 0x000f801b01007387 */ /* 0x0101e20000100800 */
[----:B------:R-:W-:Y:S02]  /*a850*/  PRMT R231, RZ, 0x7610, R231 ;  /* 0x00007610ffe77816 */ /* 0x000fe400000000e7 */
[----:B------:R-:W-:Y:S01]  /*a860*/  PRMT R228, RZ, 0x7610, R228 ;  /* 0x00007610ffe47816 */ /* 0x000fe200000000e4 */
[----:B------:R-:W3:Y:S04]  /*a870*/  LDL R2, [R1+0xae0] ;  /* 0x000ae00001027983 */ /* 0x000ee80000100800 */
[----:B--2---:R1:W2:Y:S04]  /*a880*/  @P1 LDG.E.U16 R28, desc[UR40][R10.64] ;  /* 0x000000280a1c1981 */ /* 0x0042a8000c1e1500 */
[----:B------:R-:W1:Y:S04]  /*a890*/  LDL R10, [R1+0xafc] ;  /* 0x000afc00010a7983 */ /* 0x000e680000100800 */
[----:B------:R-:W1:Y:S02]  /*a8a0*/  LDL R11, [R1+0xb00] ;  /* 0x000b0000010b7983 */ /* 0x000e640000100800 */
[----:B-1----:R-:W-:-:S04]  /*a8b0*/  @P2 LOP3.LUT R11, R11, R10, RZ, 0x3c, !PT ;  /* 0x0000000a0b0b2212 */ /* 0x002fc800078e3cff */
[----:B------:R-:W-:-:S04]  /*a8c0*/  @P2 LOP3.LUT R10, R11, R10, RZ, 0x3c, !PT ;  /* 0x0000000a0b0a2212 */ /* 0x000fc800078e3cff */
[----:B------:R-:W-:-:S05]  /*a8d0*/  @P2 LOP3.LUT R11, R11, R10, RZ, 0x3c, !PT ;  /* 0x0000000a0b0b2212 */ /* 0x000fca00078e3cff */
[----:B------:R1:W4:Y:S04]  /*a8e0*/  @P2 LDG.E.U16 R231, desc[UR40][R10.64] ;  /* 0x000000280ae72981 */ /* 0x000328000c1e1500 */
[----:B------:R-:W1:Y:S04]  /*a8f0*/  LDL R10, [R1+0xaf4] ;  /* 0x000af400010a7983 */ /* 0x000e680000100800 */
[----:B------:R-:W1:Y:S02]  /*a900*/  LDL R11, [R1+0xaf8] ;  /* 0x000af800010b7983 */ /* 0x000e640000100800 */
[----:B-1----:R-:W-:-:S04]  /*a910*/  @P2 LOP3.LUT R11, R11, R10, RZ, 0x3c, !PT ;  /* 0x0000000a0b0b2212 */ /* 0x002fc800078e3cff */
[----:B------:R-:W-:-:S04]  /*a920*/  @P2 LOP3.LUT R10, R11, R10, RZ, 0x3c, !PT ;  /* 0x0000000a0b0a2212 */ /* 0x000fc800078e3cff */
[----:B------:R-:W-:-:S05]  /*a930*/  @P2 LOP3.LUT R11, R11, R10, RZ, 0x3c, !PT ;  /* 0x0000000a0b0b2212 */ /* 0x000fca00078e3cff */
[----:B------:R1:W4:Y:S04]  /*a940*/  @P2 LDG.E.U16 R228, desc[UR40][R10.64] ;  /* 0x000000280ae42981 */ /* 0x000328000c1e1500 */
[----:B------:R-:W1:Y:S04]  /*a950*/  LDL R10, [R1+0xaec] ;  /* 0x000aec00010a7983 */ /* 0x000e680000100800 */
[----:B------:R-:W1:Y:S01]  /*a960*/  LDL R11, [R1+0xaf0] ;  /* 0x000af000010b7983 */ /* 0x000e620000100800 */
[----:B------:R-:W-:Y:S02]  /*a970*/  ISETP.GT.AND P0, PT, R4, 0x6, PT ;  /* 0x000000060400780c */ /* 0x000fe40003f04270 */
[----:B------:R-:W-:-:S11]  /*a980*/  PRMT R73, RZ, 0x7610, R73 ;  /* 0x00007610ff497816 */ /* 0x000fd60000000049 */
[----:B-1----:R-:W-:-:S04]  /*a990*/  @P0 LOP3.LUT R11, R11, R10, RZ, 0x3c, !PT ;  /* 0x0000000a0b0b0212 */ /* 0x002fc800078e3cff */
[----:B------:R-:W-:-:S04]  /*a9a0*/  @P0 LOP3.LUT R10, R11, R10, RZ, 0x3c, !PT ;  /* 0x0000000a0b0a0212 */ /* 0x000fc800078e3cff */
[----:B------:R-:W-:-:S05]  /*a9b0*/  @P0 LOP3.LUT R11, R11, R10, RZ, 0x3c, !PT ;  /* 0x0000000a0b0b0212 */ /* 0x000fca00078e3cff */
[----:B------:R1:W4:Y:S04]  /*a9c0*/  @P0 LDG.E.U16 R73, desc[UR40][R10.64] ;  /* 0x000000280a490981 */ /* 0x000328000c1e1500 */
[----:B------:R-:W3:Y:S01]  /*a9d0*/  LDL R11, [R1+0xae4] ;  /* 0x000ae400010b7983 */ /* 0x000ee20000100800 */
[----:B------:R-:W-:Y:S01]  /*a9e0*/  PRMT R72, RZ, 0x7610, R72 ;  /* 0x00007610ff487816 */ /* 0x000fe20000000048 */
[----:B-1----:R-:W-:Y:S01]  /*a9f0*/  @P0 IMAD.MOV.U32 R10, RZ, RZ, R0 ;  /* 0x000000ffff0a0224 */ /* 0x002fe200078e0000 */
[----:B------:R-:W-:Y:S01]  /*aa00*/  ISETP.GT.AND P1, PT, R4, 0x7, PT ;  /* 0x000000070400780c */ /* 0x000fe20003f24270 */
[----:B------:R-:W2:Y:S01]  /*aa10*/  LDL R0, [R1+0xac0] ;  /* 0x000ac00001007983 */ /* 0x000ea20000100800 */
[----:B------:R-:W-:-:S03]  /*aa20*/  PRMT R140, RZ, 0x7610, R140 ;  /* 0x00007610ff8c7816 */ /* 0x000fc6000000008c */
[----:B---3--:R1:W3:Y:S04]  /*aa30*/  @P0 LDG.E.U16 R72, desc[UR40][R10.64] ;  /* 0x000000280a480981 */ /* 0x0082e8000c1e1500 */
[----:B------:R-:W4:Y:S04]  /*aa40*/  LDL R11, [R1+0xadc] ;  /* 0x000adc00010b7983 */ /* 0x000f280000100800 */
[----:B-1----:R-:W-:Y:S01]  /*aa50*/  @P1 IMAD.MOV.U32 R10, RZ, RZ, R2 ;  /* 0x000000ffff0a1224 */ /* 0x002fe200078e0002 */
[----:B------:R-:W-:Y:S02]  /*aa60*/  PRMT R139, RZ, 0x7610, R139 ;  /* 0x00007610ff8b7816 */ /* 0x000fe4000000008b */
[----:B------:R-:W-:Y:S01]  /*aa70*/  ISETP.GT.AND P2, PT, R4, 0x8, PT ;  /* 0x000000080400780c */ /* 0x000fe20003f44270 */
[----:B------:R-:W3:Y:S04]  /*aa80*/  LDL R2, [R1+0xab8] ;  /* 0x000ab80001027983 */ /* 0x000ee80000100800 */
[----:B----4-:R1:W4:Y:S04]  /*aa90*/  @P1 LDG.E.U16 R140, desc[UR40][R10.64] ;  /* 0x000000280a8c1981 */ /* 0x010328000c1e1500 */
        /* <DEDUP_REMOVED lines=8> */
[----:B0-----:R-:W-:Y:S02]  /*ab20*/  PRMT R27, RZ, 0x7610, R27 ;  /* 0x00007610ff1b7816 */ /* 0x001fe4000000001b */
[----:B-1----:R-:W-:-:S04]  /*ab30*/  @P2 LOP3.LUT R11, R11, R10, RZ, 0x3c, !PT ;  /* 0x0000000a0b0b2212 */ /* 0x002fc800078e3cff */
[----:B------:R-:W-:-:S04]  /*ab40*/  @P2 LOP3.LUT R10, R11, R10, RZ, 0x3c, !PT ;  /* 0x0000000a0b0a2212 */ /* 0x000fc800078e3cff */
[----:B------:R-:W-:-:S05]  /*ab50*/  @P2 LOP3.LUT R11, R11, R10, RZ, 0x3c, !PT ;  /* 0x0000000a0b0b2212 */ /* 0x000fca00078e3cff */
[----:B------:R0:W4:Y:S04]  /*ab60*/  @P2 LDG.E.U16 R27, desc[UR40][R10.64] ;  /* 0x000000280a1b2981 */ /* 0x000128000c1e1500 */
[----:B------:R-:W0:Y:S04]  /*ab70*/  LDL R10, [R1+0xac4] ;  /* 0x000ac400010a7983 */ /* 0x000e280000100800 */
[----:B------:R-:W0:Y:S01]  /*ab80*/  LDL R11, [R1+0xac8] ;  /* 0x000ac800010b7983 */ /* 0x000e220000100800 */
[----:B------:R-:W-:Y:S02]  /*ab90*/  PRMT R196, RZ, 0x7610, R196 ;  /* 0x00007610ffc47816 */ /* 0x000fe400000000c4 */
[----:B------:R-:W-:-:S02]  /*aba0*/  ISETP.GT.AND P0, PT, R4, 0x9, PT ;  /* 0x000000090400780c */ /* 0x000fc40003f04270 */
[----:B0-----:R-:W-:-:S04]  /*abb0*/  @P2 LOP3.LUT R11, R11, R10, RZ, 0x3c, !PT ;  /* 0x0000000a0b0b2212 */ /* 0x001fc800078e3cff */
[----:B------:R-:W-:-:S04]  /*abc0*/  @P2 LOP3.LUT R10, R11, R10, RZ, 0x3c, !PT ;  /* 0x0000000a0b0a2212 */ /* 0x000fc800078e3cff */
[----:B------:R-:W-:-:S05]  /*abd0*/  @P2 LOP3.LUT R11, R11, R10, RZ, 0x3c, !PT ;  /* 0x0000000a0b0b2212 */ /* 0x000fca00078e3cff */
[----:B------:R2:W4:Y:S04]  /*abe0*/  @P2 LDG.E.U16 R196, desc[UR40][R10.64] ;  /* 0x000000280ac42981 */ /* 0x000528000c1e1500 */
[----:B------:R-:W3:Y:S01]  /*abf0*/  LDL R11, [R1+0xabc] ;  /* 0x000abc00010b7983 */ /* 0x000ee20000100800 */
[----:B------:R-:W-:Y:S01]  /*ac00*/  PRMT R108, RZ, 0x7610, R108 ;  /* 0x00007610ff6c7816 */ /* 0x000fe2000000006c */
[----:B--2---:R-:W-:Y:S01]  /*ac10*/  @P0 IMAD.MOV.U32 R10, RZ, RZ, R0 ;  /* 0x000000ffff0a0224 */ /* 0x004fe200078e0000 */
[----:B------:R-:W-:Y:S01]  /*ac20*/  PRMT R67, RZ, 0x7610, R67 ;  /* 0x00007610ff437816 */ /* 0x000fe20000000043 */
[----:B------:R-:W2:Y:S04]  /*ac30*/  LDL R0, [R1+0xa98] ;  /* 0x000a980001007983 */ /* 0x000ea80000100800 */
[----:B---3--:R0:W3:Y:S04]  /*ac40*/  @P0 LDG.E.U16 R108, desc[UR40][R10.64] ;  /* 0x000000280a6c0981 */ /* 0x0080e8000c1e1500 */
[----:B------:R-:W4:Y:S01]  /*ac50*/  LDL R11, [R1+0xab4] ;  /* 0x000ab400010b7983 */ /* 0x000f220000100800 */
[----:B0-----:R-:W-:Y:S01]  /*ac60*/  @P0 IMAD.MOV.U32 R10, RZ, RZ, R2 ;  /* 0x000000ffff0a0224 */ /* 0x001fe200078e0002 */
[----:B------:R-:W-:-:S02]  /*ac70*/  ISETP.GT.AND P1, PT, R4, 0xa, PT ;  /* 0x0000000a0400780c */ /* 0x000fc40003f24270 */
[----:B------:R-:W-:Y:S01]  /*ac80*/  PRMT R173, RZ, 0x7610, R173 ;  /* 0x00007610ffad7816 */ /* 0x000fe200000000ad */
[----:B------:R-:W3:Y:S04]  /*ac90*/  LDL R2, [R1+0xa90] ;  /* 0x000a900001027983 */ /* 0x000ee80000100800 */
[----:B----4-:R0:W4:Y:S04]  /*aca0*/  @P0 LDG.E.U16 R67, desc[UR40][R10.64] ;  /* 0x000000280a430981 */ /* 0x010128000c1e1500 */
[----:B------:R-:W0:Y:S04]  /*acb0*/  LDL R10, [R1+0xaac] ;  /* 0x000aac00010a7983 */ /* 0x000e280000100800 */
[----:B------:R-:W0:Y:S02]  /*acc0*/  LDL R11, [R1+0xab0] ;  /* 0x000ab000010b7983 */ /* 0x000e240000100800 */
[----:B0-----:R-:W-:-:S04]  /*acd0*/  @P1 LOP3.LUT R11, R11, R10, RZ, 0x3c, !PT ;  /* 0x0000000a0b0b1212 */ /* 0x001fc800078e3cff */
[----:B------:R-:W-:-:S04]  /*ace0*/  @P1 LOP3.LUT R10, R11, R10, RZ, 0x3c, !PT ;  /* 0x0000000a0b0a1212 */ /* 0x000fc800078e3cff */
[----:B------:R-:W-:-:S05]  /*acf0*/  @P1 LOP3.LUT R11, R11, R10, RZ, 0x3c, !PT ;  /* 0x0000000a0b0b1212 */ /* 0x000fca00078e3cff */
[----:B------:R0:W4:Y:S04]  /*ad00*/  @P1 LDG.E.U16 R173, desc[UR40][R10.64] ;  /* 0x000000280aad1981 */ /* 0x000128000c1e1500 */
[----:B------:R-:W0:Y:S04]  /*ad10*/  LDL R10, [R1+0xaa4] ;  /* 0x000aa400010a7983 */ /* 0x000e280000100800 */
[----:B------:R-:W0:Y:S01]  /*ad20*/  LDL R11, [R1+0xaa8] ;  /* 0x000aa800010b7983 */ /* 0x000e220000100800 */
[----:B------:R-:W-:Y:S02]  /*ad30*/  PRMT R174, RZ, 0x7610, R174 ;  /* 0x00007610ffae7816 */ /* 0x000fe400000000ae */
[----:B0-----:R-:W-:-:S04]  /*ad40*/  @P1 LOP3.LUT R11, R11, R10, RZ, 0x3c, !PT ;  /* 0x0000000a0b0b1212 */ /* 0x001fc800078e3cff */
[----:B------:R-:W-:-:S04]  /*ad50*/  @P1 LOP3.LUT R10, R11, R10, RZ, 0x3c, !PT ;  /* 0x0000000a0b0a1212 */ /* 0x000fc800078e3cff */
[----:B------:R-:W-:-:S05]  /*ad60*/  @P1 LOP3.LUT R11, R11, R10, RZ, 0x3c, !PT ;  /* 0x0000000a0b0b1212 */ /* 0x000fca00078e3cff */
[----:B------:R0:W4:Y:S04]  /*ad70*/  @P1 LDG.E.U16 R174, desc[UR40][R10.64] ;  /* 0x000000280aae1981 */ /* 0x000128000c1e1500 */
[----:B------:R-:W0:Y:S04]  /*ad80*/  LDL R10, [R1+0xa9c] ;  /* 0x000a9c00010a7983 */ /* 0x000e280000100800 */
[----:B------:R-:W0:Y:S01]  /*ad90*/  LDL R11, [R1+0xaa0] ;  /* 0x000aa000010b7983 */ /* 0x000e220000100800 */
[----:B------:R-:W-:Y:S02]  /*ada0*/  ISETP.GT.AND P2, PT, R4, 0xb, PT ;  /* 0x0000000b0400780c */ /* 0x000fe40003f44270 */
[----:B------:R-:W-:-:S11]  /*adb0*/  PRMT R197, RZ, 0x7610, R197 ;  /* 0x00007610ffc57816 */ /* 0x000fd600000000c5 */
[----:B0-----:R-:W-:-:S04]  /*adc0*/  @P2 LOP3.LUT R11, R11, R10, RZ, 0x3c, !PT ;  /* 0x0000000a0b0b2212 */ /* 0x001fc800078e3cff */
[----:B------:R-:W-:-:S04]  /*add0*/  @P2 LOP3.LUT R10, R11, R10, RZ, 0x3c, !PT ;  /* 0x0000000a0b0a2212 */ /* 0x000fc800078e3cff */
[----:B------:R-:W-:-:S05]  /*ade0*/  @P2 LOP3.LUT R11, R11, R10, RZ, 0x3c, !PT ;  /* 0x0000000a0b0b2212 */ /* 0x000fca00078e3cff */
[----:B------:R2:W4:Y:S04]  /*adf0*/  @P2 LDG.E.U16 R197, desc[UR40][R10.64] ;  /* 0x000000280ac52981 */ /* 0x000528000c1e1500 */
[----:B------:R-:W3:Y:S01]  /*ae00*/  LDL R11, [R1+0xa94] ;  /* 0x000a9400010b7983 */ /* 0x000ee20000100800 */
[----:B------:R-:W-:Y:S01]  /*ae10*/  PRMT R198, RZ, 0x7610, R198 ;  /* 0x00007610ffc67816 */ /* 0x000fe200000000c6 */
[----:B--2---:R-:W-:Y:S01]  /*ae20*/  @P2 IMAD.MOV.U32 R10, RZ, RZ, R0 ;  /* 0x000000ffff0a2224 */ /* 0x004fe200078e0000 */
[----:B------:R-:W-:Y:S01]  /*ae30*/  ISETP.GT.AND P0, PT, R4, 0xc, PT ;  /* 0x0000000c0400780c */ /* 0x000fe20003f04270 */
[----:B------:R-:W2:Y:S01]  /*ae40*/  LDL R0, [R1+0xa70] ;  /* 0x000a700001007983 */ /* 0x000ea20000100800 */
[----:B------:R-:W-:-:S03]  /*ae50*/  PRMT R29, RZ, 0x7610, R29 ;  /* 0x00007610ff1d7816 */ /* 0x000fc6000000001d */
[----:B---3--:R0:W3:Y:S04]  /*ae60*/  @P2 LDG.E.U16 R198, desc[UR40][R10.64] ;  /* 0x000000280ac62981 */ /* 0x0080e8000c1e1500 */
[----:B------:R-:W4:Y:S04]  /*ae70*/  LDL R11, [R1+0xa8c] ;  /* 0x000a8c00010b7983 */ /* 0x000f280000100800 */
[----:B0-----:R-:W-:Y:S01]  /*ae80*/  @P0 IMAD.MOV.U32 R10, RZ, RZ, R2 ;  /* 0x000000ffff0a0224 */ /* 0x001fe200078e0002 */
[----:B------:R-:W-:Y:S02]  /*ae90*/  PRMT R30, RZ, 0x7610, R30 ;  /* 0x00007610ff1e7816 */ /* 0x000fe4000000001e */
[----:B------:R-:W-:Y:S01]  /*aea0*/  ISETP.GT.AND P1, PT, R4, 0xd, PT ;  /* 0x0000000d0400780c */ /* 0x000fe20003f24270 */
        /* <DEDUP_REMOVED lines=1204> */
[----:B------:R-:W-:Y:S02]  /*f9f0*/  ISETP.GT.AND P1, PT, R4, 0x68, PT ;  /* 0x000000680400780c */ /* 0x000fe40003f24270 */
        /* <DEDUP_REMOVED lines=26> */
[----:B--2---:R-:W-:Y:S02]  /*fba0*/  @P2 IMAD.MOV.U32 R10, RZ, RZ, R0 ;  /* 0x000000ffff0a2224 */ /* 0x004fe400078e0000 */
[----:B------:R-:W2:Y:S01]  /*fbb0*/  LDL.LU R0, [R1+0x490] ;  /* 0x0004900001007983 */ /* 0x000ea20000300800 */
[----:B------:R-:W-:-:S03]  /*fbc0*/  ISETP.GT.AND P1, PT, R4, 0x6a, PT ;  /* 0x0000006a0400780c */ /* 0x000fc60003f24270 */
[----:B---3--:R0:W3:Y:S04]  /*fbd0*/  @P2 LDG.E.U16 R239, desc[UR40][R10.64] ;  /* 0x000000280aef2981 */ /* 0x0080e8000c1e1500 */
[----:B------:R-:W4:Y:S01]  /*fbe0*/  LDL R11, [R1+0x4ac] ;  /* 0x0004ac00010b7983 */ /* 0x000f220000100800 */
[----:B------:R-:W-:-:S05]  /*fbf0*/  PRMT R238, RZ, 0x7610, R238 ;  /* 0x00007610ffee7816 */ /* 0x000fca00000000ee */
[----:B0-----:R-:W-:Y:S01]  /*fc00*/  @P1 IMAD.MOV.U32 R10, RZ, RZ, R2 ;  /* 0x000000ffff0a1224 */ /* 0x001fe200078e0002 */
        /* <DEDUP_REMOVED lines=28> */
[----:B------:R-:W-:-:S04]  /*fdd0*/  PRMT R233, RZ, 0x7610, R233 ;  /* 0x00007610ffe97816 */ /* 0x000fc800000000e9 */
[----:B---3--:R0:W2:Y:S04]  /*fde0*/  @P1 LDG.E.U16 R234, desc[UR40][R10.64] ;  /* 0x000000280aea1981 */ /* 0x0080a8000c1e1500 */
[----:B------:R-:W3:Y:S01]  /*fdf0*/  LDL R11, [R1+0x484] ;  /* 0x00048400010b7983 */ /* 0x000ee20000100800 */
[----:B0-----:R-:W-:Y:S01]  /*fe00*/  @P1 IMAD.MOV.U32 R10, RZ, RZ, R2 ;  /* 0x000000ffff0a1224 */ /* 0x001fe200078e0002 */
[----:B------:R-:W-:Y:S02]  /*fe10*/  ISETP.GT.AND P2, PT, R4, 0x70, PT ;  /* 0x000000700400780c */ /* 0x000fe40003f44270 */
[----:B------:R-:W-:Y:S01]  /*fe20*/  PRMT R232, RZ, 0x7610, R232 ;  /* 0x00007610ffe87816 */ /* 0x000fe200000000e8 */
[----:B------:R-:W4:Y:S04]  /*fe30*/  LDL R2, [R1+0x480] ;  /* 0x0004800001027983 */ /* 0x000f280000100800 */
[----:B---3--:R0:W3:Y:S04]  /*fe40*/  @P1 LDG.E.U16 R233, desc[UR40][R10.64] ;  /* 0x000000280ae91981 */ /* 0x0080e8000c1e1500 */
[----:B------:R-:W0:Y:S04]  /*fe50*/  LDL R10, [R1+0x44c] ;  /* 0x00044c00010a7983 */ /* 0x000e280000100800 */
[----:B------:R-:W0:Y:S02]  /*fe60*/  LDL R11, [R1+0x450] ;  /* 0x00045000010b7983 */ /* 0x000e240000100800 */
[----:B0-----:R-:W-:-:S04]  /*fe70*/  @P2 LOP3.LUT R11, R11, R10, RZ, 0x3c, !PT ;  /* 0x0000000a0b0b2212 */ /* 0x001fc800078e3cff */
[----:B------:R-:W-:-:S04]  /*fe80*/  @P2 LOP3.LUT R10, R11, R10, RZ, 0x3c, !PT ;  /* 0x0000000a0b0a2212 */ /* 0x000fc800078e3cff */
[----:B------:R-:W-:-:S05]  /*fe90*/  @P2 LOP3.LUT R11, R11, R10, RZ, 0x3c, !PT ;  /* 0x0000000a0b0b2212 */ /* 0x000fca00078e3cff */
[----:B------:R0:W2:Y:S04]  /*fea0*/  @P2 LDG.E.U16 R232, desc[UR40][R10.64] ;  /* 0x000000280ae82981 */ /* 0x0000a8000c1e1500 */
[----:B------:R-:W0:Y:S04]  /*feb0*/  LDL R10, [R1+0x444] ;  /* 0x00044400010a7983 */ /* 0x000e280000100800 */
[----:B------:R-:W0:Y:S01]  /*fec0*/  LDL R11, [R1+0x448] ;  /* 0x00044800010b7983 */ /* 0x000e220000100800 */
[----:B------:R-:W-:Y:S02]  /*fed0*/  PRMT R230, RZ, 0x7610, R230 ;  /* 0x00007610ffe67816 */ /* 0x000fe400000000e6 */
[----:B0-----:R-:W-:-:S04]  /*fee0*/  @P2 LOP3.LUT R11, R11, R10, RZ, 0x3c, !PT ;  /* 0x0000000a0b0b2212 */ /* 0x001fc800078e3cff */
[----:B------:R-:W-:-:S04]  /*fef0*/  @P2 LOP3.LUT R10, R11, R10, RZ, 0x3c, !PT ;  /* 0x0000000a0b0a2212 */ /* 0x000fc800078e3cff */
[----:B------:R-:W-:-:S05]  /*ff00*/  @P2 LOP3.LUT R11, R11, R10, RZ, 0x3c, !PT ;  /* 0x0000000a0b0b2212 */ /* 0x000fca00078e3cff */
[----:B------:R0:W3:Y:S04]  /*ff10*/  @P2 LDG.E.U16 R230, desc[UR40][R10.64] ;  /* 0x000000280ae62981 */ /* 0x0000e8000c1e1500 */
[----:B------:R-:W0:Y:S04]  /*ff20*/  LDL R10, [R1+0x3cc] ;  /* 0x0003cc00010a7983 */ /* 0x000e280000100800 */
[----:B------:R-:W0:Y:S01]  /*ff30*/  LDL R11, [R1+0x3d0] ;  /* 0x0003d000010b7983 */ /* 0x000e220000100800 */
[----:B------:R-:W-:Y:S02]  /*ff40*/  ISETP.GT.AND P3, PT, R4, 0x78, PT ;  /* 0x000000780400780c */ /* 0x000fe40003f64270 */
[----:B------:R-:W-:-:S11]  /*ff50*/  PRMT R229, RZ, 0x7610, R229 ;  /* 0x00007610ffe57816 */ /* 0x000fd600000000e5 */
[----:B0-----:R-:W-:-:S04]  /*ff60*/  @P3 LOP3.LUT R11, R11, R10, RZ, 0x3c, !PT ;  /* 0x0000000a0b0b3212 */ /* 0x001fc800078e3cff */
[----:B------:R-:W-:-:S04]  /*ff70*/  @P3 LOP3.LUT R10, R11, R10, RZ, 0x3c, !PT ;  /* 0x0000000a0b0a3212 */ /* 0x000fc800078e3cff */
[----:B------:R-:W-:-:S05]  /*ff80*/  @P3 LOP3.LUT R11, R11, R10, RZ, 0x3c, !PT ;  /* 0x0000000a0b0b3212 */ /* 0x000fca00078e3cff */
[----:B------:R0:W3:Y:S04]  /*ff90*/  @P3 LDG.E.U16 R229, desc[UR40][R10.64] ;  /* 0x000000280ae53981 */ /* 0x0000e8000c1e1500 */
[----:B------:R-:W0:Y:S04]  /*ffa0*/  LDL R10, [R1+0x3c4] ;  /* 0x0003c400010a7983 */ /* 0x000e280000100800 */
[----:B------:R-:W0:Y:S01]  /*ffb0*/  LDL R11, [R1+0x3c8] ;  /* 0x0003c800010b7983 */ /* 0x000e220000100800 */
[----:B------:R-:W-:Y:S02]  /*ffc0*/  PRMT R227, RZ, 0x7610, R227 ;  /* 0x00007610ffe37816 */ /* 0x000fe400000000e3 */
[----:B------:R-:W-:-:S02]  /*ffd0*/  ISETP.GT.AND P1, PT, R4, 0x6d, PT ;  /* 0x0000006d0400780c */ /* 0x000fc40003f24270 */
[----:B0-----:R-:W-:-:S04]  /*ffe0*/  @P3 LOP3.LUT R11, R11, R10, RZ, 0x3c, !PT ;  /* 0x0000000a0b0b3212 */ /* 0x001fc800078e3cff */
[----:B------:R-:W-:-:S04]  /*fff0*/  @P3 LOP3.LUT R10, R11, R10, RZ, 0x3c, !PT ;  /* 0x0000000a0b0a3212 */ /* 0x000fc800078e3cff */
[----:B------:R-:W-:-:S05]  /*10000*/  @P3 LOP3.LUT R11, R11, R10, RZ, 0x3c, !PT ;  /* 0x0000000a0b0b3212 */ /* 0x000fca00078e3cff */
[----:B------:R4:W3:Y:S04]  /*10010*/  @P3 LDG.E.U16 R227, desc[UR40][R10.64] ;  /* 0x000000280ae33981 */ /* 0x0008e8000c1e1500 */
[----:B------:R-:W2:Y:S01]  /*10020*/  LDL R11, [R1+0x47c] ;  /* 0x00047c00010b7983 */ /* 0x000ea20000100800 */
[----:B------:R-:W-:Y:S01]  /*10030*/  PRMT R226, RZ, 0x7610, R226 ;  /* 0x00007610ffe27816 */ /* 0x000fe200000000e2 */
[----:B----4-:R-:W-:Y:S01]  /*10040*/  @P1 IMAD.MOV.U32 R10, RZ, RZ, R2 ;  /* 0x000000ffff0a1224 */ /* 0x010fe200078e0002 */
[----:B------:R-:W-:Y:S01]  /*10050*/  ISETP.GT.AND P2, PT, R4, 0x71, PT ;  /* 0x000000710400780c */ /* 0x000fe20003f44270 */
[----:B------:R-:W4:Y:S04]  /*10060*/  LDL R2, [R1+0x430] ;  /* 0x0004300001027983 */ /* 0x000f280000100800 */
[----:B--2---:R0:W2:Y:S04]  /*10070*/  @P1 LDG.E.U16 R226, desc[UR40][R10.64] ;  /* 0x000000280ae21981 */ /* 0x0040a8000c1e1500 */
[----:B------:R-:W0:Y:S04]  /*10080*/  LDL R10, [R1+0x43c] ;  /* 0x00043c00010a7983 */ /* 0x000e280000100800 */
[----:B------:R-:W0:Y:S01]  /*10090*/  LDL R11, [R1+0x440] ;  /* 0x00044000010b7983 */ /* 0x000e220000100800 */
[----:B------:R-:W-:-:S02]  /*100a0*/  PRMT R225, RZ, 0x7610, R225 ;  /* 0x00007610ffe17816 */ /* 0x000fc400000000e1 */
        /* <DEDUP_REMOVED lines=10> */
[----:B------:R0:W2:Y:S04]  /*10150*/  @P2 LDG.E.U16 R224, desc[UR40][R10.64] ;  /* 0x000000280ae02981 */ /* 0x0000a8000c1e1500 */
[----:B------:R-:W0:Y:S04]  /*10160*/  LDL R10, [R1+0x3bc] ;  /* 0x0003bc00010a7983 */ /* 0x000e280000100800 */
[----:B------:R-:W0:Y:S01]  /*10170*/  LDL R11, [R1+0x3c0] ;  /* 0x0003c000010b7983 */ /* 0x000e220000100800 */
[----:B------:R-:W-:Y:S02]  /*10180*/  ISETP.GT.AND P3, PT, R4, 0x79, PT ;  /* 0x000000790400780c */ /* 0x000fe40003f64270 */
[----:B------:R-:W-:-:S11]  /*10190*/  PRMT R223, RZ, 0x7610, R223 ;  /* 0x00007610ffdf7816 */ /* 0x000fd600000000df */
[----:B0-----:R-:W-:-:S04]  /*101a0*/  @P3 LOP3.LUT R11, R11, R10, RZ, 0x3c, !PT ;  /* 0x0000000a0b0b3212 */ /* 0x001fc800078e3cff */
[----:B------:R-:W-:-:S04]  /*101b0*/  @P3 LOP3.LUT R10, R11, R10, RZ, 0x3c, !PT ;  /* 0x0000000a0b0a3212 */ /* 0x000fc800078e3cff */
[----:B------:R-:W-:-:S05]  /*101c0*/  @P3 LOP3.LUT R11, R11, R10, RZ, 0x3c, !PT ;  /* 0x0000000a0b0b3212 */ /* 0x000fca00078e3cff */
[----:B------:R0:W2:Y:S04]  /*101d0*/  @P3 LDG.E.U16 R223, desc[UR40][R10.64] ;  /* 0x000000280adf3981 */ /* 0x0000a8000c1e1500 */
[----:B------:R-:W0:Y:S04]  /*101e0*/  LDL R10, [R1+0x3b4] ;  /* 0x0003b400010a7983 */ /* 0x000e280000100800 */
[----:B------:R-:W0:Y:S01]  /*101f0*/  LDL R11, [R1+0x3b8] ;  /* 0x0003b800010b7983 */ /* 0x000e220000100800 */
[----:B------:R-:W-:Y:S02]  /*10200*/  PRMT R222, RZ, 0x7610, R222 ;  /* 0x00007610ffde7816 */ /* 0x000fe400000000de */
[----:B------:R-:W-:-:S02]  /*10210*/  ISETP.GT.AND P2, PT, R4, 0x72, PT ;  /* 0x000000720400780c */ /* 0x000fc40003f44270 */
[----:B0-----:R-:W-:-:S04]  /*10220*/  @P3 LOP3.LUT R11, R11, R10, RZ, 0x3c, !PT ;  /* 0x0000000a0b0b3212 */ /* 0x001fc800078e3cff */
[----:B------:R-:W-:-:S04]  /*10230*/  @P3 LOP3.LUT R10, R11, R10, RZ, 0x3c, !PT ;  /* 0x0000000a0b0a3212 */ /* 0x000fc800078e3cff */
[----:B------:R-:W-:-:S05]  /*10240*/  @P3 LOP3.LUT R11, R11, R10, RZ, 0x3c, !PT ;  /* 0x0000000a0b0b3212 */ /* 0x000fca00078e3cff */
[----:B------:R4:W2:Y:S04]  /*10250*/  @P3 LDG.E.U16 R222, desc[UR40][R10.64] ;  /* 0x000000280ade3981 */ /* 0x0008a8000c1e1500 */
[----:B------:R-:W3:Y:S01]  /*10260*/  LDL R11, [R1+0x42c] ;  /* 0x00042c00010b7983 */ /* 0x000ee20000100800 */
[----:B------:R-:W-:Y:S01]  /*10270*/  PRMT R221, RZ, 0x7610, R221 ;  /* 0x00007610ffdd7816 */ /* 0x000fe200000000dd */
[----:B----4-:R-:W-:Y:S01]  /*10280*/  @P2 IMAD.MOV.U32 R10, RZ, RZ, R2 ;  /* 0x000000ffff0a2224 */ /* 0x010fe200078e0002 */
        /* <DEDUP_REMOVED lines=67> */
[----:B------:R-:W3:Y:S01]  /*106c0*/  LDL R11, [R1+0x404] ;  /* 0x00040400010b7983 */ /* 0x000ee20000100800 */
[----:B------:R-:W-:Y:S01]  /*106d0*/  PRMT R18, RZ, 0x7610, R18 ;  /* 0x00007610ff127816 */ /* 0x000fe20000000012 */
[----:B----4-:R-:W-:Y:S01]  /*106e0*/  @P2 IMAD.MOV.U32 R10, RZ, RZ, R2 ;  /* 0x000000ffff0a2224 */ /* 0x010fe200078e0002 */
[----:B------:R-:W-:Y:S01]  /*106f0*/  ISETP.GT.AND P3, PT, R4, 0x7c, PT ;  /* 0x0000007c0400780c */ /* 0x000fe20003f64270 */
[----:B------:R-:W4:Y:S04]  /*10700*/  LDL R2, [R1+0x380] ;  /* 0x0003800001027983 */ /* 0x000f280000100800 */
[----:B---3--:R0:W3:Y:S04]  /*10710*/  @P2 LDG.E.U16 R18, desc[UR40][R10.64] ;  /* 0x000000280a122981 */ /* 0x0080e8000c1e1500 */
[----:B------:R-:W0:Y:S04]  /*10720*/  LDL R10, [R1+0x38c] ;  /* 0x00038c00010a7983 */ /* 0x000e280000100800 */
[----:B------:R-:W0:Y:S01]  /*10730*/  LDL R11, [R1+0x390] ;  /* 0x00039000010b7983 */ /* 0x000e220000100800 */
[----:B------:R-:W-:-:S02]  /*10740*/  PRMT R17, RZ, 0x7610, R17 ;  /* 0x00007610ff117816 */ /* 0x000fc40000000011 */
        /* <DEDUP_REMOVED lines=30> */
[----:B------:R-:W-:Y:S01]  /*10930*/  PRMT R12, RZ, 0x7610, R12 ;  /* 0x00007610ff0c7816 */ /* 0x000fe2000000000c */
[----:B------:R-:W4:Y:S04]  /*10940*/  LDL R2, [R1+0x470] ;  /* 0x0004700001027983 */ /* 0x000f280000100800 */
[----:B--2---:R0:W2:Y:S04]  /*10950*/  @P2 LDG.E.U16 R13, desc[UR40][R10.64] ;  /* 0x000000280a0d2981 */ /* 0x0040a8000c1e1500 */
        /* <DEDUP_REMOVED lines=102> */
[----:B----4-:R-:W-:Y:S02]  /*10fc0*/  @P1 IMAD.MOV.U32 R10, RZ, RZ, R2 ;  /* 0x000000ffff0a1224 */ /* 0x010fe400078e0002 */
[----:B------:R-:W0:Y:S03]  /*10fd0*/  S2R R2, SR_TID.X ;  /* 0x0000000000027919 */ /* 0x000e260000002100 */
[----:B---3--:R1:W3:Y:S04]  /*10fe0*/  @P1 LDG.E.U16 R110, desc[UR40][R10.64] ;  /* 0x000000280a6e1981 */ /* 0x0082e8000c1e1500 */
[----:B------:R-:W1:Y:S04]  /*10ff0*/  LDL R10, [R1+0x354] ;  /* 0x00035400010a7983 */ /* 0x000e680000100800 */
[----:B------:R-:W1:Y:S01]  /*11000*/  LDL R11, [R1+0x358] ;  /* 0x00035800010b7983 */ /* 0x000e620000100800 */
[----:B------:R-:W-:-:S02]  /*11010*/  PRMT R109, RZ, 0x7610, R109 ;  /* 0x00007610ff6d7816 */ /* 0x000fc4000000006d */
[----:B0-----:R-:W-:-:S04]  /*11020*/  LOP3.LUT R2, R2, 0x7f, RZ, 0xc0, !PT ;  /* 0x0000007f02027812 */ /* 0x001fc800078ec0ff */
[----:B------:R-:W-:Y:S02]  /*11030*/  ISETP.GE.AND P0, PT, R2, R4, PT ;  /* 0x000000040200720c */ /* 0x000fe40003f06270 */
[----:B-1----:R-:W-:-:S04]  /*11040*/  @P1 LOP3.LUT R11, R11, R10, RZ, 0x3c, !PT ;  /* 0x0000000a0b0b1212 */ /* 0x002fc800078e3cff */
[----:B------:R-:W-:-:S04]  /*11050*/  @P1 LOP3.LUT R10, R11, R10, RZ, 0x3c, !PT ;  /* 0x0000000a0b0a1212 */ /* 0x000fc800078e3cff */
[----:B------:R-:W-:-:S05]  /*11060*/  @P1 LOP3.LUT R11, R11, R10, RZ, 0x3c, !PT ;  /* 0x0000000a0b0b1212 */ /* 0x000fca00078e3cff */
[----:B------:R0:W4:Y:S04]  /*11070*/  @P1 LDG.E.U16 R109, desc[UR40][R10.64] ;  /* 0x000000280a6d1981 */ /* 0x000128000c1e1500 */
[----:B------:R-:W2:Y:S04]  /*11080*/  LDL.LU R10, [R1+0x118] ;  /* 0x00011800010a7983 */ /* 0x000ea80000300800 */
[----:B------:R-:W3:Y:S04]  /*11090*/  LDL.LU R11, [R1+0x114] ;  /* 0x00011400010b7983 */ /* 0x000ee80000300800 */
[----:B------:R-:W4:Y:S01]  /*110a0*/  LDL.LU R2, [R1+0xf84] ;  /* 0x000f840001027983 */ /* 0x000f220000300800 */
[----:B------:R-:W-:Y:S06]  /*110b0*/  BAR.SYNC.DEFER_BLOCKING 0x0 ;  /* 0x0000000000007b1d */ /* 0x000fec0000010000 */
[----:B----4-:R1:W-:Y:S04]  /*110c0*/  STS.U16 [R2+UR7+0x400], R27 ;  /* 0x0004001b02007988 */ /* 0x0103e80008000407 */
[----:B------:R4:W-:Y:S04]  /*110d0*/  STS.U16 [R2+UR7+0x10400], R196 ;  /* 0x010400c402007988 */ /* 0x0009e80008000407 */
[----:B------:R0:W-:Y:S04]  /*110e0*/  STS.U16 [R2+UR7+0x800], R195 ;  /* 0x000800c302007988 */ /* 0x0001e80008000407 */
[----:B-1----:R-:W2:Y:S04]  /*110f0*/  LDL.LU R27, [R1+0xf80] ;  /* 0x000f8000011b7983 */ /* 0x002ea80000300800 */
[----:B----4-:R-:W4:Y:S04]  /*11100*/  LDL.LU R196, [R1+0xf7c] ;  /* 0x000f7c0001c47983 */ /* 0x010f280000300800 */
[----:B0-----:R-:W4:Y:S04]  /*11110*/  LDL.LU R195, [R1+0xf78] ;  /* 0x000f780001c37983 */ /* 0x001f280000300800 */
[----:B------:R0:W-:Y:S04]  /*11120*/  STS.U16 [R2+UR7+0x10800], R172 ;  /* 0x010800ac02007988 */ /* 0x0001e80008000407 */
[----:B------:R1:W-:Y:S04]  /*11130*/  STS.U16 [R2+UR7+0xc00], R171 ;  /* 0x000c00ab02007988 */ /* 0x0003e80008000407 */
[----:B------:R3:W-:Y:S04]  /*11140*/  STS.U16 [R2+UR7+0x10c00], R107 ;  /* 0x010c006b02007988 */ /* 0x0007e80008000407 */
[----:B0-----:R-:W4:Y:S04]  /*11150*/  LDL.LU R172, [R1+0xf74] ;  /* 0x000f740001ac7983 */ /* 0x001f280000300800 */
[----:B-1----:R-:W4:Y:S04]  /*11160*/  LDL.LU R171, [R1+0xf70] ;  /* 0x000f700001ab7983 */ /* 0x002f280000300800 */
[----:B---3--:R-:W3:Y:S04]  /*11170*/  LDL.LU R107, [R1+0xf6c] ;  /* 0x000f6c00016b7983 */ /* 0x008ee80000300800 */
[----:B------:R0:W-:Y:S04]  /*11180*/  STS.U16 [R2+UR7+0x1000], R106 ;  /* 0x0010006a02007988 */ /* 0x0001e80008000407 */
[----:B0-----:R-:W4:Y:S04]  /*11190*/  LDL.LU R106, [R1+0xf68] ;  /* 0x000f6800016a7983 */ /* 0x001f280000300800 */
[----:B------:R0:W-:Y:S04]  /*111a0*/  STS.U16 [R2+UR7+0x11000], R6 ;  /* 0x0110000602007988 */ /* 0x0001e80008000407 */
[----:B------:R1:W-:Y:S04]  /*111b0*/  STS.U16 [R2+UR7+0x1400], R7 ;  /* 0x0014000702007988 */ /* 0x0003e80008000407 */
[----:B------:R1:W-:Y:S04]  /*111c0*/  STS.U16 [R2+UR7+0x11400], R8 ;  /* 0x0114000802007988 */ /* 0x0003e80008000407 */
[----:B0-----:R-:W3:Y:S04]  /*111d0*/  LDL.LU R6, [R1+0xf64] ;  /* 0x000f640001067983 */ /* 0x001ee80000300800 */
[----:B-1----:R-:W3:Y:S04]  /*111e0*/  LDL.LU R7, [R1+0xf60] ;  /* 0x000f600001077983 */ /* 0x002ee80000300800 */
[----:B------:R-:W3:Y:S04]  /*111f0*/  LDL.LU R8, [R1+0xf5c] ;  /* 0x000f5c0001087983 */ /* 0x000ee80000300800 */
        /* <DEDUP_REMOVED lines=17> */
[----:B------:R0:W-:Y:S04]  /*11310*/  STS.U16 [R2+UR7+0x10000], R11 ;  /* 0x0100000b02007988 */ /* 0x0001e80008000407 */
[----:B------:R-:W3:Y:S04]  /*11320*/  LDL.LU R100, [R1+0xf38] ;  /* 0x000f380001647983 */ /* 0x000ee80000300800 */
[----:B------:R1:W-:Y:S01]  /*11330*/  STS.U16 [R2+UR7+0x12800], R101 ;  /* 0x0128006502007988 */ /* 0x0003e20008000407 */
[----:B0-----:R-:W-:-:S03]  /*11340*/  LOP3.LUT R11, R2, 0x10, RZ, 0x3c, !PT ;  /* 0x00000010020b7812 */ /* 0x001fc600078e3cff */
[----:B------:R0:W-:Y:S04]  /*11350*/  STS.U16 [R2+UR7+0x2c00], R102 ;  /* 0x002c006602007988 */ /* 0x0001e80008000407 */
[----:B------:R0:W-:Y:S04]  /*11360*/  STS.U16 [R2+UR7+0x12c00], R103 ;  /* 0x012c006702007988 */ /* 0x0001e80008000407 */
[----:B-1----:R-:W3:Y:S04]  /*11370*/  LDL.LU R101, [R1+0xf34] ;  /* 0x000f340001657983 */ /* 0x002ee80000300800 */
[----:B0-----:R-:W3:Y:S04]  /*11380*/  LDL.LU R102, [R1+0xf30] ;  /* 0x000f300001667983 */ /* 0x001ee80000300800 */
[----:B------:R-:W3:Y:S04]  /*11390*/  LDL.LU R103, [R1+0xf2c] ;  /* 0x000f2c0001677983 */ /* 0x000ee80000300800 */
[----:B------:R0:W-:Y:S04]  /*113a0*/  STS.U16 [R2+UR7+0x3000], R104 ;  /* 0x0030006802007988 */ /* 0x0001e80008000407 */
[----:B------:R1:W-:Y:S04]  /*113b0*/  STS.U16 [R2+UR7+0x13000], R105 ;  /* 0x0130006902007988 */ /* 0x0003e80008000407 */
[----:B--2---:R-:W-:Y:S04]  /*113c0*/  STS.U16 [R2+UR7], R10 ;  /* 0x0000000a02007988 */ /* 0x004fe80008000407 */
[----:B0-----:R-:W2:Y:S04]  /*113d0*/  LDL.LU R104, [R1+0xf28] ;  /* 0x000f280001687983 */ /* 0x001ea80000300800 */
[----:B-1----:R-:W2:Y:S04]  /*113e0*/  LDL.LU R105, [R1+0xf24] ;  /* 0x000f240001697983 */ /* 0x002ea80000300800 */
[----:B------:R-:W-:Y:S04]  /*113f0*/  STS.U16 [R2+UR7+0x3400], R242 ;  /* 0x003400f202007988 */ /* 0x000fe80008000407 */
[----:B------:R-:W-:Y:S04]  /*11400*/  STS.U16 [R2+UR7+0x13400], R241 ;  /* 0x013400f102007988 */ /* 0x000fe80008000407 */
[----:B------:R-:W-:Y:S04]  /*11410*/  STS.U16 [R2+UR7+0x3800], R232 ;  /* 0x003800e802007988 */ /* 0x000fe80008000407 */
[----:B------:R-:W-:Y:S04]  /*11420*/  STS.U16 [R2+UR7+0x13800], R230 ;  /* 0x013800e602007988 */ /* 0x000fe80008000407 */
[----:B------:R-:W-:Y:S04]  /*11430*/  STS.U16 [R2+UR7+0x3c00], R229 ;  /* 0x003c00e502007988 */ /* 0x000fe80008000407 */
[----:B------:R-:W-:Y:S04]  /*11440*/  STS.U16 [R2+UR7+0x13c00], R227 ;  /* 0x013c00e302007988 */ /* 0x000fe80008000407 */
[----:B------:R-:W-:Y:S04]  /*11450*/  STL [R1+0xb84], R2 ;  /* 0x000b840201007387 */ /* 0x000fe80000100800 */
[----:B----4-:R0:W-:Y:S04]  /*11460*/  STS.U16 [R11+UR7+0x80], R106 ;  /* 0x0000806a0b007988 */ /* 0x0101e80008000407 */
[----:B---3--:R1:W-:Y:S04]  /*11470*/  STS.U16 [R11+UR7+0x10080], R107 ;  /* 0x0100806b0b007988 */ /* 0x0083e80008000407 */
[----:B------:R3:W-:Y:S04]  /*11480*/  STS.U16 [R11+UR7+0x480], R108 ;  /* 0x0004806c0b007988 */ /* 0x0007e80008000407 */
[----:B0-----:R-:W4:Y:S04]  /*11490*/  LDL.LU R106, [R1+0xf20] ;  /* 0x000f2000016a7983 */ /* 0x001f280000300800 */
[----:B-1----:R-:W2:Y:S04]  /*114a0*/  LDL.LU R107, [R1+0xf1c] ;  /* 0x000f1c00016b7983 */ /* 0x002ea80000300800 */
[----:B---3--:R-:W3:Y:S04]  /*114b0*/  LDL.LU R108, [R1+0xf18] ;  /* 0x000f1800016c7983 */ /* 0x008ee80000300800 */
[----:B------:R0:W-:Y:S04]  /*114c0*/  STS.U16 [R11+UR7+0x10480], R67 ;  /* 0x010480430b007988 */ /* 0x0001e80008000407 */
[----:B------:R1:W-:Y:S04]  /*114d0*/  STS.U16 [R11+UR7+0x880], R3 ;  /* 0x000880030b007988 */ /* 0x0003e80008000407 */
[----:B------:R1:W-:Y:S04]  /*114e0*/  STS.U16 [R11+UR7+0x10880], R152 ;  /* 0x010880980b007988 */ /* 0x0003e80008000407 */
[----:B0-----:R-:W4:Y:S04]  /*114f0*/  LDL.LU R67, [R1+0xf14] ;  /* 0x000f140001437983 */ /* 0x001f280000300800 */
[----:B-1----:R-:W2:Y:S04]  /*11500*/  LDL.LU R3, [R1+0xf10] ;  /* 0x000f100001037983 */ /* 0x002ea80000300800 */
[----:B------:R-:W2:Y:S04]  /*11510*/  LDL.LU R152, [R1+0xf0c] ;  /* 0x000f0c0001987983 */ /* 0x000ea80000300800 */
[----:B------:R0:W-:Y:S04]  /*11520*/  STS.U16 [R11+UR7+0xc80], R153 ;  /* 0x000c80990b007988 */ /* 0x0001e80008000407 */
[----:B------:R1:W-:Y:S04]  /*11530*/  STS.U16 [R11+UR7+0x10c80], R154 ;  /* 0x010c809a0b007988 */ /* 0x0003e80008000407 */
[----:B------:R1:W-:Y:S04]  /*11540*/  STS.U16 [R11+UR7+0x1080], R155 ;  /* 0x0010809b0b007988 */ /* 0x0003e80008000407 */
[----:B0-----:R-:W2:Y:S04]  /*11550*/  LDL.LU R153, [R1+0xf08] ;  /* 0x000f080001997983 */ /* 0x001ea80000300800 */
        /* <DEDUP_REMOVED lines=16> */
[----:B0-----:R-:W2:Y:S04]  /*11660*/  LDL.LU R162, [R1+0xee4] ;  /* 0x000ee40001a27983 */ /* 0x001ea80000300800 */
[----:B-1----:R-:W2:Y:S04]  /*11670*/  LDL.LU R163, [R1+0xee0] ;  /* 0x000ee00001a37983 */ /* 0x002ea80000300800 */
[----:B------:R-:W3:Y:S04]  /*11680*/  LDL R10, [R1+0xb60] ;  /* 0x000b6000010a7983 */ /* 0x000ee80000100800 */
[----:B------:R0:W-:Y:S01]  /*11690*/  STS.U16 [R11+UR7+0x12080], R164 ;  /* 0x012080a40b007988 */ /* 0x0001e20008000407 */
[----:B------:R-:W1:Y:S03]  /*116a0*/  S2R R2, SR_TID.X ;  /* 0x0000000000027919 */ /* 0x000e660000002100 */
[----:B------:R0:W-:Y:S04]  /*116b0*/  STS.U16 [R11+UR7+0x2480], R165 ;  /* 0x002480a50b007988 */ /* 0x0001e80008000407 */
[----:B------:R0:W-:Y:S04]  /*116c0*/  STS.U16 [R11+UR7+0x12480], R166 ;  /* 0x012480a60b007988 */ /* 0x0001e80008000407 */
[----:B------:R1:W-:Y:S04]  /*116d0*/  STS.U16 [R11+UR7+0x2880], R167 ;  /* 0x002880a70b007988 */ /* 0x0003e80008000407 */
[----:B------:R1:W-:Y:S04]  /*116e0*/  STS.U16 [R11+UR7+0x12880], R168 ;  /* 0x012880a80b007988 */ /* 0x0003e80008000407 */
[----:B------:R1:W-:Y:S04]  /*116f0*/  STS.U16 [R11+UR7+0x2c80], R169 ;  /* 0x002c80a90b007988 */ /* 0x0003e80008000407 */
[----:B------:R1:W-:Y:S04]  /*11700*/  STS.U16 [R11+UR7+0x12c80], R170 ;  /* 0x012c80aa0b007988 */ /* 0x0003e80008000407 */
[----:B------:R-:W-:Y:S04]  /*11710*/  STS.U16 [R11+UR7+0x3080], R252 ;  /* 0x003080fc0b007988 */ /* 0x000fe80008000407 */
[----:B------:R-:W-:Y:S04]  /*11720*/  STS.U16 [R11+UR7+0x13080], R251 ;  /* 0x013080fb0b007988 */ /* 0x000fe80008000407 */
[----:B------:R-:W-:Y:S04]  /*11730*/  STS.U16 [R11+UR7+0x3480], R240 ;  /* 0x003480f00b007988 */ /* 0x000fe80008000407 */
[----:B------:R-:W-:Y:S04]  /*11740*/  STS.U16 [R11+UR7+0x13480], R239 ;  /* 0x013480ef0b007988 */ /* 0x000fe80008000407 */
[----:B------:R-:W-:Y:S04]  /*11750*/  STS.U16 [R11+UR7+0x3880], R225 ;  /* 0x003880e10b007988 */ /* 0x000fe80008000407 */
[----:B------:R-:W-:Y:S04]  /*11760*/  STS.U16 [R11+UR7+0x13880], R224 ;  /* 0x013880e00b007988 */ /* 0x000fe80008000407 */
[----:B------:R-:W-:Y:S04]  /*11770*/  STS.U16 [R11+UR7+0x3c80], R223 ;  /* 0x003c80df0b007988 */ /* 0x000fe80008000407 */
[----:B------:R1:W-:Y:S04]  /*11780*/  STS.U16 [R11+UR7+0x13c80], R222 ;  /* 0x013c80de0b007988 */ /* 0x0003e80008000407 */
[----:B0-----:R-:W2:Y:S04]  /*11790*/  LDL.LU R164, [R1+0xedc] ;  /* 0x000edc0001a47983 */ /* 0x001ea80000300800 */
[----:B------:R-:W2:Y:S04]  /*117a0*/  LDL.LU R165, [R1+0xed8] ;  /* 0x000ed80001a57983 */ /* 0x000ea80000300800 */
[----:B------:R-:W2:Y:S04]  /*117b0*/  LDL.LU R166, [R1+0xed4] ;  /* 0x000ed40001a67983 */ /* 0x000ea80000300800 */
[----:B-1----:R-:W2:Y:S04]  /*117c0*/  LDL.LU R167, [R1+0xed0] ;  /* 0x000ed00001a77983 */ /* 0x002ea80000300800 */
[----:B------:R-:W2:Y:S04]  /*117d0*/  LDL.LU R168, [R1+0xecc] ;  /* 0x000ecc0001a87983 */ /* 0x000ea80000300800 */
[----:B------:R-:W2:Y:S04]  /*117e0*/  LDL.LU R169, [R1+0xec8] ;  /* 0x000ec80001a97983 */ /* 0x000ea80000300800 */
[----:B------:R-:W2:Y:S01]  /*117f0*/  LDL.LU R170, [R1+0xec4] ;  /* 0x000ec40001aa7983 */ /* 0x000ea20000300800 */
[----:B------:R-:W-:-:S02]  /*11800*/  IMAD.SHL.U32 R11, R2, 0x2, RZ ;  /* 0x00000002020b7824 */ /* 0x000fc400078e00ff */
[----:B------:R-:W-:-:S05]  /*11810*/  IMAD.SHL.U32 R2, R2, 0x100, RZ ;  /* 0x0000010002027824 */ /* 0x000fca00078e00ff */
[----:B------:R-:W-:-:S04]  /*11820*/  LOP3.LUT R2, R2, 0xc07e, R11, 0xc8, !PT ;  /* 0x0000c07e02027812 */ /* 0x000fc800078ec80b */
[----:B------:R-:W-:Y:S01]  /*11830*/  LOP3.LUT R2, R2, 0x30, RZ, 0x3c, !PT ;  /* 0x0000003002027812 */ /* 0x000fe200078e3cff */
[----:B---3--:R0:W-:Y:S04]  /*11840*/  STS.U16 [R10+UR7+0x100], R171 ;  /* 0x000100ab0a007988 */ /* 0x0081e80008000407 */
[----:B------:R1:W-:Y:S04]  /*11850*/  STS.U16 [R10+UR7+0x10100], R172 ;  /* 0x010100ac0a007988 */ /* 0x0003e80008000407 */
[----:B------:R3:W-:Y:S04]  /*11860*/  STS.U16 [R10+UR7+0x500], R173 ;  /* 0x000500ad0a007988 */ /* 0x0007e80008000407 */
[----:B------:R4:W-:Y:S04]  /*11870*/  STS.U16 [R10+UR7+0x10500], R174 ;  /* 0x010500ae0a007988 */ /* 0x0009e80008000407 */
[----:B------:R4:W-:Y:S04]  /*11880*/  STS.U16 [R10+UR7+0x900], R175 ;  /* 0x000900af0a007988 */ /* 0x0009e80008000407 */
[----:B------:R4:W-:Y:S04]  /*11890*/  STS.U16 [R10+UR7+0x10900], R176 ;  /* 0x010900b00a007988 */ /* 0x0009e80008000407 */
[----:B------:R4:W-:Y:S04]  /*118a0*/  STS.U16 [R10+UR7+0xd00], R177 ;  /* 0x000d00b10a007988 */ /* 0x0009e80008000407 */
[----:B------:R4:W-:Y:S04]  /*118b0*/  STS.U16 [R10+UR7+0x10d00], R178 ;  /* 0x010d00b20a007988 */ /* 0x0009e80008000407 */
[----:B------:R4:W-:Y:S04]  /*118c0*/  STS.U16 [R10+UR7+0x1100], R179 ;  /* 0x001100b30a007988 */ /* 0x0009e80008000407 */
[----:B0-----:R-:W2:Y:S04]  /*118d0*/  LDL.LU R171, [R1+0xec0] ;  /* 0x000ec00001ab7983 */ /* 0x001ea80000300800 */
[----:B------:R0:W-:Y:S04]  /*118e0*/  STS.U16 [R10+UR7+0x11100], R180 ;  /* 0x011100b40a007988 */ /* 0x0001e80008000407 */
[----:B-1----:R-:W2:Y:S04]  /*118f0*/  LDL.LU R172, [R1+0xebc] ;  /* 0x000ebc0001ac7983 */ /* 0x002ea80000300800 */
[----:B------:R1:W-:Y:S04]  /*11900*/  STS.U16 [R10+UR7+0x1500], R181 ;  /* 0x001500b50a007988 */ /* 0x0003e80008000407 */
[----:B---3--:R-:W3:Y:S04]  /*11910*/  LDL.LU R173, [R1+0xeb8] ;  /* 0x000eb80001ad7983 */ /* 0x008ee80000300800 */
[----:B------:R1:W-:Y:S04]  /*11920*/  STS.U16 [R10+UR7+0x11500], R182 ;  /* 0x011500b60a007988 */ /* 0x0003e80008000407 */
[----:B----4-:R-:W3:Y:S04]  /*11930*/  LDL.LU R174, [R1+0xeb4] ;  /* 0x000eb40001ae7983 */ /* 0x010ee80000300800 */
[----:B------:R4:W-:Y:S04]  /*11940*/  STS.U16 [R10+UR7+0x1900], R183 ;  /* 0x001900b70a007988 */ /* 0x0009e80008000407 */
[----:B------:R-:W3:Y:S04]  /*11950*/  LDL.LU R175, [R1+0xeb0] ;  /* 0x000eb00001af7983 */ /* 0x000ee80000300800 */
        /* <DEDUP_REMOVED lines=9> */
[----:B0-----:R-:W3:Y:S04]  /*119f0*/  LDL.LU R180, [R1+0xe9c] ;  /* 0x000e9c0001b47983 */ /* 0x001ee80000300800 */
[----:B------:R0:W-:Y:S04]  /*11a00*/  STS.U16 [R10+UR7+0x2500], R189 ;  /* 0x002500bd0a007988 */ /* 0x0001e80008000407 */
[----:B-1----:R-:W3:Y:S04]  /*11a10*/  LDL.LU R181, [R1+0xe98] ;  /* 0x000e980001b57983 */ /* 0x002ee80000300800 */
[----:B------:R1:W-:Y:S04]  /*11a20*/  STS.U16 [R10+UR7+0x12500], R190 ;  /* 0x012500be0a007988 */ /* 0x0003e80008000407 */
[----:B------:R-:W3:Y:S04]  /*11a30*/  LDL.LU R182, [R1+0xe94] ;  /* 0x000e940001b67983 */ /* 0x000ee80000300800 */
        /* <DEDUP_REMOVED lines=8> */
[----:B------:R-:W-:Y:S04]  /*11ac0*/  STS.U16 [R10+UR7+0x3100], R250 ;  /* 0x003100fa0a007988 */ /* 0x000fe80008000407 */
[----:B------:R-:W3:Y:S04]  /*11ad0*/  LDL.LU R187, [R1+0xe80] ;  /* 0x000e800001bb7983 */ /* 0x000ee80000300800 */
[----:B------:R-:W-:Y:S04]  /*11ae0*/  STS.U16 [R10+UR7+0x13100], R249 ;  /* 0x013100f90a007988 */ /* 0x000fe80008000407 */
[----:B------:R-:W3:Y:S04]  /*11af0*/  LDL.LU R188, [R1+0xe7c] ;  /* 0x000e7c0001bc7983 */ /* 0x000ee80000300800 */
[----:B------:R-:W-:Y:S04]  /*11b00*/  STS.U16 [R10+UR7+0x3500], R238 ;  /* 0x003500ee0a007988 */ /* 0x000fe80008000407 */
[----:B0-----:R-:W3:Y:S04]  /*11b10*/  LDL.LU R189, [R1+0xe78] ;  /* 0x000e780001bd7983 */ /* 0x001ee80000300800 */
[----:B------:R-:W-:Y:S04]  /*11b20*/  STS.U16 [R10+UR7+0x13500], R237 ;  /* 0x013500ed0a007988 */ /* 0x000fe80008000407 */
[----:B-1----:R-:W3:Y:S04]  /*11b30*/  LDL.LU R190, [R1+0xe74] ;  /* 0x000e740001be7983 */ /* 0x002ee80000300800 */
[----:B------:R-:W-:Y:S04]  /*11b40*/  STS.U16 [R10+UR7+0x3900], R221 ;  /* 0x003900dd0a007988 */ /* 0x000fe80008000407 */
[----:B------:R-:W3:Y:S04]  /*11b50*/  LDL.LU R191, [R1+0xe70] ;  /* 0x000e700001bf7983 */ /* 0x000ee80000300800 */
[----:B------:R-:W-:Y:S04]  /*11b60*/  STS.U16 [R10+UR7+0x13900], R220 ;  /* 0x013900dc0a007988 */ /* 0x000fe80008000407 */
[----:B----4-:R-:W3:Y:S04]  /*11b70*/  LDL.LU R192, [R1+0xe6c] ;  /* 0x000e6c0001c07983 */ /* 0x010ee80000300800 */
[----:B------:R-:W-:Y:S04]  /*11b80*/  STS.U16 [R10+UR7+0x3d00], R218 ;  /* 0x003d00da0a007988 */ /* 0x000fe80008000407 */
[----:B------:R-:W3:Y:S04]  /*11b90*/  LDL.LU R193, [R1+0xe68] ;  /* 0x000e680001c17983 */ /* 0x000ee80000300800 */
[----:B------:R-:W-:Y:S04]  /*11ba0*/  STS.U16 [R10+UR7+0x13d00], R217 ;  /* 0x013d00d90a007988 */ /* 0x000fe80008000407 */
[----:B------:R-:W3:Y:S04]  /*11bb0*/  LDL.LU R194, [R1+0xe64] ;  /* 0x000e640001c27983 */ /* 0x000ee80000300800 */
[----:B------:R0:W-:Y:S04]  /*11bc0*/  STS.U16 [R2+UR7+0x180], R195 ;  /* 0x000180c302007988 */ /* 0x0001e80008000407 */
[----:B------:R1:W-:Y:S04]  /*11bd0*/  STS.U16 [R2+UR7+0x10180], R196 ;  /* 0x010180c402007988 */ /* 0x0003e80008000407 */
[----:B------:R4:W-:Y:S04]  /*11be0*/  STS.U16 [R2+UR7+0x580], R197 ;  /* 0x000580c502007988 */ /* 0x0009e80008000407 */
[----:B0-----:R-:W3:Y:S04]  /*11bf0*/  LDL.LU R195, [R1+0xe60] ;  /* 0x000e600001c37983 */ /* 0x001ee80000300800 */
[----:B-1----:R-:W3:Y:S04]  /*11c00*/  LDL.LU R196, [R1+0xe5c] ;  /* 0x000e5c0001c47983 */ /* 0x002ee80000300800 */
[----:B----4-:R-:W3:Y:S04]  /*11c10*/  LDL.LU R197, [R1+0xe58] ;  /* 0x000e580001c57983 */ /* 0x010ee80000300800 */
        /* <DEDUP_REMOVED lines=26> */
[----:B0-----:R-:W3:Y:S04]  /*11dc0*/  LDL.LU R210, [R1+0xe24] ;  /* 0x000e240001d27983 */ /* 0x001ee80000300800 */
[----:B-1----:R-:W3:Y:S04]  /*11dd0*/  LDL.LU R211, [R1+0xe20] ;  /* 0x000e200001d37983 */ /* 0x002ee80000300800 */
[----:B------:R-:W4:Y:S04]  /*11de0*/  LDL R10, [R1+0xb58] ;  /* 0x000b5800010a7983 */ /* 0x000f280000100800 */
        /* <DEDUP_REMOVED lines=15> */
[----:B0-----:R-:W3:Y:S04]  /*11ee0*/  LDL.LU R212, [R1+0xe1c] ;  /* 0x000e1c0001d47983 */ /* 0x001ee80000300800 */
[----:B-1----:R-:W3:Y:S01]  /*11ef0*/  LDL.LU R213, [R1+0xe18] ;  /* 0x000e180001d57983 */ /* 0x002ee20000300800 */
[----:B--2---:R-:W0:Y:S03]  /*11f00*/  S2R R2, SR_TID.X ;  /* 0x0000000000027919 */ /* 0x004e260000002100 */
[----:B------:R-:W3:Y:S04]  /*11f10*/  LDL.LU R214, [R1+0xe14] ;  /* 0x000e140001d67983 */ /* 0x000ee80000300800 */
[----:B------:R-:W3:Y:S04]  /*11f20*/  LDL.LU R215, [R1+0xe10] ;  /* 0x000e100001d77983 */ /* 0x000ee80000300800 */
[----:B------:R-:W2:Y:S04]  /*11f30*/  LDL.LU R24, [R1+0xe0c] ;  /* 0x000e0c0001187983 */ /* 0x000ea80000300800 */
[----:B------:R-:W2:Y:S04]  /*11f40*/  LDL.LU R25, [R1+0xe08] ;  /* 0x000e080001197983 */ /* 0x000ea80000300800 */
[----:B------:R-:W2:Y:S01]  /*11f50*/  LDL.LU R26, [R1+0xe04] ;  /* 0x000e0400011a7983 */ /* 0x000ea20000300800 */
[----:B0-----:R-:W-:-:S02]  /*11f60*/  IMAD.SHL.U32 R11, R2, 0x2, RZ ;  /* 0x00000002020b7824 */ /* 0x001fc400078e00ff */
[----:B------:R-:W-:-:S05]  /*11f70*/  IMAD.SHL.U32 R2, R2, 0x100, RZ ;  /* 0x0000010002027824 */ /* 0x000fca00078e00ff */
[----:B------:R-:W-:-:S04]  /*11f80*/  LOP3.LUT R2, R2, 0xc07e, R11, 0xc8, !PT ;  /* 0x0000c07e02027812 */ /* 0x000fc800078ec80b */
[----:B------:R-:W-:Y:S01]  /*11f90*/  LOP3.LUT R2, R2, 0x50, RZ, 0x3c, !PT ;  /* 0x0000005002027812 */ /* 0x000fe200078e3cff */
[----:B----4-:R0:W-:Y:S04]  /*11fa0*/  STS.U16 [R10+UR7+0x200], R27 ;  /* 0x0002001b0a007988 */ /* 0x0101e80008000407 */
        /* <DEDUP_REMOVED lines=32> */
[----:B------:R-:W-:Y:S04]  /*121b0*/  STS.U16 [R2+UR7+0x280], R231 ;  /* 0x000280e702007988 */ /* 0x000fe80008000407 */
[----:B-1----:R-:W2:Y:S04]  /*121c0*/  LDL.LU R28, [R1+0xdfc] ;  /* 0x000dfc00011c7983 */ /* 0x002ea80000300800 */
[----:B------:R-:W-:Y:S04]  /*121d0*/  STS.U16 [R2+UR7+0x10280], R228 ;  /* 0x010280e402007988 */ /* 0x000fe80008000407 */
[----:B----4-:R-:W4:Y:S04]  /*121e0*/  LDL.LU R29, [R1+0xdf8] ;  /* 0x000df800011d7983 */ /* 0x010f280000300800 */
[----:B------:R-:W-:Y:S04]  /*121f0*/  STS.U16 [R2+UR7+0x680], R219 ;  /* 0x000680db02007988 */ /* 0x000fe80008000407 */
[----:B------:R-:W4:Y:S04]  /*12200*/  LDL.LU R30, [R1+0xdf4] ;  /* 0x000df400011e7983 */ /* 0x000f280000300800 */
[----:B------:R-:W-:Y:S04]  /*12210*/  STS.U16 [R2+UR7+0x10680], R151 ;  /* 0x0106809702007988 */ /* 0x000fe80008000407 */
[----:B------:R-:W4:Y:S04]  /*12220*/  LDL.LU R31, [R1+0xdf0] ;  /* 0x000df000011f7983 */ /* 0x000f280000300800 */
[----:B------:R-:W-:Y:S04]  /*12230*/  STS.U16 [R2+UR7+0xa80], R143 ;  /* 0x000a808f02007988 */ /* 0x000fe80008000407 */
[----:B------:R-:W4:Y:S04]  /*12240*/  LDL.LU R32, [R1+0xdec] ;  /* 0x000dec0001207983 */ /* 0x000f280000300800 */
[----:B------:R-:W-:Y:S04]  /*12250*/  STS.U16 [R2+UR7+0x10a80], R142 ;  /* 0x010a808e02007988 */ /* 0x000fe80008000407 */
[----:B------:R-:W4:Y:S04]  /*12260*/  LDL.LU R33, [R1+0xde8] ;  /* 0x000de80001217983 */ /* 0x000f280000300800 */
[----:B------:R-:W-:Y:S04]  /*12270*/  STS.U16 [R2+UR7+0xe80], R92 ;  /* 0x000e805c02007988 */ /* 0x000fe80008000407 */
[----:B---3--:R-:W4:Y:S04]  /*12280*/  LDL.LU R34, [R1+0xde4] ;  /* 0x000de40001227983 */ /* 0x008f280000300800 */
        /* <DEDUP_REMOVED lines=9> */
[----:B--2---:R-:W4:Y:S04]  /*12320*/  LDL.LU R39, [R1+0xdd0] ;  /* 0x000dd00001277983 */ /* 0x004f280000300800 */
        /* <DEDUP_REMOVED lines=18> */
[----:B------:R0:W-:Y:S04]  /*12450*/  STS.U16 [R2+UR7+0x12a80], R74 ;  /* 0x012a804a02007988 */ /* 0x0001e80008000407 */
[----:B------:R-:W4:Y:S04]  /*12460*/  LDL.LU R49, [R1+0xda8] ;  /* 0x000da80001317983 */ /* 0x000f280000300800 */
[----:B------:R-:W-:Y:S04]  /*12470*/  STS.U16 [R2+UR7+0x2e80], R69 ;  /* 0x002e804502007988 */ /* 0x000fe80008000407 */
[----:B------:R-:W4:Y:S04]  /*12480*/  LDL.LU R50, [R1+0xda4] ;  /* 0x000da40001327983 */ /* 0x000f280000300800 */
[----:B------:R1:W-:Y:S04]  /*12490*/  STS.U16 [R2+UR7+0x12e80], R5 ;  /* 0x012e800502007988 */ /* 0x0003e80008000407 */
[----:B------:R-:W2:Y:S04]  /*124a0*/  LDL R10, [R1+0x158] ;  /* 0x00015800010a7983 */ /* 0x000ea80000100800 */
[----:B0-----:R-:W3:Y:S04]  /*124b0*/  LDL R74, [R1+0x34c] ;  /* 0x00034c00014a7983 */ /* 0x001ee80000100800 */
[----:B-1----:R-:W4:Y:S04]  /*124c0*/  LDL R5, [R1+0x350] ;  /* 0x0003500001057983 */ /* 0x002f280000100800 */
[----:B------:R-:W2:Y:S04]  /*124d0*/  LDL.LU R219, [R1+0x154] ;  /* 0x0001540001db7983 */ /* 0x000ea80000300800 */
[----:B------:R-:W3:Y:S01]  /*124e0*/  LDL R69, [R1+0x330] ;  /* 0x0003300001457983 */ /* 0x000ee20000100800 */
[----:B------:R-:W0:Y:S03]  /*124f0*/  S2R R151, SR_TID.X ;  /* 0x0000000000977919 */ /* 0x000e260000002100 */
[----:B------:R-:W-:Y:S04]  /*12500*/  STS.U16 [R2+UR7+0x3280], R244 ;  /* 0x003280f402007988 */ /* 0x000fe80008000407 */
[----:B------:R-:W-:Y:S04]  /*12510*/  STS.U16 [R2+UR7+0x13280], R243 ;  /* 0x013280f302007988 */ /* 0x000fe80008000407 */
[----:B------:R-:W-:Y:S04]  /*12520*/  STS.U16 [R2+UR7+0x3680], R226 ;  /* 0x003680e202007988 */ /* 0x000fe80008000407 */
[----:B------:R-:W-:Y:S04]  /*12530*/  STS.U16 [R2+UR7+0x13680], R20 ;  /* 0x0136801402007988 */ /* 0x000fe80008000407 */
[----:B------:R-:W3:Y:S01]  /*12540*/  LDL R77, [R1+0x32c] ;  /* 0x00032c00014d7983 */ /* 0x000ee20000100800 */
[----:B0-----:R-:W-:-:S02]  /*12550*/  IMAD.SHL.U32 R143, R151, 0x2, RZ ;  /* 0x00000002978f7824 */ /* 0x001fc400078e00ff */
[----:B------:R-:W-:-:S05]  /*12560*/  IMAD.SHL.U32 R142, R151, 0x100, RZ ;  /* 0x00000100978e7824 */ /* 0x000fca00078e00ff */
[----:B------:R-:W-:Y:S01]  /*12570*/  LOP3.LUT R142, R142, 0xc07e, R143, 0xc8, !PT ;  /* 0x0000c07e8e8e7812 */ /* 0x000fe200078ec88f */
[----:B------:R-:W-:Y:S03]  /*12580*/  STS.U16 [R2+UR7+0x3a80], R15 ;  /* 0x003a800f02007988 */ /* 0x000fe60008000407 */
[----:B------:R-:W-:Y:S01]  /*12590*/  LOP3.LUT R142, R142, 0x60, RZ, 0x3c, !PT ;  /* 0x000000608e8e7812 */ /* 0x000fe200078e3cff */
[----:B------:R-:W-:Y:S04]  /*125a0*/  STS.U16 [R2+UR7+0x13a80], R14 ;  /* 0x013a800e02007988 */ /* 0x000fe80008000407 */
[----:B------:R-:W-:Y:S04]  /*125b0*/  STS.U16 [R2+UR7+0x3e80], R13 ;  /* 0x003e800d02007988 */ /* 0x000fe80008000407 */
[----:B------:R-:W-:Y:S04]  /*125c0*/  STS.U16 [R2+UR7+0x13e80], R12 ;  /* 0x013e800c02007988 */ /* 0x000fe80008000407 */
[----:B------:R0:W-:Y:S04]  /*125d0*/  STS.U16 [R142+UR7+0x300], R73 ;  /* 0x000300498e007988 */ /* 0x0001e80008000407 */
[----:B------:R1:W-:Y:S04]  /*125e0*/  STS.U16 [R142+UR7+0x10300], R72 ;  /* 0x010300488e007988 */ /* 0x0003e80008000407 */
[----:B0-----:R-:W3:Y:S04]  /*125f0*/  LDL R73, [R1+0x30c] ;  /* 0x00030c0001497983 */ /* 0x001ee80000100800 */
[----:B-1----:R-:W3:Y:S04]  /*12600*/  LDL R72, [R1+0x310] ;  /* 0x0003100001487983 */ /* 0x002ee80000100800 */
[----:B------:R-:W-:Y:S04]  /*12610*/  STS.U16 [R142+UR7+0x700], R78 ;  /* 0x0007004e8e007988 */ /* 0x000fe80008000407 */
[----:B------:R0:W-:Y:S04]  /*12620*/  STS.U16 [R142+UR7+0x10700], R71 ;  /* 0x010700478e007988 */ /* 0x0001e80008000407 */
[----:B------:R1:W-:Y:S04]  /*12630*/  STS.U16 [R142+UR7+0xb00], R68 ;  /* 0x000b00448e007988 */ /* 0x0003e80008000407 */
[----:B0-----:R-:W3:Y:S04]  /*12640*/  LDL R71, [R1+0x2ec] ;  /* 0x0002ec0001477983 */ /* 0x001ee80000100800 */
[----:B-1----:R-:W3:Y:S04]  /*12650*/  LDL R68, [R1+0x2f0] ;  /* 0x0002f00001447983 */ /* 0x002ee80000100800 */
[----:B------:R0:W-:Y:S04]  /*12660*/  STS.U16 [R142+UR7+0x10b00], R76 ;  /* 0x010b004c8e007988 */ /* 0x0001e80008000407 */
[----:B------:R1:W-:Y:S04]  /*12670*/  STS.U16 [R142+UR7+0xf00], R75 ;  /* 0x000f004b8e007988 */ /* 0x0003e80008000407 */
[----:B0-----:R-:W3:Y:S04]  /*12680*/  LDL R76, [R1+0x2cc] ;  /* 0x0002cc00014c7983 */ /* 0x001ee80000100800 */
[----:B-1----:R-:W3:Y:S04]  /*12690*/  LDL R75, [R1+0x2d0] ;  /* 0x0002d000014b7983 */ /* 0x002ee80000100800 */
[----:B------:R0:W-:Y:S04]  /*126a0*/  STS.U16 [R142+UR7+0x10f00], R70 ;  /* 0x010f00468e007988 */ /* 0x0001e80008000407 */
[----:B0-----:R-:W3:Y:S01]  /*126b0*/  LDL R70, [R1+0x2b0] ;  /* 0x0002b00001467983 */ /* 0x001ee20000100800 */
[----:B------:R-:W-:-:S03]  /*126c0*/  PRMT R67, RZ, 0x7610, R67 ;  /* 0x00007610ff437816 */ /* 0x000fc60000000043 */
[----:B------:R-:W3:Y:S01]  /*126d0*/  LDL.LU R2, [R1+0x16c] ;  /* 0x00016c0001027983 */ /* 0x000ee20000300800 */
[----:B------:R-:W-:-:S03]  /*126e0*/  PRMT R108, RZ, 0x7610, R108 ;  /* 0x00007610ff6c7816 */ /* 0x000fc6000000006c */
[----:B------:R-:W3:Y:S04]  /*126f0*/  LDL.LU R231, [R1+0x164] ;  /* 0x0001640001e77983 */ /* 0x000ee80000300800 */
[----:B------:R-:W3:Y:S01]  /*12700*/  LDL.LU R228, [R1+0x15c] ;  /* 0x00015c0001e47983 */ /* 0x000ee20000300800 */
[----:B--2---:R-:W-:-:S03]  /*12710*/  @!P0 IMAD.MOV.U32 R11, RZ, RZ, R219 ;  /* 0x000000ffff0b8224 */ /* 0x004fc600078e00db */
[----:B------:R0:W-:Y:S04]  /*12720*/  STL [R1+0xb88], R219 ;  /* 0x000b88db01007387 */ /* 0x0001e80000100800 */
[----:B------:R4:W2:Y:S04]  /*12730*/  @!P0 LDG.E.U16 R67, desc[UR40][R10.64] ;  /* 0x000000280a438981 */ /* 0x0008a8000c1e1500 */
[----:B0-----:R-:W2:Y:S01]  /*12740*/  LDL.LU R219, [R1+0x17c] ;  /* 0x00017c0001db7983 */ /* 0x001ea20000300800 */
[----:B----4-:R-:W-:Y:S02]  /*12750*/  @!P0 IMAD.MOV.U32 R10, RZ, RZ, R5 ;  /* 0x000000ffff0a8224 */ /* 0x010fe400078e0005 */
[----:B---3--:R-:W-:Y:S01]  /*12760*/  @!P0 IMAD.MOV.U32 R11, RZ, RZ, R74 ;  /* 0x000000ffff0b8224 */ /* 0x008fe200078e004a */
[----:B------:R-:W-:Y:S01]  /*12770*/  PRMT R107, RZ, 0x7610, R107 ;  /* 0x00007610ff6b7816 */ /* 0x000fe2000000006b */
[----:B------:R-:W3:Y:S04]  /*12780*/  LDL R74, [R1+0x2ac] ;  /* 0x0002ac00014a7983 */ /* 0x000ee80000100800 */
[----:B------:R0:W4:Y:S04]  /*12790*/  @!P0 LDG.E.U16 R108, desc[UR40][R10.64] ;  /* 0x000000280a6c8981 */ /* 0x000128000c1e1500 */
[----:B------:R-:W2:Y:S01]  /*127a0*/  LDL R5, [R1+0x290] ;  /* 0x0002900001057983 */ /* 0x000ea20000100800 */
[----:B0-----:R-:W-:-:S03]  /*127b0*/  @!P0 IMAD.MOV.U32 R10, RZ, RZ, R69 ;  /* 0x000000ffff0a8224 */ /* 0x001fc600078e0045 */
[----:B------:R-:W4:Y:S01]  /*127c0*/  LDL R69, [R1+0x28c] ;  /* 0x00028c0001457983 */ /* 0x000f220000100800 */
[----:B------:R-:W-:Y:S01]  /*127d0*/  @!P0 IMAD.MOV.U32 R11, RZ, RZ, R77 ;  /* 0x000000ffff0b8224 */ /* 0x000fe200078e004d */
[----:B------:R-:W-:-:S04]  /*127e0*/  PRMT R106, RZ, 0x7610, R106 ;  /* 0x00007610ff6a7816 */ /* 0x000fc8000000006a */
[----:B------:R0:W2:Y:S01]  /*127f0*/  @!P0 LDG.E.U16 R107, desc[UR40][R10.64] ;  /* 0x000000280a6b8981 */ /* 0x0000a2000c1e1500 */
[----:B------:R-:W-:Y:S02]  /*12800*/  PRMT R105, RZ, 0x7610, R105 ;  /* 0x00007610ff697816 */ /* 0x000fe40000000069 */
[----:B------:R-:W-:Y:S01]  /*12810*/  PRMT R104, RZ, 0x7610, R104 ;  /* 0x00007610ff687816 */ /* 0x000fe20000000068 */
[----:B0-----:R-:W-:Y:S02]  /*12820*/  @!P0 IMAD.MOV.U32 R11, RZ, RZ, R73 ;  /* 0x000000ffff0b8224 */ /* 0x001fe400078e0049 */
[----:B------:R-:W2:Y:S01]  /*12830*/  LDL R73, [R1+0x26c] ;  /* 0x00026c0001497983 */ /* 0x000ea20000100800 */
[----:B------:R-:W-:-:S03]  /*12840*/  @!P0 IMAD.MOV.U32 R10, RZ, RZ, R72 ;  /* 0x000000ffff0a8224 */ /* 0x000fc600078e0048 */
[----:B------:R-:W2:Y:S04]  /*12850*/  LDL R72, [R1+0x270] ;  /* 0x0002700001487983 */ /* 0x000ea80000100800 */
[----:B------:R0:W2:Y:S02]  /*12860*/  @!P0 LDG.E.U16 R106, desc[UR40][R10.64] ;  /* 0x000000280a6a8981 */ /* 0x0000a4000c1e1500 */
[----:B0-----:R-:W-:Y:S02]  /*12870*/  @!P0 IMAD.MOV.U32 R11, RZ, RZ, R71 ;  /* 0x000000ffff0b8224 */ /* 0x001fe400078e0047 */
[----:B------:R-:W2:Y:S01]  /*12880*/  LDL R71, [R1+0x24c] ;  /* 0x00024c0001477983 */ /* 0x000ea20000100800 */
[----:B------:R-:W-:-:S03]  /*12890*/  @!P0 IMAD.MOV.U32 R10, RZ, RZ, R68 ;  /* 0x000000ffff0a8224 */ /* 0x000fc600078e0044 */
[----:B------:R-:W2:Y:S04]  /*128a0*/  LDL R68, [R1+0x250] ;  /* 0x0002500001447983 */ /* 0x000ea80000100800 */
[----:B------:R0:W2:Y:S02]  /*128b0*/  @!P0 LDG.E.U16 R105, desc[UR40][R10.64] ;  /* 0x000000280a698981 */ /* 0x0000a4000c1e1500 */
[----:B0-----:R-:W-:Y:S02]  /*128c0*/  @!P0 IMAD.MOV.U32 R11, RZ, RZ, R76 ;  /* 0x000000ffff0b8224 */ /* 0x001fe400078e004c */
[----:B------:R-:W-:-:S05]  /*128d0*/  @!P0 IMAD.MOV.U32 R10, RZ, RZ, R75 ;  /* 0x000000ffff0a8224 */ /* 0x000fca00078e004b */
[----:B------:R0:W2:Y:S02]  /*128e0*/  @!P0 LDG.E.U16 R104, desc[UR40][R10.64] ;  /* 0x000000280a688981 */ /* 0x0000a4000c1e1500 */
[----:B0-----:R-:W-:Y:S02]  /*128f0*/  @!P0 IMAD.MOV.U32 R10, RZ, RZ, R70 ;  /* 0x000000ffff0a8224 */ /* 0x001fe400078e0046 */
[----:B------:R-:W2:Y:S01]  /*12900*/  LDL R70, [R1+0x230] ;  /* 0x0002300001467983 */ /* 0x000ea20000100800 */
[----:B------:R-:W-:Y:S01]  /*12910*/  PRMT R103, RZ, 0x7610, R103 ;  /* 0x00007610ff677816 */ /* 0x000fe20000000067 */
[----:B---3--:R-:W-:Y:S02]  /*12920*/  @!P0 IMAD.MOV.U32 R11, RZ, RZ, R74 ;  /* 0x000000ffff0b8224 */ /* 0x008fe400078e004a */
[----:B------:R-:W3:Y:S04]  /*12930*/  LDL R74, [R1+0x22c] ;  /* 0x00022c00014a7983 */ /* 0x000ee80000100800 */
[----:B------:R4:W3:Y:S02]  /*12940*/  @!P0 LDG.E.U16 R103, desc[UR40][R10.64] ;  /* 0x000000280a678981 */ /* 0x0008e4000c1e1500 */
[----:B----4-:R-:W-:-:S02]  /*12950*/  @!P0 IMAD.MOV.U32 R11, RZ, RZ, R69 ;  /* 0x000000ffff0b8224 */ /* 0x010fc400078e0045 */
[----:B------:R-:W4:Y:S01]  /*12960*/  LDL R69, [R1+0x20c] ;  /* 0x00020c0001457983 */ /* 0x000f220000100800 */
[----:B------:R-:W-:Y:S01]  /*12970*/  PRMT R102, RZ, 0x7610, R102 ;  /* 0x00007610ff667816 */ /* 0x000fe20000000066 */
[----:B--2---:R-:W-:Y:S02]  /*12980*/  @!P0 IMAD.MOV.U32 R10, RZ, RZ, R5 ;  /* 0x000000ffff0a8224 */ /* 0x004fe400078e0005 */
[----:B------:R-:W2:Y:S01]  /*12990*/  LDL R5, [R1+0x210] ;  /* 0x0002100001057983 */ /* 0x000ea20000100800 */
[----:B------:R-:W-:-:S03]  /*129a0*/  PRMT R101, RZ, 0x7610, R101 ;  /* 0x00007610ff657816 */ /* 0x000fc60000000065 */
[----:B------:R0:W2:Y:S04]  /*129b0*/  @!P0 LDG.E.U16 R102, desc[UR40][R10.64] ;  /* 0x000000280a668981 */ /* 0x0000a8000c1e1500 */
[----:B------:R-:W2:Y:S01]  /*129c0*/  LDL.LU R84, [R1+0x1ec] ;  /* 0x0001ec0001547983 */ /* 0x000ea20000300800 */
[----:B------:R-:W-:Y:S01]  /*129d0*/  PRMT R100, RZ, 0x7610, R100 ;  /* 0x00007610ff647816 */ /* 0x000fe20000000064 */
[----:B0-----:R-:W-:Y:S02]  /*129e0*/  @!P0 IMAD.MOV.U32 R11, RZ, RZ, R73 ;  /* 0x000000ffff0b8224 */ /* 0x001fe400078e0049 */
[----:B------:R-:W2:Y:S01]  /*129f0*/  LDL R73, [R1+0x1f0] ;  /* 0x0001f00001497983 */ /* 0x000ea20000100800 */
[----:B------:R-:W-:-:S03]  /*12a00*/  @!P0 IMAD.MOV.U32 R10, RZ, RZ, R72 ;  /* 0x000000ffff0a8224 */ /* 0x000fc600078e0048 */
[----:B------:R-:W2:Y:S04]  /*12a10*/  LDL.LU R76, [R1+0x1cc] ;  /* 0x0001cc00014c7983 */ /* 0x000ea80000300800 */
[----:B------:R-:W2:Y:S04]  /*12a20*/  LDL R77, [R1+0x1d0] ;  /* 0x0001d000014d7983 */ /* 0x000ea80000100800 */
[----:B------:R0:W2:Y:S04]  /*12a30*/  @!P0 LDG.E.U16 R101, desc[UR40][R10.64] ;  /* 0x000000280a658981 */ /* 0x0000a8000c1e1500 */
[----:B------:R-:W2:Y:S01]  /*12a40*/  LDL R72, [R1+0x344] ;  /* 0x0003440001487983 */ /* 0x000ea20000100800 */
[----:B0-----:R-:W-:-:S02]  /*12a50*/  @!P0 IMAD.MOV.U32 R11, RZ, RZ, R71 ;  /* 0x000000ffff0b8224 */ /* 0x001fc400078e0047 */
[----:B------:R-:W-:Y:S02]  /*12a60*/  @!P0 IMAD.MOV.U32 R10, RZ, RZ, R68 ;  /* 0x000000ffff0a8224 */ /* 0x000fe400078e0044 */
[----:B------:R-:W2:Y:S04]  /*12a70*/  LDL R68, [R1+0x348] ;  /* 0x0003480001447983 */ /* 0x000ea80000100800 */
[----:B------:R-:W2:Y:S04]  /*12a80*/  LDL.LU R88, [R1+0x1ac] ;  /* 0x0001ac0001587983 */ /* 0x000ea80000300800 */
[----:B------:R-:W2:Y:S04]  /*12a90*/  LDL.LU R71, [R1+0x190] ;  /* 0x0001900001477983 */ /* 0x000ea80000300800 */
[----:B------:R-:W2:Y:S04]  /*12aa0*/  LDL.LU R79, [R1+0x1b0] ;  /* 0x0001b000014f7983 */ /* 0x000ea80000300800 */
[----:B------:R-:W2:Y:S04]  /*12ab0*/  LDL.LU R87, [R1+0x18c] ;  /* 0x00018c0001577983 */ /* 0x000ea80000300800 */
[----:B------:R0:W2:Y:S04]  /*12ac0*/  @!P0 LDG.E.U16 R100, desc[UR40][R10.64] ;  /* 0x000000280a648981 */ /* 0x0000a8000c1e1500 */
[----:B------:R-:W2:Y:S01]  /*12ad0*/  LDL R75, [R1+0x324] ;  /* 0x00032400014b7983 */ /* 0x000ea20000100800 */
[----:B0-----:R-:W-:-:S03]  /*12ae0*/  @!P0 IMAD.MOV.U32 R10, RZ, RZ, R70 ;  /* 0x000000ffff0a8224 */ /* 0x001fc600078e0046 */
[----:B------:R-:W2:Y:S04]  /*12af0*/  LDL R70, [R1+0x328] ;  /* 0x0003280001467983 */ /* 0x000ea80000100800 */
[----:B------:R-:W2:Y:S01]  /*12b00*/  LDL.LU R92, [R1+0x170] ;  /* 0x00017000015c7983 */ /* 0x000ea20000300800 */
[----:B------:R-:W-:Y:S01]  /*12b10*/  PRMT R99, RZ, 0x7610, R99 ;  /* 0x00007610ff637816 */ /* 0x000fe20000000063 */
[----:B---3--:R-:W-:Y:S01]  /*12b20*/  @!P0 IMAD.MOV.U32 R11, RZ, RZ, R74 ;  /* 0x000000ffff0b8224 */ /* 0x008fe200078e004a */
[----:B------:R-:W-:Y:S01]  /*12b30*/  PRMT R98, RZ, 0x7610, R98 ;  /* 0x00007610ff627816 */ /* 0x000fe20000000062 */
[----:B------:R-:W3:Y:S04]  /*12b40*/  LDL R74, [R1+0x2e4] ;  /* 0x0002e400014a7983 */ /* 0x000ee80000100800 */
[----:B------:R4:W3:Y:S02]  /*12b50*/  @!P0 LDG.E.U16 R99, desc[UR40][R10.64] ;  /* 0x000000280a638981 */ /* 0x0008e4000c1e1500 */
[----:B----4-:R-:W-:-:S02]  /*12b60*/  @!P0 IMAD.MOV.U32 R11, RZ, RZ, R69 ;  /* 0x000000ffff0b8224 */ /* 0x010fc400078e0045 */
[----:B------:R-:W4:Y:S01]  /*12b70*/  LDL R69, [R1+0x304] ;  /* 0x0003040001457983 */ /* 0x000f220000100800 */
[----:B--2---:R-:W-:Y:S01]  /*12b80*/  @!P0 IMAD.MOV.U32 R10, RZ, RZ, R5 ;  /* 0x000000ffff0a8224 */ /* 0x004fe200078e0005 */
[----:B------:R-:W-:Y:S02]  /*12b90*/  PRMT R97, RZ, 0x7610, R97 ;  /* 0x00007610ff617816 */ /* 0x000fe40000000061 */
[----:B------:R-:W2:Y:S04]  /*12ba0*/  LDL R5, [R1+0x308] ;  /* 0x0003080001057983 */ /* 0x000ea80000100800 */
[----:B------:R0:W3:Y:S01]  /*12bb0*/  @!P0 LDG.E.U16 R98, desc[UR40][R10.64] ;  /* 0x000000280a628981 */ /* 0x0000e2000c1e1500 */
[----:B------:R-:W-:Y:S01]  /*12bc0*/  PRMT R96, RZ, 0x7610, R96 ;  /* 0x00007610ff607816 */ /* 0x000fe20000000060 */
[----:B0-----:R-:W-:Y:S01]  /*12bd0*/  @!P0 IMAD.MOV.U32 R11, RZ, RZ, R84 ;  /* 0x000000ffff0b8224 */ /* 0x001fe200078e0054 */
[----:B------:R-:W-:-:S02]  /*12be0*/  PRMT R95, RZ, 0x7610, R95 ;  /* 0x00007610ff5f7816 */ /* 0x000fc4000000005f */
[----:B------:R-:W-:Y:S01]  /*12bf0*/  PRMT R94, RZ, 0x7610, R94 ;  /* 0x00007610ff5e7816 */ /* 0x000fe2000000005e */
[----:B------:R-:W-:Y:S01]  /*12c00*/  @!P0 IMAD.MOV.U32 R10, RZ, RZ, R73 ;  /* 0x000000ffff0a8224 */ /* 0x000fe200078e0049 */
[----:B------:R-:W-:Y:S01]  /*12c10*/  PRMT R93, RZ, 0x7610, R93 ;  /* 0x00007610ff5d7816 */ /* 0x000fe2000000005d */
[----:B------:R-:W3:Y:S04]  /*12c20*/  LDL R73, [R1+0x2e8] ;  /* 0x0002e80001497983 */ /* 0x000ee80000100800 */
[----:B------:R0:W3:Y:S02]  /*12c30*/  @!P0 LDG.E.U16 R97, desc[UR40][R10.64] ;  /* 0x000000280a618981 */ /* 0x0000e4000c1e1500 */
[----:B0-----:R-:W-:Y:S02]  /*12c40*/  @!P0 IMAD.MOV.U32 R10, RZ, RZ, R77 ;  /* 0x000000ffff0a8224 */ /* 0x001fe400078e004d */
[----:B------:R-:W-:-:S05]  /*12c50*/  @!P0 IMAD.MOV.U32 R11, RZ, RZ, R76 ;  /* 0x000000ffff0b8224 */ /* 0x000fca00078e004c */
[----:B------:R0:W3:Y:S02]  /*12c60*/  @!P0 LDG.E.U16 R96, desc[UR40][R10.64] ;  /* 0x000000280a608981 */ /* 0x0000e4000c1e1500 */
[----:B0-----:R-:W-:Y:S02]  /*12c70*/  @!P0 IMAD.MOV.U32 R11, RZ, RZ, R88 ;  /* 0x000000ffff0b8224 */ /* 0x001fe400078e0058 */
[----:B------:R-:W-:-:S05]  /*12c80*/  @!P0 IMAD.MOV.U32 R10, RZ, RZ, R79 ;  /* 0x000000ffff0a8224 */ /* 0x000fca00078e004f */
[----:B------:R0:W3:Y:S02]  /*12c90*/  @!P0 LDG.E.U16 R95, desc[UR40][R10.64] ;  /* 0x000000280a5f8981 */ /* 0x0000e4000c1e1500 */
[----:B0-----:R-:W-:Y:S02]  /*12ca0*/  @!P0 IMAD.MOV.U32 R10, RZ, RZ, R71 ;  /* 0x000000ffff0a8224 */ /* 0x001fe400078e0047 */
[----:B------:R-:W-:-:S05]  /*12cb0*/  @!P0 IMAD.MOV.U32 R11, RZ, RZ, R87 ;  /* 0x000000ffff0b8224 */ /* 0x000fca00078e0057 */
[----:B------:R0:W3:Y:S04]  /*12cc0*/  @!P0 LDG.E.U16 R94, desc[UR40][R10.64] ;  /* 0x000000280a5e8981 */ /* 0x0000e8000c1e1500 */
[----:B------:R1:W-:Y:S01]  /*12cd0*/  STL [R1+0xb8c], R2 ;  /* 0x000b8c0201007387 */ /* 0x0003e20000100800 */
[----:B0-----:R-:W-:Y:S02]  /*12ce0*/  @!P0 IMAD.MOV.U32 R10, RZ, RZ, R92 ;  /* 0x000000ffff0a8224 */ /* 0x001fe400078e005c */
[----:B------:R-:W-:Y:S01]  /*12cf0*/  @!P0 IMAD.MOV.U32 R11, RZ, RZ, R2 ;  /* 0x000000ffff0b8224 */ /* 0x000fe200078e0002 */
[----:B------:R-:W-:Y:S01]  /*12d00*/  PRMT R252, RZ, 0x7610, R252 ;  /* 0x00007610fffc7816 */ /* 0x000fe200000000fc */
[----:B-1----:R-:W3:Y:S04]  /*12d10*/  LDL R2, [R1+0x2a8] ;  /* 0x0002a80001027983 */ /* 0x002ee80000100800 */
[----:B------:R0:W3:Y:S02]  /*12d20*/  @!P0 LDG.E.U16 R93, desc[UR40][R10.64] ;  /* 0x000000280a5d8981 */ /* 0x0000e4000c1e1500 */
[----:B0-----:R-:W-:-:S02]  /*12d30*/  @!P0 IMAD.MOV.U32 R11, RZ, RZ, R72 ;  /* 0x000000ffff0b8224 */ /* 0x001fc400078e0048 */
[----:B------:R-:W3:Y:S01]  /*12d40*/  LDL R72, [R1+0x2c4] ;  /* 0x0002c40001487983 */ /* 0x000ee20000100800 */
[----:B------:R-:W-:-:S03]  /*12d50*/  @!P0 IMAD.MOV.U32 R10, RZ, RZ, R68 ;  /* 0x000000ffff0a8224 */ /* 0x000fc600078e0044 */
[----:B------:R-:W3:Y:S01]  /*12d60*/  LDL R68, [R1+0x2c8] ;  /* 0x0002c80001447983 */ /* 0x000ee20000100800 */
[----:B------:R-:W-:-:S03]  /*12d70*/  PRMT R251, RZ, 0x7610, R251 ;  /* 0x00007610fffb7816 */ /* 0x000fc600000000fb */
[----:B------:R0:W3:Y:S02]  /*12d80*/  @!P0 LDG.E.U16 R252, desc[UR40][R10.64] ;  /* 0x000000280afc8981 */ /* 0x0000e4000c1e1500 */
[----:B0-----:R-:W-:Y:S02]  /*12d90*/  @!P0 IMAD.MOV.U32 R10, RZ, RZ, R70 ;  /* 0x000000ffff0a8224 */ /* 0x001fe400078e0046 */
[----:B------:R-:W-:Y:S01]  /*12da0*/  @!P0 IMAD.MOV.U32 R11, RZ, RZ, R75 ;  /* 0x000000ffff0b8224 */ /* 0x000fe200078e004b */
        /* <DEDUP_REMOVED lines=8> */
[----:B------:R3:W2:Y:S02]  /*12e30*/  @!P0 LDG.E.U16 R250, desc[UR40][R10.64] ;  /* 0x000000280afa8981 */ /* 0x0006a4000c1e1500 */
[----:B---3--:R-:W-:Y:S02]  /*12e40*/  @!P0 IMAD.MOV.U32 R11, RZ, RZ, R74 ;  /* 0x000000ffff0b8224 */ /* 0x008fe400078e004a */
[----:B------:R-:W3:Y:S01]  /*12e50*/  LDL R74, [R1+0x264] ;  /* 0x00026400014a7983 */ /* 0x000ee20000100800 */
[----:B------:R-:W-:Y:S01]  /*12e60*/  PRMT R248, RZ, 0x7610, R248 ;  /* 0x00007610fff87816 */ /* 0x000fe200000000f8 */
[----:B------:R-:W-:Y:S02]  /*12e70*/  @!P0 IMAD.MOV.U32 R10, RZ, RZ, R73 ;  /* 0x000000ffff0a8224 */ /* 0x000fe400078e0049 */
[----:B------:R-:W3:Y:S04]  /*12e80*/  LDL R73, [R1+0x268] ;  /* 0x0002680001497983 */ /* 0x000ee80000100800 */
[----:B------:R0:W3:Y:S01]  /*12e90*/  @!P0 LDG.E.U16 R249, desc[UR40][R10.64] ;  /* 0x000000280af98981 */ /* 0x0000e2000c1e1500 */
[----:B------:R-:W-:Y:S01]  /*12ea0*/  PRMT R247, RZ, 0x7610, R247 ;  /* 0x00007610fff77816 */ /* 0x000fe200000000f7 */
[----:B0-----:R-:W-:-:S02]  /*12eb0*/  @!P0 IMAD.MOV.U32 R11, RZ, RZ, R72 ;  /* 0x000000ffff0b8224 */ /* 0x001fc400078e0048 */
[----:B------:R-:W3:Y:S01]  /*12ec0*/  LDL R72, [R1+0x244] ;  /* 0x0002440001487983 */ /* 0x000ee20000100800 */
[----:B------:R-:W-:-:S03]  /*12ed0*/  @!P0 IMAD.MOV.U32 R10, RZ, RZ, R68 ;  /* 0x000000ffff0a8224 */ /* 0x000fc600078e0044 */
[----:B------:R-:W3:Y:S04]  /*12ee0*/  LDL R68, [R1+0x248] ;  /* 0x0002480001447983 */ /* 0x000ee80000100800 */
[----:B------:R0:W3:Y:S02]  /*12ef0*/  @!P0 LDG.E.U16 R248, desc[UR40][R10.64] ;  /* 0x000000280af88981 */ /* 0x0000e4000c1e1500 */
[----:B0-----:R-:W-:Y:S02]  /*12f00*/  @!P0 IMAD.MOV.U32 R10, RZ, RZ, R2 ;  /* 0x000000ffff0a8224 */ /* 0x001fe400078e0002 */
[----:B------:R-:W-:Y:S01]  /*12f10*/  @!P0 IMAD.MOV.U32 R11, RZ, RZ, R70 ;  /* 0x000000ffff0b8224 */ /* 0x000fe200078e0046 */
[----:B------:R-:W3:Y:S04]  /*12f20*/  LDL R2, [R1+0x228] ;  /* 0x0002280001027983 */ /* 0x000ee80000100800 */
[----:B------:R4:W3:Y:S01]  /*12f30*/  @!P0 LDG.E.U16 R247, desc[UR40][R10.64] ;  /* 0x000000280af78981 */ /* 0x0008e2000c1e1500 */
[----:B------:R-:W-:-:S02]  /*12f40*/  PRMT R246, RZ, 0x7610, R246 ;  /* 0x00007610fff67816 */ /* 0x000fc400000000f6 */
[----:B------:R-:W-:Y:S01]  /*12f50*/  PRMT R245, RZ, 0x7610, R245 ;  /* 0x00007610fff57816 */ /* 0x000fe200000000f5 */
[----:B------:R-:W3:Y:S01]  /*12f60*/  LDL R70, [R1+0x204] ;  /* 0x0002040001467983 */ /* 0x000ee20000100800 */
[----:B----4-:R-:W-:-:S03]  /*12f70*/  @!P0 IMAD.MOV.U32 R11, RZ, RZ, R69 ;  /* 0x000000ffff0b8224 */ /* 0x010fc600078e0045 */
[----:B------:R-:W4:Y:S01]  /*12f80*/  LDL R69, [R1+0x224] ;  /* 0x0002240001457983 */ /* 0x000f220000100800 */
[----:B--2---:R-:W-:-:S03]  /*12f90*/  @!P0 IMAD.MOV.U32 R10, RZ, RZ, R5 ;  /* 0x000000ffff0a8224 */ /* 0x004fc600078e0005 */
[----:B------:R-:W2:Y:S04]  /*12fa0*/  LDL R5, [R1+0x208] ;  /* 0x0002080001057983 */ /* 0x000ea80000100800 */
[----:B------:R3:W2:Y:S04]  /*12fb0*/  @!P0 LDG.E.U16 R246, desc[UR40][R10.64] ;  /* 0x000000280af68981 */ /* 0x0006a8000c1e1500 */
[----:B------:R-:W2:Y:S01]  /*12fc0*/  LDL.LU R82, [R1+0x1e4] ;  /* 0x0001e40001527983 */ /* 0x000ea20000300800 */
[----:B---3--:R-:W-:-:S03]  /*12fd0*/  @!P0 IMAD.MOV.U32 R11, RZ, RZ, R74 ;  /* 0x000000ffff0b8224 */ /* 0x008fc600078e004a */
[----:B------:R-:W3:Y:S04]  /*12fe0*/  LDL.LU R74, [R1+0x1c4] ;  /* 0x0001c400014a7983 */ /* 0x000ee80000300800 */
[----:B------:R-:W3:Y:S01]  /*12ff0*/  LDL.LU R85, [R1+0x1c8] ;  /* 0x0001c80001557983 */ /* 0x000ee20000300800 */
[----:B------:R-:W-:-:S05]  /*13000*/  @!P0 IMAD.MOV.U32 R10, RZ, RZ, R73 ;  /* 0x000000ffff0a8224 */ /* 0x000fca00078e0049 */
[----:B------:R0:W3:Y:S01]  /*13010*/  @!P0 LDG.E.U16 R245, desc[UR40][R10.64] ;  /* 0x000000280af58981 */ /* 0x0000e2000c1e1500 */
[----:B------:R-:W-:Y:S01]  /*13020*/  PRMT R244, RZ, 0x7610, R244 ;  /* 0x00007610fff47816 */ /* 0x000fe200000000f4 */
[----:B0-----:R-:W-:Y:S02]  /*13030*/  @!P0 IMAD.MOV.U32 R11, RZ, RZ, R72 ;  /* 0x000000ffff0b8224 */ /* 0x001fe400078e0048 */
[----:B------:R-:W3:Y:S01]  /*13040*/  LDL R72, [R1+0x1e8] ;  /* 0x0001e80001487983 */ /* 0x000ee20000100800 */
[----:B------:R-:W-:-:S03]  /*13050*/  @!P0 IMAD.MOV.U32 R10, RZ, RZ, R68 ;  /* 0x000000ffff0a8224 */ /* 0x000fc600078e0044 */
[----:B------:R-:W3:Y:S04]  /*13060*/  LDL.LU R68, [R1+0x1a4] ;  /* 0x0001a40001447983 */ /* 0x000ee80000300800 */
[----:B------:R-:W3:Y:S04]  /*13070*/  LDL.LU R77, [R1+0x1a8] ;  /* 0x0001a800014d7983 */ /* 0x000ee80000300800 */
[----:B------:R0:W3:Y:S02]  /*13080*/  @!P0 LDG.E.U16 R244, desc[UR40][R10.64] ;  /* 0x000000280af48981 */ /* 0x0000e4000c1e1500 */
[----:B0-----:R-:W-:-:S02]  /*13090*/  @!P0 IMAD.MOV.U32 R10, RZ, RZ, R2 ;  /* 0x000000ffff0a8224 */ /* 0x001fc400078e0002 */
[----:B------:R-:W3:Y:S01]  /*130a0*/  LDL R2, [R1+0x184] ;  /* 0x0001840001027983 */ /* 0x000ee20000100800 */
[----:B----4-:R-:W-:-:S03]  /*130b0*/  @!P0 IMAD.MOV.U32 R11, RZ, RZ, R69 ;  /* 0x000000ffff0b8224 */ /* 0x010fc600078e0045 */
[----:B------:R-:W4:Y:S01]  /*130c0*/  LDL.LU R69, [R1+0x188] ;  /* 0x0001880001457983 */ /* 0x000f220000300800 */
[----:B------:R-:W-:Y:S02]  /*130d0*/  PRMT R243, RZ, 0x7610, R243 ;  /* 0x00007610fff37816 */ /* 0x000fe400000000f3 */
[----:B------:R-:W-:Y:S01]  /*130e0*/  PRMT R242, RZ, 0x7610, R242 ;  /* 0x00007610fff27816 */ /* 0x000fe200000000f2 */
[----:B------:R-:W4:Y:S04]  /*130f0*/  LDL R80, [R1+0x33c] ;  /* 0x00033c0001507983 */ /* 0x000f280000100800 */
[----:B------:R2:W4:Y:S01]  /*13100*/  @!P0 LDG.E.U16 R243, desc[UR40][R10.64] ;  /* 0x000000280af38981 */ /* 0x000522000c1e1500 */
[----:B------:R-:W-:-:S03]  /*13110*/  PRMT R241, RZ, 0x7610, R241 ;  /* 0x00007610fff17816 */ /* 0x000fc600000000f1 */
[----:B------:R-:W4:Y:S04]  /*13120*/  LDL R78, [R1+0x340] ;  /* 0x00034000014e7983 */ /* 0x000f280000100800 */
[----:B------:R-:W4:Y:S01]  /*13130*/  LDL R86, [R1+0x31c] ;  /* 0x00031c0001567983 */ /* 0x000f220000100800 */
[----:B--2---:R-:W-:Y:S02]  /*13140*/  @!P0 IMAD.MOV.U32 R10, RZ, RZ, R5 ;  /* 0x000000ffff0a8224 */ /* 0x004fe400078e0005 */
[----:B------:R-:W-:Y:S01]  /*13150*/  @!P0 IMAD.MOV.U32 R11, RZ, RZ, R70 ;  /* 0x000000ffff0b8224 */ /* 0x000fe200078e0046 */
[----:B------:R-:W2:Y:S04]  /*13160*/  LDL R83, [R1+0x320] ;  /* 0x0003200001537983 */ /* 0x000ea80000100800 */
[----:B------:R0:W2:Y:S04]  /*13170*/  @!P0 LDG.E.U16 R242, desc[UR40][R10.64] ;  /* 0x000000280af28981 */ /* 0x0000a8000c1e1500 */
[----:B------:R-:W2:Y:S04]  /*13180*/  LDL R73, [R1+0x2fc] ;  /* 0x0002fc0001497983 */ /* 0x000ea80000100800 */
[----:B------:R-:W2:Y:S01]  /*13190*/  LDL R70, [R1+0x300] ;  /* 0x0003000001467983 */ /* 0x000ea20000100800 */
[----:B0-----:R-:W-:-:S03]  /*131a0*/  @!P0 IMAD.MOV.U32 R11, RZ, RZ, R82 ;  /* 0x000000ffff0b8224 */ /* 0x001fc600078e0052 */
[----:B------:R-:W2:Y:S01]  /*131b0*/  LDL.LU R5, [R1+0x168] ;  /* 0x0001680001057983 */ /* 0x000ea20000300800 */
[----:B------:R-:W-:Y:S02]  /*131c0*/  PRMT R240, RZ, 0x7610, R240 ;  /* 0x00007610fff07816 */ /* 0x000fe400000000f0 */
[----:B------:R-:W-:Y:S01]  /*131d0*/  PRMT R239, RZ, 0x7610, R239 ;  /* 0x00007610ffef7816 */ /* 0x000fe200000000ef */
[----:B------:R-:W2:Y:S01]  /*131e0*/  LDL R81, [R1+0x2dc] ;  /* 0x0002dc0001517983 */ /* 0x000ea20000100800 */
[----:B------:R-:W-:-:S03]  /*131f0*/  PRMT R238, RZ, 0x7610, R238 ;  /* 0x00007610ffee7816 */ /* 0x000fc600000000ee */
[----:B------:R-:W2:Y:S01]  /*13200*/  LDL R75, [R1+0x2bc] ;  /* 0x0002bc00014b7983 */ /* 0x000ea20000100800 */
[----:B---3--:R-:W-:-:S03]  /*13210*/  @!P0 IMAD.MOV.U32 R10, RZ, RZ, R72 ;  /* 0x000000ffff0a8224 */ /* 0x008fc600078e0048 */
        /* <DEDUP_REMOVED lines=9> */
[----:B------:R-:W3:Y:S04]  /*132b0*/  LDL.LU R2, [R1+0x160] ;  /* 0x0001600001027983 */ /* 0x000ee80000300800 */
[----:B------:R0:W-:Y:S01]  /*132c0*/  STL [R1+0xb90], R231 ;  /* 0x000b90e701007387 */ /* 0x0001e20000100800 */
[----:B----4-:R-:W-:-:S05]  /*132d0*/  @!P0 IMAD.MOV.U32 R10, RZ, RZ, R69 ;  /* 0x000000ffff0a8224 */ /* 0x010fca00078e0045 */
[----:B------:R1:W4:Y:S02]  /*132e0*/  @!P0 LDG.E.U16 R238, desc[UR40][R10.64] ;  /* 0x000000280aee8981 */ /* 0x000324000c1e1500 */
[----:B-1----:R-:W-:Y:S02]  /*132f0*/  @!P0 IMAD.MOV.U32 R11, RZ, RZ, R231 ;  /* 0x000000ffff0b8224 */ /* 0x002fe400078e00e7 */
[----:B0-----:R-:W3:Y:S01]  /*13300*/  LDL.LU R231, [R1+0x2e0] ;  /* 0x0002e00001e77983 */ /* 0x001ee20000300800 */
[----:B------:R-:W-:Y:S02]  /*13310*/  PRMT R237, RZ, 0x7610, R237 ;  /* 0x00007610ffed7816 */ /* 0x000fe400000000ed */
[----:B------:R-:W-:Y:S01]  /*13320*/  PRMT R236, RZ, 0x7610, R236 ;  /* 0x00007610ffec7816 */ /* 0x000fe200000000ec */
[----:B------:R-:W4:Y:S01]  /*13330*/  LDL R89, [R1+0x240] ;  /* 0x0002400001597983 */ /* 0x000f220000100800 */
[----:B------:R-:W-:Y:S02]  /*13340*/  PRMT R235, RZ, 0x7610, R235 ;  /* 0x00007610ffeb7816 */ /* 0x000fe400000000eb */
[----:B------:R-:W-:Y:S01]  /*13350*/  PRMT R234, RZ, 0x7610, R234 ;  /* 0x00007610ffea7816 */ /* 0x000fe200000000ea */
[----:B------:R-:W4:Y:S01]  /*13360*/  LDL R90, [R1+0x23c] ;  /* 0x00023c00015a7983 */ /* 0x000f220000100800 */
[----:B--2---:R-:W-:-:S05]  /*13370*/  @!P0 IMAD.MOV.U32 R10, RZ, RZ, R5 ;  /* 0x000000ffff0a8224 */ /* 0x004fca00078e0005 */
[----:B------:R0:W2:Y:S02]  /*13380*/  @!P0 LDG.E.U16 R237, desc[UR40][R10.64] ;  /* 0x000000280aed8981 */ /* 0x0000a4000c1e1500 */
[----:B0-----:R-:W-:Y:S02]  /*13390*/  @!P0 IMAD.MOV.U32 R10, RZ, RZ, R78 ;  /* 0x000000ffff0a8224 */ /* 0x001fe400078e004e */
[----:B------:R-:W-:Y:S01]  /*133a0*/  @!P0 IMAD.MOV.U32 R11, RZ, RZ, R80 ;  /* 0x000000ffff0b8224 */ /* 0x000fe200078e0050 */
[----:B------:R-:W4:Y:S04]  /*133b0*/  LDL R78, [R1+0x2a0] ;  /* 0x0002a000014e7983 */ /* 0x000f280000100800 */
[----:B------:R0:W2:Y:S04]  /*133c0*/  @!P0 LDG.E.U16 R236, desc[UR40][R10.64] ;  /* 0x000000280aec8981 */ /* 0x0000a8000c1e1500 */
[----:B------:R-:W2:Y:S01]  /*133d0*/  LDL R80, [R1+0x29c] ;  /* 0x00029c0001507983 */ /* 0x000ea20000100800 */
[----:B0-----:R-:W-:-:S02]  /*133e0*/  @!P0 IMAD.MOV.U32 R10, RZ, RZ, R83 ;  /* 0x000000ffff0a8224 */ /* 0x001fc400078e0053 */
[----:B------:R-:W-:-:S05]  /*133f0*/  @!P0 IMAD.MOV.U32 R11, RZ, RZ, R86 ;  /* 0x000000ffff0b8224 */ /* 0x000fca00078e0056 */
[----:B------:R0:W2:Y:S01]  /*13400*/  @!P0 LDG.E.U16 R235, desc[UR40][R10.64] ;  /* 0x000000280aeb8981 */ /* 0x0000a2000c1e1500 */
[----:B------:R-:W-:Y:S01]  /*13410*/  PRMT R233, RZ, 0x7610, R233 ;  /* 0x00007610ffe97816 */ /* 0x000fe200000000e9 */
[----:B0-----:R-:W-:Y:S02]  /*13420*/  @!P0 IMAD.MOV.U32 R10, RZ, RZ, R70 ;  /* 0x000000ffff0a8224 */ /* 0x001fe400078e0046 */
[----:B------:R-:W-:Y:S01]  /*13430*/  @!P0 IMAD.MOV.U32 R11, RZ, RZ, R73 ;  /* 0x000000ffff0b8224 */ /* 0x000fe200078e0049 */
[----:B------:R-:W2:Y:S04]  /*13440*/  LDL R70, [R1+0x280] ;  /* 0x0002800001467983 */ /* 0x000ea80000100800 */
[----:B------:R-:W2:Y:S04]  /*13450*/  LDL R73, [R1+0x27c] ;  /* 0x00027c0001497983 */ /* 0x000ea80000100800 */
[----:B------:R0:W2:Y:S02]  /*13460*/  @!P0 LDG.E.U16 R234, desc[UR40][R10.64] ;  /* 0x000000280aea8981 */ /* 0x0000a4000c1e1500 */
[----:B0-----:R-:W-:-:S02]  /*13470*/  @!P0 IMAD.MOV.U32 R11, RZ, RZ, R81 ;  /* 0x000000ffff0b8224 */ /* 0x001fc400078e0051 */
[----:B---3--:R-:W-:-:S05]  /*13480*/  @!P0 IMAD.MOV.U32 R10, RZ, RZ, R231 ;  /* 0x000000ffff0a8224 */ /* 0x008fca00078e00e7 */
[----:B------:R0:W3:Y:S02]  /*13490*/  @!P0 LDG.E.U16 R233, desc[UR40][R10.64] ;  /* 0x000000280ae98981 */ /* 0x0000e4000c1e1500 */
[----:B0-----:R-:W-:Y:S02]  /*134a0*/  @!P0 IMAD.MOV.U32 R10, RZ, RZ, R72 ;  /* 0x000000ffff0a8224 */ /* 0x001fe400078e0048 */
[----:B------:R-:W3:Y:S01]  /*134b0*/  LDL R72, [R1+0x260] ;  /* 0x0002600001487983 */ /* 0x000ee20000100800 */
[----:B------:R-:W-:-:S03]  /*134c0*/  @!P0 IMAD.MOV.U32 R11, RZ, RZ, R75 ;  /* 0x000000ffff0b8224 */ /* 0x000fc600078e004b */
[----:B------:R-:W3:Y:S01]  /*134d0*/  LDL R75, [R1+0x25c] ;  /* 0x00025c00014b7983 */ /* 0x000ee20000100800 */
[----:B------:R-:W-:Y:S02]  /*134e0*/  PRMT R232, RZ, 0x7610, R232 ;  /* 0x00007610ffe87816 */ /* 0x000fe400000000e8 */
[----:B------:R-:W-:Y:S01]  /*134f0*/  PRMT R230, RZ, 0x7610, R230 ;  /* 0x00007610ffe67816 */ /* 0x000fe200000000e6 */
[----:B------:R-:W3:Y:S04]  /*13500*/  LDL.LU R86, [R1+0x1e0] ;  /* 0x0001e00001567983 */ /* 0x000ee80000300800 */
[----:B------:R4:W3:Y:S04]  /*13510*/  @!P0 LDG.E.U16 R232, desc[UR40][R10.64] ;  /* 0x000000280ae88981 */ /* 0x0008e8000c1e1500 */
[----:B------:R-:W3:Y:S01]  /*13520*/  LDL R81, [R1+0x21c] ;  /* 0x00021c0001517983 */ /* 0x000ee20000100800 */
[----:B----4-:R-:W-:-:S03]  /*13530*/  @!P0 IMAD.MOV.U32 R10, RZ, RZ, R78 ;  /* 0x000000ffff0a8224 */ /* 0x010fc600078e004e */
[----:B------:R-:W4:Y:S01]  /*13540*/  LDL R78, [R1+0x220] ;  /* 0x00022000014e7983 */ /* 0x000f220000100800 */
[----:B--2---:R-:W-:-:S05]  /*13550*/  @!P0 IMAD.MOV.U32 R11, RZ, RZ, R80 ;  /* 0x000000ffff0b8224 */ /* 0x004fca00078e0050 */
[----:B------:R0:W2:Y:S01]  /*13560*/  @!P0 LDG.E.U16 R230, desc[UR40][R10.64] ;  /* 0x000000280ae68981 */ /* 0x0000a2000c1e1500 */
[----:B------:R-:W-:Y:S02]  /*13570*/  PRMT R229, RZ, 0x7610, R229 ;  /* 0x00007610ffe57816 */ /* 0x000fe400000000e5 */
[----:B------:R-:W-:Y:S01]  /*13580*/  PRMT R227, RZ, 0x7610, R227 ;  /* 0x00007610ffe37816 */ /* 0x000fe200000000e3 */
[----:B0-----:R-:W-:Y:S02]  /*13590*/  @!P0 IMAD.MOV.U32 R10, RZ, RZ, R70 ;  /* 0x000000ffff0a8224 */ /* 0x001fe400078e0046 */
[----:B------:R-:W2:Y:S01]  /*135a0*/  LDL R70, [R1+0x200] ;  /* 0x0002000001467983 */ /* 0x000ea20000100800 */
[----:B------:R-:W-:-:S03]  /*135b0*/  @!P0 IMAD.MOV.U32 R11, RZ, RZ, R73 ;  /* 0x000000ffff0b8224 */ /* 0x000fc600078e0049 */
[----:B------:R-:W2:Y:S04]  /*135c0*/  LDL R73, [R1+0x1fc] ;  /* 0x0001fc0001497983 */ /* 0x000ea80000100800 */
[----:B------:R-:W2:Y:S04]  /*135d0*/  LDL.LU R80, [R1+0x1dc] ;  /* 0x0001dc0001507983 */ /* 0x000ea80000300800 */
[----:B------:R3:W2:Y:S04]  /*135e0*/  @!P0 LDG.E.U16 R229, desc[UR40][R10.64] ;  /* 0x000000280ae58981 */ /* 0x0006a8000c1e1500 */
[----:B------:R-:W2:Y:S01]  /*135f0*/  LDL.LU R83, [R1+0x1c0] ;  /* 0x0001c00001537983 */ /* 0x000ea20000300800 */
[----:B---3--:R-:W-:-:S03]  /*13600*/  @!P0 IMAD.MOV.U32 R10, RZ, RZ, R72 ;  /* 0x000000ffff0a8224 */ /* 0x008fc600078e0048 */
[----:B------:R-:W3:Y:S01]  /*13610*/  LDL.LU R72, [R1+0x1bc] ;  /* 0x0001bc0001487983 */ /* 0x000ee20000300800 */
[----:B------:R-:W-:-:S03]  /*13620*/  @!P0 IMAD.MOV.U32 R11, RZ, RZ, R75 ;  /* 0x000000ffff0b8224 */ /* 0x000fc600078e004b */
[----:B------:R-:W3:Y:S04]  /*13630*/  LDL.LU R75, [R1+0x1a0] ;  /* 0x0001a000014b7983 */ /* 0x000ee80000300800 */
[----:B------:R-:W3:Y:S04]  /*13640*/  LDL.LU R91, [R1+0x19c] ;  /* 0x00019c00015b7983 */ /* 0x000ee80000300800 */
[----:B------:R0:W3:Y:S02]  /*13650*/  @!P0 LDG.E.U16 R227, desc[UR40][R10.64] ;  /* 0x000000280ae38981 */ /* 0x0000e4000c1e1500 */
[----:B0-----:R-:W-:-:S02]  /*13660*/  @!P0 IMAD.MOV.U32 R10, RZ, RZ, R89 ;  /* 0x000000ffff0a8224 */ /* 0x001fc400078e0059 */
[----:B------:R-:W3:Y:S01]  /*13670*/  LDL.LU R89, [R1+0x180] ;  /* 0x0001800001597983 */ /* 0x000ee20000300800 */
[----:B------:R-:W-:Y:S01]  /*13680*/  PRMT R226, RZ, 0x7610, R226 ;  /* 0x00007610ffe27816 */ /* 0x000fe200000000e2 */
[----:B------:R-:W-:Y:S01]  /*13690*/  @!P0 IMAD.MOV.U32 R11, RZ, RZ, R90 ;  /* 0x000000ffff0b8224 */ /* 0x000fe200078e005a */
[----:B------:R-:W-:Y:S01]  /*136a0*/  PRMT R225, RZ, 0x7610, R225 ;  /* 0x00007610ffe17816 */ /* 0x000fe200000000e1 */
[----:B------:R-:W3:Y:S04]  /*136b0*/  LDL R90, [R1+0x338] ;  /* 0x00033800015a7983 */ /* 0x000ee80000100800 */
[----:B------:R4:W3:Y:S01]  /*136c0*/  @!P0 LDG.E.U16 R226, desc[UR40][R10.64] ;  /* 0x000000280ae28981 */ /* 0x0008e2000c1e1500 */
[----:B------:R-:W-:Y:S02]  /*136d0*/  PRMT R224, RZ, 0x7610, R224 ;  /* 0x00007610ffe07816 */ /* 0x000fe400000000e0 */
[----:B------:R-:W-:Y:S01]  /*136e0*/  PRMT R223, RZ, 0x7610, R223 ;  /* 0x00007610ffdf7816 */ /* 0x000fe200000000df */
[----:B------:R-:W3:Y:S01]  /*136f0*/  LDL R143, [R1+0x318] ;  /* 0x00031800018f7983 */ /* 0x000ee20000100800 */
[----:B----4-:R-:W-:-:S02]  /*13700*/  @!P0 IMAD.MOV.U32 R10, RZ, RZ, R78 ;  /* 0x000000ffff0a8224 */ /* 0x010fc400078e004e */
[----:B------:R-:W-:Y:S01]  /*13710*/  @!P0 IMAD.MOV.U32 R11, RZ, RZ, R81 ;  /* 0x000000ffff0b8224 */ /* 0x000fe200078e0051 */
[----:B------:R-:W-:Y:S01]  /*13720*/  PRMT R222, RZ, 0x7610, R222 ;  /* 0x00007610ffde7816 */ /* 0x000fe200000000de */
[----:B------:R-:W4:Y:S04]  /*13730*/  LDL R81, [R1+0x2f4] ;  /* 0x0002f40001517983 */ /* 0x000f280000100800 */
[----:B------:R2:W4:Y:S01]  /*13740*/  @!P0 LDG.E.U16 R225, desc[UR40][R10.64] ;  /* 0x000000280ae18981 */ /* 0x000522000c1e1500 */
[----:B------:R-:W-:Y:S02]  /*13750*/  PRMT R221, RZ, 0x7610, R221 ;  /* 0x00007610ffdd7816 */ /* 0x000fe400000000dd */
[----:B------:R-:W-:Y:S01]  /*13760*/  PRMT R220, RZ, 0x7610, R220 ;  /* 0x00007610ffdc7816 */ /* 0x000fe200000000dc */
[----:B------:R-:W4:Y:S01]  /*13770*/  LDL R78, [R1+0x2f8] ;  /* 0x0002f800014e7983 */ /* 0x000f220000100800 */
[----:B--2---:R-:W-:-:S02]  /*13780*/  @!P0 IMAD.MOV.U32 R10, RZ, RZ, R70 ;  /* 0x000000ffff0a8224 */ /* 0x004fc400078e0046 */
[----:B------:R-:W-:Y:S01]  /*13790*/  @!P0 IMAD.MOV.U32 R11, RZ, RZ, R73 ;  /* 0x000000ffff0b8224 */ /* 0x000fe200078e0049 */
[----:B------:R-:W2:Y:S04]  /*137a0*/  LDL R70, [R1+0x2d8] ;  /* 0x0002d80001467983 */ /* 0x000ea80000100800 */
[----:B------:R0:W2:Y:S04]  /*137b0*/  @!P0 LDG.E.U16 R224, desc[UR40][R10.64] ;  /* 0x000000280ae08981 */ /* 0x0000a8000c1e1500 */
[----:B------:R-:W2:Y:S01]  /*137c0*/  LDL R73, [R1+0x2d4] ;  /* 0x0002d40001497983 */ /* 0x000ea20000100800 */
[----:B0-----:R-:W-:-:S02]  /*137d0*/  @!P0 IMAD.MOV.U32 R10, RZ, RZ, R86 ;  /* 0x000000ffff0a8224 */ /* 0x001fc400078e0056 */
[----:B------:R-:W-:-:S05]  /*137e0*/  @!P0 IMAD.MOV.U32 R11, RZ, RZ, R80 ;  /* 0x000000ffff0b8224 */ /* 0x000fca00078e0050 */
[----:B------:R0:W2:Y:S02]  /*137f0*/  @!P0 LDG.E.U16 R223, desc[UR40][R10.64] ;  /* 0x000000280adf8981 */ /* 0x0000a4000c1e1500 */
[----:B0-----:R-:W-:Y:S02]  /*13800*/  @!P0 IMAD.MOV.U32 R10, RZ, RZ, R83 ;  /* 0x000000ffff0a8224 */ /* 0x001fe400078e0053 */
[----:B------:R0:W-:Y:S01]  /*13810*/  STL [R1+0xb94], R219 ;  /* 0x000b94db01007387 */ /* 0x0001e20000100800 */
[----:B---3--:R-:W-:-:S05]  /*13820*/  @!P0 IMAD.MOV.U32 R11, RZ, RZ, R72 ;  /* 0x000000ffff0b8224 */ /* 0x008fca00078e0048 */
[----:B------:R1:W3:Y:S02]  /*13830*/  @!P0 LDG.E.U16 R222, desc[UR40][R10.64] ;  /* 0x000000280ade8981 */ /* 0x0002e4000c1e1500 */
[----:B-1----:R-:W-:Y:S02]  /*13840*/  @!P0 IMAD.MOV.U32 R10, RZ, RZ, R75 ;  /* 0x000000ffff0a8224 */ /* 0x002fe400078e004b */
[----:B------:R-:W-:-:S05]  /*13850*/  @!P0 IMAD.MOV.U32 R11, RZ, RZ, R91 ;  /* 0x000000ffff0b8224 */ /* 0x000fca00078e005b */
[----:B------:R1:W3:Y:S02]  /*13860*/  @!P0 LDG.E.U16 R221, desc[UR40][R10.64] ;  /* 0x000000280add8981 */ /* 0x0002e4000c1e1500 */
[----:B-1----:R-:W-:Y:S02]  /*13870*/  @!P0 IMAD.MOV.U32 R10, RZ, RZ, R89 ;  /* 0x000000ffff0a8224 */ /* 0x002fe400078e0059 */
[----:B------:R-:W-:Y:S02]  /*13880*/  @!P0 IMAD.MOV.U32 R11, RZ, RZ, R219 ;  /* 0x000000ffff0b8224 */ /* 0x000fe400078e00db */
[----:B0-----:R-:W4:Y:S04]  /*13890*/  LDL R219, [R1+0x314] ;  /* 0x0003140001db7983 */ /* 0x001f280000100800 */
[----:B------:R0:W3:Y:S04]  /*138a0*/  @!P0 LDG.E.U16 R220, desc[UR40][R10.64] ;  /* 0x000000280adc8981 */ /* 0x0000e8000c1e1500 */
[----:B------:R1:W-:Y:S01]  /*138b0*/  STL [R1+0xb9c], R2 ;  /* 0x000b9c0201007387 */ /* 0x0003e20000100800 */
[----:B0-----:R-:W-:-:S03]  /*138c0*/  @!P0 IMAD.MOV.U32 R10, RZ, RZ, R2 ;  /* 0x000000ffff0a8224 */ /* 0x001fc600078e0002 */
[----:B-1----:R-:W2:Y:S01]  /*138d0*/  LDL R2, [R1+0x334] ;  /* 0x0003340001027983 */ /* 0x002ea20000100800 */
[----:B------:R-:W-:Y:S01]  /*138e0*/  PRMT R218, RZ, 0x7610, R218 ;  /* 0x00007610ffda7816 */ /* 0x000fe200000000da */
[----:B------:R-:W-:Y:S02]  /*138f0*/  @!P0 IMAD.MOV.U32 R11, RZ, RZ, R228 ;  /* 0x000000ffff0b8224 */ /* 0x000fe400078e00e4 */
[----:B------:R0:W-:Y:S04]  /*13900*/  STL [R1+0xb98], R228 ;  /* 0x000b98e401007387 */ /* 0x0001e80000100800 */
[----:B------:R1:W3:Y:S04]  /*13910*/  @!P0 LDG.E.U16 R218, desc[UR40][R10.64] ;  /* 0x000000280ada8981 */ /* 0x0002e8000c1e1500 */
[----:B0-----:R-:W3:Y:S01]  /*13920*/  LDL.LU R228, [R1+0x194] ;  /* 0x0001940001e47983 */ /* 0x001ee20000300800 */
[----:B-1----:R-:W-:-:S03]  /*13930*/  @!P0 IMAD.MOV.U32 R10, RZ, RZ, R90 ;  /* 0x000000ffff0a8224 */ /* 0x002fc600078e005a */
[----:B------:R-:W3:Y:S01]  /*13940*/  LDL R90, [R1+0x2b4] ;  /* 0x0002b400015a7983 */ /* 0x000ee20000100800 */
[----:B------:R-:W-:Y:S01]  /*13950*/  PRMT R217, RZ, 0x7610, R217 ;  /* 0x00007610ffd97816 */ /* 0x000fe200000000d9 */
[----:B--2---:R-:W-:Y:S02]  /*13960*/  @!P0 IMAD.MOV.U32 R11, RZ, RZ, R2 ;  /* 0x000000ffff0b8224 */ /* 0x004fe400078e0002 */
[----:B------:R-:W2:Y:S01]  /*13970*/  LDL R2, [R1+0x2b8] ;  /* 0x0002b80001027983 */ /* 0x000ea20000100800 */
[----:B------:R-:W-:-:S03]  /*13980*/  PRMT R216, RZ, 0x7610, R216 ;  /* 0x00007610ffd87816 */ /* 0x000fc600000000d8 */
[----:B------:R0:W2:Y:S01]  /*13990*/  @!P0 LDG.E.U16 R217, desc[UR40][R10.64] ;  /* 0x000000280ad98981 */ /* 0x0000a2000c1e1500 */
[----:B------:R-:W-:Y:S01]  /*139a0*/  PRMT R23, RZ, 0x7610, R23 ;  /* 0x00007610ff177816 */ /* 0x000fe20000000017 */
[----:B0-----:R-:W-:Y:S02]  /*139b0*/  @!P0 IMAD.MOV.U32 R10, RZ, RZ, R143 ;  /* 0x000000ffff0a8224 */ /* 0x001fe400078e008f */
[----:B----4-:R-:W-:Y:S01]  /*139c0*/  @!P0 IMAD.MOV.U32 R11, RZ, RZ, R219 ;  /* 0x000000ffff0b8224 */ /* 0x010fe200078e00db */
[----:B------:R-:W4:Y:S04]  /*139d0*/  LDL R143, [R1+0x298] ;  /* 0x00029800018f7983 */ /* 0x000f280000100800 */
[----:B------:R-:W4:Y:S04]  /*139e0*/  LDL R219, [R1+0x294] ;  /* 0x0002940001db7983 */ /* 0x000f280000100800 */
[----:B------:R0:W4:Y:S01]  /*139f0*/  @!P0 LDG.E.U16 R216, desc[UR40][R10.64] ;  /* 0x000000280ad88981 */ /* 0x000122000c1e1500 */
[----:B------:R-:W-:Y:S01]  /*13a00*/  PRMT R22, RZ, 0x7610, R22 ;  /* 0x00007610ff167816 */ /* 0x000fe20000000016 */
[----:B0-----:R-:W-:-:S02]  /*13a10*/  @!P0 IMAD.MOV.U32 R10, RZ, RZ, R78 ;  /* 0x000000ffff0a8224 */ /* 0x001fc400078e004e */
[----:B------:R-:W-:Y:S01]  /*13a20*/  @!P0 IMAD.MOV.U32 R11, RZ, RZ, R81 ;  /* 0x000000ffff0b8224 */ /* 0x000fe200078e0051 */
[----:B------:R-:W4:Y:S04]  /*13a30*/  LDL R78, [R1+0x278] ;  /* 0x00027800014e7983 */ /* 0x000f280000100800 */
[----:B------:R-:W4:Y:S04]  /*13a40*/  LDL R81, [R1+0x274] ;  /* 0x0002740001517983 */ /* 0x000f280000100800 */
[----:B------:R0:W4:Y:S02]  /*13a50*/  @!P0 LDG.E.U16 R23, desc[UR40][R10.64] ;  /* 0x000000280a178981 */ /* 0x000124000c1e1500 */
[----:B0-----:R-:W-:-:S02]  /*13a60*/  @!P0 IMAD.MOV.U32 R10, RZ, RZ, R70 ;  /* 0x000000ffff0a8224 */ /* 0x001fc400078e0046 */
[----:B------:R-:W-:Y:S01]  /*13a70*/  @!P0 IMAD.MOV.U32 R11, RZ, RZ, R73 ;  /* 0x000000ffff0b8224 */ /* 0x000fe200078e0049 */
[----:B------:R-:W4:Y:S04]  /*13a80*/  LDL R70, [R1+0x258] ;  /* 0x0002580001467983 */ /* 0x000f280000100800 */
[----:B------:R-:W4:Y:S04]  /*13a90*/  LDL R73, [R1+0x254] ;  /* 0x0002540001497983 */ /* 0x000f280000100800 */
[----:B------:R3:W4:Y:S02]  /*13aa0*/  @!P0 LDG.E.U16 R22, desc[UR40][R10.64] ;  /* 0x000000280a168981 */ /* 0x000724000c1e1500 */
[----:B---3--:R-:W-:-:S02]  /*13ab0*/  @!P0 IMAD.MOV.U32 R11, RZ, RZ, R90 ;  /* 0x000000ffff0b8224 */ /* 0x008fc400078e005a */
[----:B------:R-:W3:Y:S01]  /*13ac0*/  LDL R90, [R1+0x234] ;  /* 0x00023400015a7983 */ /* 0x000ee20000100800 */
[----:B--2---:R-:W-:-:S03]  /*13ad0*/  @!P0 IMAD.MOV.U32 R10, RZ, RZ, R2 ;  /* 0x000000ffff0a8224 */ /* 0x004fc600078e0002 */
[----:B------:R-:W2:Y:S01]  /*13ae0*/  LDL R2, [R1+0x238] ;  /* 0x0002380001027983 */ /* 0x000ea20000100800 */
[----:B------:R-:W-:Y:S02]  /*13af0*/  PRMT R21, RZ, 0x7610, R21 ;  /* 0x00007610ff157816 */ /* 0x000fe40000000015 */
[----:B------:R-:W-:-:S04]  /*13b00*/  PRMT R20, RZ, 0x7610, R20 ;  /* 0x00007610ff147816 */ /* 0x000fc80000000014 */
[----:B------:R4:W2:Y:S01]  /*13b10*/  @!P0 LDG.E.U16 R21, desc[UR40][R10.64] ;  /* 0x000000280a158981 */ /* 0x0008a2000c1e1500 */
[----:B------:R-:W-:Y:S01]  /*13b20*/  PRMT R19, RZ, 0x7610, R19 ;  /* 0x00007610ff137816 */ /* 0x000fe20000000013 */
[----:B----4-:R-:W-:Y:S02]  /*13b30*/  @!P0 IMAD.MOV.U32 R10, RZ, RZ, R143 ;  /* 0x000000ffff0a8224 */ /* 0x010fe400078e008f */
[----:B------:R-:W-:Y:S01]  /*13b40*/  @!P0 IMAD.MOV.U32 R11, RZ, RZ, R219 ;  /* 0x000000ffff0b8224 */ /* 0x000fe200078e00db */
[----:B------:R-:W-:Y:S01]  /*13b50*/  PRMT R18, RZ, 0x7610, R18 ;  /* 0x00007610ff127816 */ /* 0x000fe20000000012 */
[----:B------:R-:W4:Y:S04]  /*13b60*/  LDL.LU R219, [R1+0x1d8] ;  /* 0x0001d80001db7983 */ /* 0x000f280000300800 */
[----:B------:R0:W4:Y:S01]  /*13b70*/  @!P0 LDG.E.U16 R20, desc[UR40][R10.64] ;  /* 0x000000280a148981 */ /* 0x000122000c1e1500 */
[----:B------:R-:W-:-:S03]  /*13b80*/  PRMT R17, RZ, 0x7610, R17 ;  /* 0x00007610ff117816 */ /* 0x000fc60000000011 */
[----:B------:R-:W4:Y:S01]  /*13b90*/  LDL R143, [R1+0x1f8] ;  /* 0x0001f800018f7983 */ /* 0x000f220000100800 */
[----:B0-----:R-:W-:-:S03]  /*13ba0*/  @!P0 IMAD.MOV.U32 R10, RZ, RZ, R78 ;  /* 0x000000ffff0a8224 */ /* 0x001fc600078e004e */
[----:B------:R-:W4:Y:S01]  /*13bb0*/  LDL.LU R78, [R1+0x1d4] ;  /* 0x0001d400014e7983 */ /* 0x000f220000300800 */
[----:B------:R-:W-:-:S05]  /*13bc0*/  @!P0 IMAD.MOV.U32 R11, RZ, RZ, R81 ;  /* 0x000000ffff0b8224 */ /* 0x000fca00078e0051 */
[----:B------:R0:W4:Y:S02]  /*13bd0*/  @!P0 LDG.E.U16 R19, desc[UR40][R10.64] ;  /* 0x000000280a138981 */ /* 0x000124000c1e1500 */
[----:B0-----:R-:W-:Y:S02]  /*13be0*/  @!P0 IMAD.MOV.U32 R10, RZ, RZ, R70 ;  /* 0x000000ffff0a8224 */ /* 0x001fe400078e0046 */
[----:B------:R-:W4:Y:S01]  /*13bf0*/  LDL.LU R70, [R1+0x1b4] ;  /* 0x0001b40001467983 */ /* 0x000f220000300800 */
[----:B------:R-:W-:-:S03]  /*13c00*/  @!P0 IMAD.MOV.U32 R11, RZ, RZ, R73 ;  /* 0x000000ffff0b8224 */ /* 0x000fc600078e0049 */
[----:B------:R-:W4:Y:S04]  /*13c10*/  LDL.LU R73, [R1+0x198] ;  /* 0x0001980001497983 */ /* 0x000f280000300800 */
[----:B------:R3:W4:Y:S04]  /*13c20*/  @!P0 LDG.E.U16 R18, desc[UR40][R10.64] ;  /* 0x000000280a128981 */ /* 0x000728000c1e1500 */
[----:B------:R-:W4:Y:S01]  /*13c30*/  LDL.LU R81, [R1+0x1b8] ;  /* 0x0001b80001517983 */ /* 0x000f220000300800 */
[----:B---3--:R-:W-:Y:S02]  /*13c40*/  @!P0 IMAD.MOV.U32 R11, RZ, RZ, R90 ;  /* 0x000000ffff0b8224 */ /* 0x008fe400078e005a */
[----:B--2---:R-:W-:-:S02]  /*13c50*/  @!P0 IMAD.MOV.U32 R10, RZ, RZ, R2 ;  /* 0x000000ffff0a8224 */ /* 0x004fc400078e0002 */
[----:B------:R-:W2:Y:S04]  /*13c60*/  LDL R2, [R1+0x174] ;  /* 0x0001740001027983 */ /* 0x000ea80000100800 */
[----:B------:R-:W3:Y:S04]  /*13c70*/  LDL.LU R90, [R1+0x178] ;  /* 0x00017800015a7983 */ /* 0x000ee80000300800 */
[----:B------:R0:W2:Y:S04]  /*13c80*/  @!P0 LDG.E.U16 R17, desc[UR40][R10.64] ;  /* 0x000000280a118981 */ /* 0x0000a8000c1e1500 */
[----:B------:R-:W0:Y:S04]  /*13c90*/  LDL R10, [R1+0x214] ;  /* 0x00021400010a7983 */ /* 0x000e280000100800 */
[----:B------:R-:W0:Y:S01]  /*13ca0*/  LDL R11, [R1+0x218] ;  /* 0x00021800010b7983 */ /* 0x000e220000100800 */
[----:B------:R-:W-:-:S02]  /*13cb0*/  PRMT R16, RZ, 0x7610, R16 ;  /* 0x00007610ff107816 */ /* 0x000fc40000000010 */
[----:B0-----:R-:W-:-:S04]  /*13cc0*/  @!P0 LOP3.LUT R11, R11, R10, RZ, 0x3c, !PT ;  /* 0x0000000a0b0b8212 */ /* 0x001fc800078e3cff */
[----:B------:R-:W-:-:S04]  /*13cd0*/  @!P0 LOP3.LUT R10, R11, R10, RZ, 0x3c, !PT ;  /* 0x0000000a0b0a8212 */ /* 0x000fc800078e3cff */
[----:B------:R-:W-:-:S05]  /*13ce0*/  @!P0 LOP3.LUT R11, R11, R10, RZ, 0x3c, !PT ;  /* 0x0000000a0b0b8212 */ /* 0x000fca00078e3cff */
[----:B------:R4:W2:Y:S04]  /*13cf0*/  @!P0 LDG.E.U16 R16, desc[UR40][R10.64] ;  /* 0x000000280a108981 */ /* 0x0008a8000c1e1500 */
[----:B------:R-:W3:Y:S01]  /*13d00*/  LDL R11, [R1+0x1f4] ;  /* 0x0001f400010b7983 */ /* 0x000ee20000100800 */
[----:B------:R-:W-:Y:S01]  /*13d10*/  PRMT R15, RZ, 0x7610, R15 ;  /* 0x00007610ff0f7816 */ /* 0x000fe2000000000f */
[----:B----4-:R-:W-:Y:S01]  /*13d20*/  @!P0 IMAD.MOV.U32 R10, RZ, RZ, R143 ;  /* 0x000000ffff0a8224 */ /* 0x010fe200078e008f */
[----:B------:R-:W-:Y:S02]  /*13d30*/  PRMT R14, RZ, 0x7610, R14 ;  /* 0x00007610ff0e7816 */ /* 0x000fe4000000000e */
[----:B------:R-:W-:Y:S02]  /*13d40*/  PRMT R13, RZ, 0x7610, R13 ;  /* 0x00007610ff0d7816 */ /* 0x000fe4000000000d */
[----:B------:R-:W-:Y:S01]  /*13d50*/  PRMT R12, RZ, 0x7610, R12 ;  /* 0x00007610ff0c7816 */ /* 0x000fe2000000000c */
[----:B------:R0:W-:Y:S01]  /*13d60*/  STS.U16 [R142+UR7+0x1300], R51 ;  /* 0x001300338e007988 */ /* 0x0001e20008000407 */
[----:B------:R-:W-:-:S03]  /*13d70*/  PRMT R4, RZ, 0x7610, R4 ;  /* 0x00007610ff047816 */ /* 0x000fc60000000004 */
        /* <DEDUP_REMOVED lines=23> */
[----:B------:R-:W-:Y:S04]  /*13ef0*/  STL [R1+0xba0], R228 ;  /* 0x000ba0e401007387 */ /* 0x000fe80000100800 */
[----:B0-----:R-:W2:Y:S04]  /*13f00*/  LDL.LU R51, [R1+0xda0] ;  /* 0x000da00001337983 */ /* 0x001ea80000300800 */
[----:B-1----:R-:W2:Y:S04]  /*13f10*/  LDL.LU R52, [R1+0xd9c] ;  /* 0x000d9c0001347983 */ /* 0x002ea80000300800 */
[----:B----4-:R-:W4:Y:S04]  /*13f20*/  LDL.LU R53, [R1+0xd98] ;  /* 0x000d980001357983 */ /* 0x010f280000300800 */
[----:B------:R-:W4:Y:S04]  /*13f30*/  LDL.LU R54, [R1+0xd94] ;  /* 0x000d940001367983 */ /* 0x000f280000300800 */
        /* <DEDUP_REMOVED lines=12> */
[----:B------:R-:W-:Y:S04]  /*14000*/  STL [R1+0xba4], R3 ;  /* 0x000ba40301007387 */ /* 0x000fe80000100800 */
[----:B---3--:R0:W3:Y:S02]  /*14010*/  @!P0 LDG.E.U16 R15, desc[UR40][R10.64] ;  /* 0x000000280a0f8981 */ /* 0x0080e4000c1e1500 */
[----:B0-----:R-:W-:-:S02]  /*14020*/  @!P0 IMAD.MOV.U32 R10, RZ, RZ, R219 ;  /* 0x000000ffff0a8224 */ /* 0x001fc400078e00db */
[----:B------:R-:W-:-:S05]  /*14030*/  @!P0 IMAD.MOV.U32 R11, RZ, RZ, R78 ;  /* 0x000000ffff0b8224 */ /* 0x000fca00078e004e */
[----:B------:R0:W4:Y:S02]  /*14040*/  @!P0 LDG.E.U16 R14, desc[UR40][R10.64] ;  /* 0x000000280a0e8981 */ /* 0x000124000c1e1500 */
[----:B0-----:R-:W-:Y:S02]  /*14050*/  @!P0 IMAD.MOV.U32 R10, RZ, RZ, R81 ;  /* 0x000000ffff0a8224 */ /* 0x001fe400078e0051 */
[----:B------:R-:W-:-:S05]  /*14060*/  @!P0 IMAD.MOV.U32 R11, RZ, RZ, R70 ;  /* 0x000000ffff0b8224 */ /* 0x000fca00078e0046 */
[----:B------:R0:W4:Y:S02]  /*14070*/  @!P0 LDG.E.U16 R13, desc[UR40][R10.64] ;  /* 0x000000280a0d8981 */ /* 0x000124000c1e1500 */
[----:B0-----:R-:W-:Y:S02]  /*14080*/  @!P0 IMAD.MOV.U32 R10, RZ, RZ, R73 ;  /* 0x000000ffff0a8224 */ /* 0x001fe400078e0049 */
[----:B------:R-:W-:-:S05]  /*14090*/  @!P0 IMAD.MOV.U32 R11, RZ, RZ, R228 ;  /* 0x000000ffff0b8224 */ /* 0x000fca00078e00e4 */
[----:B------:R0:W4:Y:S02]  /*140a0*/  @!P0 LDG.E.U16 R12, desc[UR40][R10.64] ;  /* 0x000000280a0c8981 */ /* 0x000124000c1e1500 */
[----:B0-----:R-:W-:Y:S02]  /*140b0*/  @!P0 IMAD.MOV.U32 R10, RZ, RZ, R90 ;  /* 0x000000ffff0a8224 */ /* 0x001fe400078e005a */
[----:B--2---:R-:W-:Y:S02]  /*140c0*/  @!P0 IMAD.MOV.U32 R11, RZ, RZ, R2 ;  /* 0x000000ffff0b8224 */ /* 0x004fe400078e0002 */
[----:B------:R-:W-:-:S03]  /*140d0*/  IMAD.SHL.U32 R2, R151, 0x100, RZ ;  /* 0x0000010097027824 */ /* 0x000fc600078e00ff */
[----:B------:R0:W2:Y:S02]  /*140e0*/  @!P0 LDG.E.U16 R4, desc[UR40][R10.64] ;  /* 0x000000280a048981 */ /* 0x0000a4000c1e1500 */
[----:B0-----:R-:W-:-:S05]  /*140f0*/  IMAD.SHL.U32 R10, R151, 0x2, RZ ;  /* 0x00000002970a7824 */ /* 0x001fca00078e00ff */
[----:B------:R-:W-:-:S04]  /*14100*/  LOP3.LUT R2, R2, 0xc07e, R10, 0xc8, !PT ;  /* 0x0000c07e02027812 */ /* 0x000fc800078ec80a */
[----:B------:R-:W-:-:S05]  /*14110*/  LOP3.LUT R2, R2, 0x70, RZ, 0x3c, !PT ;  /* 0x0000007002027812 */ /* 0x000fca00078e3cff */
        /* <DEDUP_REMOVED lines=32> */
[----:B------:R-:W-:Y:S01]  /*14320*/  STS.U16 [R3+UR7+0x20000], R108 ;  /* 0x0200006c03007988 */ /* 0x000fe20008000407 */
[----:B0-----:R-:W-:-:S03]  /*14330*/  LOP3.LUT R2, R3, 0x20, RZ, 0x3c, !PT ;  /* 0x0000002003027812 */ /* 0x001fc600078e3cff */
        /* <DEDUP_REMOVED lines=30> */
[----:B0-----:R-:W3:Y:S04]  /*14520*/  LDL R238, [R1+0xb70] ;  /* 0x000b700001ee7983 */ /* 0x001ee80000100800 */
[----:B------:R0:W-:Y:S04]  /*14530*/  STS.U16 [R2+UR7+0x23d00], R237 ;  /* 0x023d00ed02007988 */ /* 0x0001e80008000407 */
[----:B0-----:R-:W4:Y:S01]  /*14540*/  LDL R237, [R1+0xb6c] ;  /* 0x000b6c0001ed7983 */ /* 0x001f220000100800 */
[----:B------:R-:W-:-:S02]  /*14550*/  IMAD.MOV.U32 R3, RZ, RZ, R89 ;  /* 0x000000ffff037224 */ /* 0x000fc400078e0059 */
[----:B------:R-:W-:Y:S02]  /*14560*/  IMAD.MOV.U32 R10, RZ, RZ, R88 ;  /* 0x000000ffff0a7224 */ /* 0x000fe400078e0058 */
[----:B------:R-:W-:Y:S01]  /*14570*/  IMAD.MOV.U32 R228, RZ, RZ, R91 ;  /* 0x000000ffffe47224 */ /* 0x000fe200078e005b */
[----:B------:R-:W2:Y:S01]  /*14580*/  LDL.LU.64 R88, [R1] ;  /* 0x0000000001587983 */ /* 0x000ea20000300a00 */
[----:B------:R-:W-:Y:S02]  /*14590*/  IMAD.MOV.U32 R11, RZ, RZ, R90 ;  /* 0x000000ffff0b7224 */ /* 0x000fe400078e005a */
[----:B------:R-:W-:Y:S01]  /*145a0*/  IMAD.MOV.U32 R2, RZ, RZ, R92 ;  /* 0x000000ffff027224 */ /* 0x000fe200078e005c */
[----:B------:R-:W2:Y:S04]  /*145b0*/  LDL.LU.64 R90, [R1+0x8] ;  /* 0x00000800015a7983 */ /* 0x000ea80000300a00 */
        /* <DEDUP_REMOVED lines=29> */
[----:B------:R-:W2:Y:S01]  /*14790*/  LDL.LU.64 R150, [R1+0xf8] ;  /* 0x0000f80001967983 */ /* 0x000ea20000300a00 */
[----:B------:R-:W-:-:S04]  /*147a0*/  USHF.L.U32 UR8, UR6, 0x8, URZ ;  /* 0x0000000806087899 */ /* 0x000fc8000800063f */
[----:B------:R-:W-:-:S04]  /*147b0*/  ULOP3.LUT UR8, UR8, 0x400, URZ, 0xc0, !UPT ;  /* 0x0000040008087892 */ /* 0x000fc8000f8ec03f */
[----:B------:R-:W-:-:S04]  /*147c0*/  ULEA.HI UR8, UR7, UR8, URZ, 0x1c ;  /* 0x0000000807087291 */ /* 0x000fc8000f8fe03f */
[----:B------:R-:W-:Y:S01]  /*147d0*/  ULOP3.LUT UR12, UR8, 0x3fff, URZ, 0xc0, !UPT ;  /* 0x00003fff080c7892 */ /* 0x000fe2000f8ec03f */
[----:B------:R-:W-:Y:S01]  /*147e0*/  UMOV UR13, 0x40000040 ;  /* 0x40000040000d7882 */ /* 0x000fe20000000000 */
[----:B---3--:R-:W-:Y:S04]  /*147f0*/  STS.U16 [R238+UR7+0x20200], R236 ;  /* 0x020200ecee007988 */ /* 0x008fe80008000407 */
        /* <DEDUP_REMOVED lines=15> */
[----:B----4-:R0:W-:Y:S04]  /*148f0*/  STS.U16 [R237+UR7+0x23f00], R67 ;  /* 0x023f0043ed007988 */ /* 0x0101e80008000407 */
        /* <DEDUP_REMOVED lines=14> */
[----:B--2---:R1:W-:Y:S01]  /*149e0*/  STS.U16 [R237+UR7+0x23b00], R4 ;  /* 0x023b0004ed007988 */ /* 0x0043e20008000407 */
[----:B------:R2:W-:Y:S06]  /*149f0*/  MEMBAR.ALL.CTA ;  /* 0x0000000000007992 */ /* 0x0005ec0000008000 */
[----:B--2---:R-:W2:Y:S01]  /*14a00*/  FENCE.VIEW.ASYNC.S ;  /* 0x00000000000073c6 */ /* 0x004ea20000000000 */
[----:B------:R-:W-:-:S03]  /*14a10*/  UMOV UR8, URZ ;  /* 0x0000003f00087c82 */ /* 0x000fc60008000000 */
[----:B0-----:R-:W3:Y:S01]  /*14a20*/  LDL.LU R67, [R1+0xd60] ;  /* 0x000d600001437983 */ /* 0x001ee20000300800 */
[----:B--2---:R-:W-:Y:S06]  /*14a30*/  BAR.SYNC.DEFER_BLOCKING 0x0 ;  /* 0x0000000000007b1d */ /* 0x004fec0000010000 */
[----:B------:R-:W-:-:S06]  /*14a40*/  WARPGROUP.ARRIVE ;  /* 0x00000000000079c5 */ /* 0x000fcc0000000000 */
[----:B------:R-:W-:Y:S01]  /*14a50*/  HGMMA.64x128x16.F32 R88, gdesc[UR12].tnspA, R88, gsb0 ;  /* 0x21e000000c5879f0 */ /* 0x000fe20008000858 */
[----:B------:R-:W-:-:S04]  /*14a60*/  UIADD3 UR12, UP0, UR12, 0x80, URZ ;  /* 0x000000800c0c7890 */ /* 0x000fc8000ff1e03f */
[----:B------:R-:W-:-:S03]  /*14a70*/  UIADD3.X UR9, UR8, 0x40000040, URZ, UP0, !UPT ;  /* 0x4000004008097890 */ /* 0x000fc600087fe43f */
[----:B------:R-:W-:Y:S02]  /*14a80*/  UMOV UR8, UR12 ;  /* 0x0000000c00087c82 */ /* 0x000fe40008000000 */
[----:B------:R-:W-:Y:S01]  /*14a90*/  UIADD3.64 UR16, UR8, 0x80, URZ ;  /* 0x0000008008107897 */ /* 0x000fe2000fffe03f */
[----:B------:R-:W-:Y:S02]  /*14aa0*/  WARPGROUP.DEPBAR.LE gsb0, 0x0 ;  /* 0x00008000000079c5 */ /* 0x000fe40000010000 */
[----:B------:R-:W-:-:S06]  /*14ab0*/  WARPGROUP.ARRIVE ;  /* 0x00000000000079c5 */ /* 0x000fcc0000000000 */
[----:B------:R-:W-:Y:S01]  /*14ac0*/  HGMMA.64x128x16.F32 R88, gdesc[UR8].tnspA, R88, gsb0 ;  /* 0x21e00000085879f0 */ /* 0x000fe20008000858 */
[----:B------:R-:W-:Y:S02]  /*14ad0*/  UIADD3.64 UR20, UR8, 0x100, URZ ;  /* 0x0000010008147897 */ /* 0x000fe4000fffe03f */
[----:B------:R-:W-:Y:S02]  /*14ae0*/  WARPGROUP.DEPBAR.LE gsb0, 0x0 ;  /* 0x00008000000079c5 */ /* 0x000fe40000010000 */
[----:B------:R-:W-:-:S07]  /*14af0*/  WARPGROUP.ARRIVE ;  /* 0x00000000000079c5 */ /* 0x000fce0000000000 */
        /* <DEDUP_REMOVED lines=16> */
[----:B------:R-:W-:Y:S03]  /*14c00*/  HGMMA.64x128x16.F32 R88, gdesc[UR32].tnspA, R88, gsb0 ;  /* 0x21e00000205879f0 */ /* 0x000fe60008000858 */
[----:B------:R-:W-:Y:S02]  /*14c10*/  WARPGROUP.DEPBAR.LE gsb0, 0x0 ;  /* 0x00008000000079c5 */ /* 0x000fe40000010000 */
[----:B------:R-:W-:-:S07]  /*14c20*/  WARPGROUP.ARRIVE ;  /* 0x00000000000079c5 */ /* 0x000fce0000000000 */
[----:B------:R-:W-:Y:S01]  /*14c30*/  HGMMA.64x128x16.F32 R88, gdesc[UR36].tnspA, R88, gsb0 ;  /* 0x21e00000245879f0 */ /* 0x000fe20008000858 */
[----:B-1----:R-:W-:Y:S02]  /*14c40*/  IMAD.MOV.U32 R4, RZ, RZ, R3 ;  /* 0x000000ffff047224 */ /* 0x002fe400078e0003 */
[----:B------:R-:W-:Y:S01]  /*14c50*/  IMAD.MOV.U32 R3, RZ, RZ, R11 ;  /* 0x000000ffff037224 */ /* 0x000fe200078e000b */
[----:B------:R-:W-:Y:S02]  /*14c60*/  WARPGROUP.DEPBAR.LE gsb0, 0x0 ;  /* 0x00008000000079c5 */ /* 0x000fe40000010000 */
[----:B------:R-:W-:Y:S04]  /*14c70*/  STL.64 [R1], R88 ;  /* 0x0000005801007387 */ /* 0x000fe80000100a00 */
        /* <DEDUP_REMOVED lines=26> */
[----:B------:R-:W-:Y:S01]  /*14e20*/  STL.64 [R1+0xd8], R142 ;  /* 0x0000d88e01007387 */ /* 0x000fe20000100a00 */
[----:B------:R-:W-:-:S03]  /*14e30*/  IMAD.MOV.U32 R19, RZ, RZ, R151 ;  /* 0x000000ffff137224 */ /* 0x000fc600078e0097 */
[----:B------:R-:W-:Y:S01]  /*14e40*/  STL.64 [R1+0xe0], R144 ;  /* 0x0000e09001007387 */ /* 0x000fe20000100a00 */
[----:B------:R-:W-:-:S03]  /*14e50*/  IMAD.MOV.U32 R16, RZ, RZ, R150 ;  /* 0x000000ffff107224 */ /* 0x000fc600078e0096 */
[----:B------:R-:W-:Y:S01]  /*14e60*/  STL.64 [R1+0xe8], R146 ;  /* 0x0000e89201007387 */ /* 0x000fe20000100a00 */
[----:B------:R-:W-:-:S03]  /*14e70*/  IMAD.MOV.U32 R18, RZ, RZ, R149 ;  /* 0x000000ffff127224 */ /* 0x000fc600078e0095 */
[----:B------:R-:W-:Y:S01]  /*14e80*/  STL.64 [R1+0xf0], R148 ;  /* 0x0000f09401007387 */ /* 0x000fe20000100a00 */
[----:B------:R-:W-:-:S03]  /*14e90*/  IMAD.MOV.U32 R11, RZ, RZ, R148 ;  /* 0x000000ffff0b7224 */ /* 0x000fc600078e0094 */
[----:B------:R0:W-:Y:S01]  /*14ea0*/  STL.64 [R1+0xf8], R150 ;  /* 0x0000f89601007387 */ /* 0x0001e20000100a00 */
[----:B------:R-:W-:Y:S02]  /*14eb0*/  IMAD.MOV.U32 R222, RZ, RZ, R147 ;  /* 0x000000ffffde7224 */ /* 0x000fe400078e0093 */
[----:B------:R-:W-:Y:S02]  /*14ec0*/  IMAD.MOV.U32 R15, RZ, RZ, R146 ;  /* 0x000000ffff0f7224 */ /* 0x000fe400078e0092 */
[----:B------:R-:W-:Y:S02]  /*14ed0*/  IMAD.MOV.U32 R220, RZ, RZ, R145 ;  /* 0x000000ffffdc7224 */ /* 0x000fe400078e0091 */
[----:B------:R-:W-:Y:S02]  /*14ee0*/  IMAD.MOV.U32 R14, RZ, RZ, R144 ;  /* 0x000000ffff0e7224 */ /* 0x000fe400078e0090 */
[----:B------:R-:W-:Y:S01]  /*14ef0*/  IMAD.MOV.U32 R13, RZ, RZ, R143 ;  /* 0x000000ffff0d7224 */ /* 0x000fe200078e008f */
[----:B0-----:R-:W2:Y:S01]  /*14f00*/  LDL.LU.64 R150, [R1+0xd58] ;  /* 0x000d580001967983 */ /* 0x001ea20000300a00 */
[----:B------:R-:W-:-:S03]  /*14f10*/  IMAD.MOV.U32 R21, RZ, RZ, R142 ;  /* 0x000000ffff157224 */ /* 0x000fc600078e008e */
[----:B------:R-:W2:Y:S01]  /*14f20*/  LDL.LU.64 R148, [R1+0xd50] ;  /* 0x000d500001947983 */ /* 0x000ea20000300a00 */
[----:B------:R-:W-:-:S03]  /*14f30*/  IMAD.MOV.U32 R12, RZ, RZ, R141 ;  /* 0x000000ffff0c7224 */ /* 0x000fc600078e008d */
[----:B------:R-:W2:Y:S01]  /*14f40*/  LDL.LU.64 R146, [R1+0xd48] ;  /* 0x000d480001927983 */ /* 0x000ea20000300a00 */
[----:B------:R-:W-:-:S03]  /*14f50*/  IMAD.MOV.U32 R20, RZ, RZ, R140 ;  /* 0x000000ffff147224 */ /* 0x000fc600078e008c */
[----:B------:R-:W2:Y:S01]  /*14f60*/  LDL.LU.64 R144, [R1+0xd40] ;  /* 0x000d400001907983 */ /* 0x000ea20000300a00 */
[----:B------:R-:W-:Y:S02]  /*14f70*/  IMAD.MOV.U32 R221, RZ, RZ, R138 ;  /* 0x000000ffffdd7224 */ /* 0x000fe400078e008a */
[----:B------:R-:W-:Y:S01]  /*14f80*/  IMAD.MOV.U32 R22, RZ, RZ, R139 ;  /* 0x000000ffff167224 */ /* 0x000fe200078e008b */
[----:B------:R-:W2:Y:S01]  /*14f90*/  LDL.LU.64 R142, [R1+0xd38] ;  /* 0x000d3800018e7983 */ /* 0x000ea20000300a00 */
[----:B------:R-:W-:-:S03]  /*14fa0*/  IMAD.MOV.U32 R23, RZ, RZ, R137 ;  /* 0x000000ffff177224 */ /* 0x000fc600078e0089 */
[----:B------:R-:W2:Y:S01]  /*14fb0*/  LDL.LU.64 R140, [R1+0xd30] ;  /* 0x000d3000018c7983 */ /* 0x000ea20000300a00 */
[----:B------:R-:W-:-:S03]  /*14fc0*/  IMAD.MOV.U32 R17, RZ, RZ, R134 ;  /* 0x000000ffff117224 */ /* 0x000fc600078e0086 */
[----:B------:R-:W2:Y:S01]  /*14fd0*/  LDL.LU.64 R138, [R1+0xd28] ;  /* 0x000d2800018a7983 */ /* 0x000ea20000300a00 */
[----:B------:R-:W-:-:S03]  /*14fe0*/  IMAD.MOV.U32 R223, RZ, RZ, R133 ;  /* 0x000000ffffdf7224 */ /* 0x000fc600078e0085 */
[----:B------:R-:W2:Y:S04]  /*14ff0*/  LDL.LU.64 R136, [R1+0xd20] ;  /* 0x000d200001887983 */ /* 0x000ea80000300a00 */
[----:B------:R-:W2:Y:S04]  /*15000*/  LDL.LU.64 R134, [R1+0xd18] ;  /* 0x000d180001867983 */ /* 0x000ea80000300a00 */
[----:B------:R-:W2:Y:S04]  /*15010*/  LDL.LU.64 R132, [R1+0xd10] ;  /* 0x000d100001847983 */ /* 0x000ea80000300a00 */
[----:B------:R-:W2:Y:S04]  /*15020*/  LDL.LU.64 R130, [R1+0xd08] ;  /* 0x000d080001827983 */ /* 0x000ea80000300a00 */
[----:B------:R-:W2:Y:S01]  /*15030*/  LDL.LU.64 R128, [R1+0xd00] ;  /* 0x000d000001807983 */ /* 0x000ea20000300a00 */
[----:B------:R-:W-:-:S03]  /*15040*/  IMAD.MOV.U32 R252, RZ, RZ, R118 ;  /* 0x000000fffffc7224 */ /* 0x000fc600078e0076 */
        /* <DEDUP_REMOVED lines=14> */
[----:B------:R-:W-:Y:S02]  /*15130*/  IMAD.MOV.U32 R245, RZ, RZ, R109 ;  /* 0x000000fffff57224 */ /* 0x000fe400078e006d */
[----:B------:R-:W-:Y:S01]  /*15140*/  IMAD.MOV.U32 R243, RZ, RZ, R108 ;  /* 0x000000fffff37224 */ /* 0x000fe200078e006c */
[----:B------:R-:W2:Y:S01]  /*15150*/  LDL.LU.64 R112, [R1+0xcc0] ;  /* 0x000cc00001707983 */ /* 0x000ea20000300a00 */
[----:B------:R-:W-:Y:S02]  /*15160*/  IMAD.MOV.U32 R242, RZ, RZ, R107 ;  /* 0x000000fffff27224 */ /* 0x000fe400078e006b */
[----:B------:R-:W-:Y:S01]  /*15170*/  IMAD.MOV.U32 R240, RZ, RZ, R106 ;  /* 0x000000fffff07224 */ /* 0x000fe200078e006a */
[----:B------:R-:W2:Y:S01]  /*15180*/  LDL.LU.64 R110, [R1+0xcb8] ;  /* 0x000cb800016e7983 */ /* 0x000ea20000300a00 */
[----:B------:R-:W-:-:S02]  /*15190*/  IMAD.MOV.U32 R241, RZ, RZ, R105 ;  /* 0x000000fffff17224 */ /* 0x000fc400078e0069 */
        /* <DEDUP_REMOVED lines=25> */
[----:B------:R-:W2:Y:S04]  /*15330*/  LDL.LU.64 R92, [R1+0xc70] ;  /* 0x000c7000015c7983 */ /* 0x000ea80000300a00 */
[----:B------:R-:W2:Y:S04]  /*15340*/  LDL.LU.64 R90, [R1+0xc68] ;  /* 0x000c6800015a7983 */ /* 0x000ea80000300a00 */
[----:B------:R-:W2:Y:S04]  /*15350*/  LDL.LU.64 R88, [R1+0xc60] ;  /* 0x000c600001587983 */ /* 0x000ea80000300a00 */
        /* <DEDUP_REMOVED lines=19> */
[----:B------:R0:W-:Y:S04]  /*15490*/  STL [R1+0xbb8], R19 ;  /* 0x000bb81301007387 */ /* 0x0001e80000100800 */
[----:B------:R1:W-:Y:S04]  /*154a0*/  STL [R1+0xbb4], R220 ;  /* 0x000bb4dc01007387 */ /* 0x0003e80000100800 */
[----:B------:R-:W-:Y:S04]  /*154b0*/  STL [R1+0xbb0], R221 ;  /* 0x000bb0dd01007387 */ /* 0x000fe80000100800 */
[----:B------:R-:W-:Y:S01]  /*154c0*/  STL [R1+0xbac], R222 ;  /* 0x000bacde01007387 */ /* 0x000fe20000100800 */
[----:B0-----:R-:W-:-:S03]  /*154d0*/  IMAD.MOV.U32 R19, RZ, RZ, R70 ;  /* 0x000000ffff137224 */ /* 0x001fc600078e0046 */
[----:B------:R0:W-:Y:S01]  /*154e0*/  STL [R1+0xba8], R223 ;  /* 0x000ba8df01007387 */ /* 0x0001e20000100800 */
[----:B-1----:R-:W-:Y:S02]  /*154f0*/  IMAD.MOV.U32 R220, RZ, RZ, R69 ;  /* 0x000000ffffdc7224 */ /* 0x002fe400078e0045 */
[----:B------:R-:W-:Y:S02]  /*15500*/  IMAD.MOV.U32 R18, RZ, RZ, R71 ;  /* 0x000000ffff127224 */ /* 0x000fe400078e0047 */
[----:B------:R-:W-:Y:S02]  /*15510*/  IMAD.MOV.U32 R17, RZ, RZ, R72 ;  /* 0x000000ffff117224 */ /* 0x000fe400078e0048 */
[----:B0-----:R-:W-:Y:S02]  /*15520*/  IMAD.MOV.U32 R223, RZ, RZ, R68 ;  /* 0x000000ffffdf7224 */ /* 0x001fe400078e0044 */
[----:B------:R-:W3:Y:S01]  /*15530*/  LDL.LU R68, [R1+0xc58] ;  /* 0x000c580001447983 */ /* 0x000ee20000300800 */
[----:B------:R-:W-:-:S03]  /*15540*/  IMAD.MOV.U32 R16, RZ, RZ, R73 ;  /* 0x000000ffff107224 */ /* 0x000fc600078e0049 */
        /* <DEDUP_REMOVED lines=32> */
[----:B------:R-:W3:Y:S04]  /*15750*/  LDL.LU R85, [R1+0xc14] ;  /* 0x000c140001557983 */ /* 0x000ee80000300800 */
[----:B------:R-:W3:Y:S04]  /*15760*/  LDL.LU R86, [R1+0xc10] ;  /* 0x000c100001567983 */ /* 0x000ee80000300800 */
[----:B------:R-:W3:Y:S04]  /*15770*/  LDL.LU R87, [R1+0xc0c] ;  /* 0x000c0c0001577983 */ /* 0x000ee80000300800 */
[----:B------:R-:W4:Y:S01]  /*15780*/  LDL.LU R0, [R1+0xc08] ;  /* 0x000c080001007983 */ /* 0x000f220000300800 */
[----:B------:R-:W-:-:S02]  /*15790*/  IMAD.MOV.U32 R249, RZ, RZ, R219 ;  /* 0x000000fffff97224 */ /* 0x000fc400078e00db */
[----:B------:R-:W-:Y:S02]  /*157a0*/  IMAD.MOV.U32 R219, RZ, RZ, R5 ;  /* 0x000000ffffdb7224 */ /* 0x000fe400078e0005 */
[----:B------:R-:W0:Y:S01]  /*157b0*/  LDC R5, c[0x0][0x238] ;  /* 0x00008e00ff057b82 */ /* 0x000e220000000800 */
[----:B------:R-:W-:Y:S02]  /*157c0*/  IMAD.MOV.U32 R222, RZ, RZ, R4 ;  /* 0x000000ffffde7224 */ /* 0x000fe400078e0004 */
[----:B------:R-:W-:Y:S02]  /*157d0*/  IMAD.MOV.U32 R221, RZ, RZ, R10 ;  /* 0x000000ffffdd7224 */ /* 0x000fe400078e000a */
[----:B0-----:R-:W-:-:S04]  /*157e0*/  IMAD.SHL.U32 R5, R5, 0x80, RZ ;  /* 0x0000008005057824 */ /* 0x001fc800078e00ff */
[----:B------:R-:W-:-:S05]  /*157f0*/  IMAD.SHL.U32 R5, R5, 0x2, RZ ;  /* 0x0000000205057824 */ /* 0x000fca00078e00ff */
[-C--:B------:R-:W-:Y:S02]  /*15800*/  IADD3 R4, P0, R8, R5.reuse, RZ ;  /* 0x0000000508047210 */ /* 0x080fe40007f1e0ff */
[----:B------:R-:W-:Y:S02]  /*15810*/  IADD3 R10, P1, R6, R5, RZ ;  /* 0x00000005060a7210 */ /* 0x000fe40007f3e0ff */
[----:B------:R-:W2:Y:S01]  /*15820*/  LDL R5, [R1+0xb68] ;  /* 0x000b680001057983 */ /* 0x000ea20000100800 */
[----:B----4-:R-:W-:-:S03]  /*15830*/  IMAD.X R8, R9, 0x1, R0, P0 ;  /* 0x0000000109087824 */ /* 0x010fc600000e0600 */
[----:B------:R-:W4:Y:S01]  /*15840*/  LDL.LU R9, [R1+0xb40] ;  /* 0x000b400001097983 */ /* 0x000f220000300800 */
[----:B------:R-:W-:-:S03]  /*15850*/  IMAD.X R6, R7, 0x1, R0, P1 ;  /* 0x0000000107067824 */ /* 0x000fc600008e0600 */
[----:B------:R-:W3:Y:S02]  /*15860*/  LDL.LU R7, [R1+0x100] ;  /* 0x0001000001077983 */ /* 0x000ee40000300800 */
[----:B---3--:R-:W-:-:S05]  /*15870*/  VIADD R7, R7, 0x1 ;  /* 0x0000000107077836 */ /* 0x008fca0000000000 */
[----:B--2---:R-:W-:Y:S02]  /*15880*/  ISETP.NE.U32.AND P0, PT, R7, R5, PT ;  /* 0x000000050700720c */ /* 0x004fe40003f05070 */
[----:B------:R-:W0:Y:S01]  /*15890*/  LDC R5, c[0x0][0x238] ;  /* 0x00008e00ff057b82 */ /* 0x000e220000000800 */
[----:B------:R1:W-:Y:S01]  /*158a0*/  STL [R1+0x100], R7 ;  /* 0x0001000701007387 */ /* 0x0003e20000100800 */
[----:B0-----:R-:W-:-:S04]  /*158b0*/  IMAD.SHL.U32 R5, R5, 0x80, RZ ;  /* 0x0000008005057824 */ /* 0x001fc800078e00ff */
[----:B------:R-:W-:-:S05]  /*158c0*/  IMAD.SHL.U32 R5, R5, 0x2, RZ ;  /* 0x0000000205057824 */ /* 0x000fca00078e00ff */
[----:B----4-:R-:W-:-:S05]  /*158d0*/  IADD3 R9, P1, R9, R5, RZ ;  /* 0x0000000509097210 */ /* 0x010fca0007f3e0ff */
[----:B------:R0:W-:Y:S04]  /*158e0*/  STL [R1+0xb40], R9 ;  /* 0x000b400901007387 */ /* 0x0001e80000100800 */
[----:B-1----:R-:W2:Y:S04]  /*158f0*/  LDL.LU R7, [R1+0xb38] ;  /* 0x000b380001077983 */ /* 0x002ea80000300800 */
[----:B0-----:R-:W3:Y:S01]  /*15900*/  LDL.LU R9, [R1+0xb30] ;  /* 0x000b300001097983 */ /* 0x001ee20000300800 */
[-C--:B--2---:R-:W-:Y:S02]  /*15910*/  IADD3 R7, P2, R7, R5.reuse, RZ ;  /* 0x0000000507077210 */ /* 0x084fe40007f5e0ff */
[----:B---3--:R-:W-:-:S03]  /*15920*/  IADD3 R9, P3, R9, R5, RZ ;  /* 0x0000000509097210 */ /* 0x008fc60007f7e0ff */
[----:B------:R0:W-:Y:S04]  /*15930*/  STL [R1+0xb38], R7 ;  /* 0x000b380701007387 */ /* 0x0001e80000100800 */
[----:B------:R1:W-:Y:S04]  /*15940*/  STL [R1+0xb30], R9 ;  /* 0x000b300901007387 */ /* 0x0003e80000100800 */
[----:B0-----:R-:W2:Y:S04]  /*15950*/  LDL.LU R7, [R1+0xb28] ;  /* 0x000b280001077983 */ /* 0x001ea80000300800 */
[----:B-1----:R-:W3:Y:S01]  /*15960*/  LDL.LU R9, [R1+0xb20] ;  /* 0x000b200001097983 */ /* 0x002ee20000300800 */
[----:B--2---:R-:W-:-:S02]  /*15970*/  IADD3 R7, P4, R7, R5, RZ ;  /* 0x0000000507077210 */ /* 0x004fc40007f9e0ff */
[----:B---3--:R-:W-:-:S03]  /*15980*/  IADD3 R9, P5, R9, R5, RZ ;  /* 0x0000000509097210 */ /* 0x008fc60007fbe0ff */
[----:B------:R0:W-:Y:S04]  /*15990*/  STL [R1+0xb28], R7 ;  /* 0x000b280701007387 */ /* 0x0001e80000100800 */
[----:B------:R1:W-:Y:S04]  /*159a0*/  STL [R1+0xb20], R9 ;  /* 0x000b200901007387 */ /* 0x0003e80000100800 */
[----:B0-----:R-:W2:Y:S04]  /*159b0*/  LDL.LU R7, [R1+0xb18] ;  /* 0x000b180001077983 */ /* 0x001ea80000300800 */
[----:B-1----:R-:W3:Y:S01]  /*159c0*/  LDL.LU R9, [R1+0xb3c] ;  /* 0x000b3c0001097983 */ /* 0x002ee20000300800 */
[----:B--2---:R-:W-:Y:S01]  /*159d0*/  IADD3 R7, P6, R7, R5, RZ ;  /* 0x0000000507077210 */ /* 0x004fe20007fde0ff */
[----:B---3--:R-:W-:-:S04]  /*159e0*/  IMAD.X R9, R9, 0x1, R0, P1 ;  /* 0x0000000109097824 */ /* 0x008fc800008e0600 */
        /* <DEDUP_REMOVED lines=1252> */
[----:B------:R-:W-:-:S05]  /*1a830*/  IADD3 R246, P5, R246, R5, RZ ;  /* 0x00000005f6f67210 */ /* 0x000fca0007fbe0ff */
[----:B------:R0:W-:Y:S04]  /*1a840*/  STL [R1+0x490], R246 ;  /* 0x000490f601007387 */ /* 0x0001e80000100800 */
[----:B0-----:R0:W5:Y:S01]  /*1a850*/  LDL.LU R246, [R1+0xc04] ;  /* 0x000c040001f67983 */ /* 0x0011620000300800 */
[--C-:B--2---:R-:W-:Y:S01]  /*1a860*/  IMAD.X R7, R7, 0x1, R0.reuse, P6 ;  /* 0x0000000107077824 */ /* 0x104fe200030e0600 */
[----:B---3--:R-:W-:Y:S02]  /*1a870*/  IADD3 R9, P6, R9, R5, RZ ;  /* 0x0000000509097210 */ /* 0x008fe40007fde0ff */
[----:B------:R-:W2:Y:S04]  /*1a880*/  LDL.LU R5, [R1+0x4ac] ;  /* 0x0004ac0001057983 */ /* 0x000ea80000300800 */
[----:B------:R1:W-:Y:S04]  /*1a890*/  STL [R1+0x4b4], R7 ;  /* 0x0004b40701007387 */ /* 0x0003e80000100800 */
[----:B------:R3:W-:Y:S04]  /*1a8a0*/  STL [R1+0x488], R9 ;  /* 0x0004880901007387 */ /* 0x0007e80000100800 */
[----:B-1----:R-:W4:Y:S04]  /*1a8b0*/  LDL.LU R7, [R1+0x480] ;  /* 0x0004800001077983 */ /* 0x002f280000300800 */
[----:B---3--:R-:W3:Y:S01]  /*1a8c0*/  LDL.LU R9, [R1+0x4a4] ;  /* 0x0004a40001097983 */ /* 0x008ee20000300800 */
[----:B--2---:R-:W-:-:S05]  /*1a8d0*/  IMAD.X R5, R5, 0x1, R0, P1 ;  /* 0x0000000105057824 */ /* 0x004fca00008e0600 */
[----:B------:R1:W-:Y:S02]  /*1a8e0*/  STL [R1+0x4ac], R5 ;  /* 0x0004ac0501007387 */ /* 0x0003e40000100800 */
[----:B-1----:R-:W1:Y:S01]  /*1a8f0*/  LDC R5, c[0x0][0x238] ;  /* 0x00008e00ff057b82 */ /* 0x002e620000000800 */
[----:B---3--:R-:W-:-:S05]  /*1a900*/  IMAD.X R9, R9, 0x1, R0, P2 ;  /* 0x0000000109097824 */ /* 0x008fca00010e0600 */
[----:B------:R2:W-:Y:S01]  /*1a910*/  STL [R1+0x4a4], R9 ;  /* 0x0004a40901007387 */ /* 0x0005e20000100800 */
[----:B-1----:R-:W-:-:S04]  /*1a920*/  IMAD.SHL.U32 R5, R5, 0x80, RZ ;  /* 0x0000008005057824 */ /* 0x002fc800078e00ff */
[----:B------:R-:W-:-:S05]  /*1a930*/  IMAD.SHL.U32 R5, R5, 0x2, RZ ;  /* 0x0000000205057824 */ /* 0x000fca00078e00ff */
[----:B----4-:R-:W-:-:S05]  /*1a940*/  IADD3 R7, P1, R7, R5, RZ ;  /* 0x0000000507077210 */ /* 0x010fca0007f3e0ff */
[----:B------:R1:W-:Y:S04]  /*1a950*/  STL [R1+0x480], R7 ;  /* 0x0004800701007387 */ /* 0x0003e80000100800 */
[----:B--2---:R-:W2:Y:S04]  /*1a960*/  LDL.LU R9, [R1+0x478] ;  /* 0x0004780001097983 */ /* 0x004ea80000300800 */
[----:B-1----:R-:W3:Y:S01]  /*1a970*/  LDL.LU R7, [R1+0x49c] ;  /* 0x00049c0001077983 */ /* 0x002ee20000300800 */
[----:B--2---:R-:W-:-:S05]  /*1a980*/  IADD3 R9, P2, R9, R5, RZ ;  /* 0x0000000509097210 */ /* 0x004fca0007f5e0ff */
[----:B------:R1:W-:Y:S04]  /*1a990*/  STL [R1+0x478], R9 ;  /* 0x0004780901007387 */ /* 0x0003e80000100800 */
[----:B-1----:R-:W2:Y:S01]  /*1a9a0*/  LDL.LU R9, [R1+0x470] ;  /* 0x0004700001097983 */ /* 0x002ea20000300800 */
[----:B---3--:R-:W-:-:S05]  /*1a9b0*/  IMAD.X R7, R7, 0x1, R0, P3 ;  /* 0x0000000107077824 */ /* 0x008fca00018e0600 */
[----:B------:R1:W-:Y:S04]  /*1a9c0*/  STL [R1+0x49c], R7 ;  /* 0x00049c0701007387 */ /* 0x0003e80000100800 */
        /* <DEDUP_REMOVED lines=217> */
[----:B--2---:R-:W-:-:S05]  /*1b760*/  IADD3 R9, P3, R9, UR4, RZ ;  /* 0x0000000409097c10 */ /* 0x004fca000ff7e0ff */
        /* <DEDUP_REMOVED lines=32> */
[----:B---3--:R-:W-:-:S05]  /*1b970*/  IADD3.X R7, R7, UR5, RZ, P3, !PT ;  /* 0x0000000507077c10 */ /* 0x008fca0009ffe4ff */
        /* <DEDUP_REMOVED lines=36> */
[----:B------:R1:W-:Y:S01]  /*1bbc0*/  STL [R1+0x31c], R7 ;  /* 0x00031c0701007387 */ /* 0x0003e20000100800 */
[----:B--2---:R-:W-:-:S05]  /*1bbd0*/  IADD3 R9, P3, R9, UR4, RZ ;  /* 0x0000000409097c10 */ /* 0x004fca000ff7e0ff */
[----:B------:R2:W-:Y:S04]  /*1bbe0*/  STL [R1+0x2f0], R9 ;  /* 0x0002f00901007387 */ /* 0x0005e80000100800 */
[----:B------:R-:W3:Y:S04]  /*1bbf0*/  LDL.LU R5, [R1+0x314] ;  /* 0x0003140001057983 */ /* 0x000ee80000300800 */
[----:B-1----:R-:W4:Y:S04]  /*1bc00*/  LDL.LU R7, [R1+0x2e8] ;  /* 0x0002e80001077983 */ /* 0x002f280000300800 */
[----:B--2---:R-:W2:Y:S01]  /*1bc10*/  LDL.LU R9, [R1+0x30c] ;  /* 0x00030c0001097983 */ /* 0x004ea20000300800 */
[----:B---3--:R-:W-:-:S02]  /*1bc20*/  IADD3.X R5, R5, UR5, RZ, P4, !PT ;  /* 0x0000000505057c10 */ /* 0x008fc4000a7fe4ff */
[----:B----4-:R-:W-:-:S03]  /*1bc30*/  IADD3 R7, P4, R7, UR4, RZ ;  /* 0x0000000407077c10 */ /* 0x010fc6000ff9e0ff */
[----:B------:R1:W-:Y:S01]  /*1bc40*/  STL [R1+0x314], R5 ;  /* 0x0003140501007387 */ /* 0x0003e20000100800 */
[----:B--2---:R-:W-:-:S03]  /*1bc50*/  IADD3.X R9, R9, UR5, RZ, P5, !PT ;  /* 0x0000000509097c10 */ /* 0x004fc6000affe4ff */
[----:B------:R2:W-:Y:S04]  /*1bc60*/  STL [R1+0x2e8], R7 ;  /* 0x0002e80701007387 */ /* 0x0005e80000100800 */
[----:B------:R3:W-:Y:S04]  /*1bc70*/  STL [R1+0x30c], R9 ;  /* 0x00030c0901007387 */ /* 0x0007e80000100800 */
[----:B-1----:R-:W4:Y:S04]  /*1bc80*/  LDL.LU R5, [R1+0x304] ;  /* 0x0003040001057983 */ /* 0x002f280000300800 */
[----:B--2---:R-:W2:Y:S04]  /*1bc90*/  LDL.LU R7, [R1+0x2d8] ;  /* 0x0002d80001077983 */ /* 0x004ea80000300800 */
[----:B---3--:R-:W3:Y:S01]  /*1bca0*/  LDL.LU R9, [R1+0x2fc] ;  /* 0x0002fc0001097983 */ /* 0x008ee20000300800 */
[----:B------:R-:W-:-:S05]  /*1bcb0*/  IADD3 R247, P5, R247, UR4, RZ ;  /* 0x00000004f7f77c10 */ /* 0x000fca000ffbe0ff */
[----:B------:R1:W-:Y:S04]  /*1bcc0*/  STL [R1+0x2e0], R247 ;  /* 0x0002e0f701007387 */ /* 0x0003e80000100800 */
[----:B-1----:R0:W5:Y:S01]  /*1bcd0*/  LDL.LU R247, [R1+0xc00] ;  /* 0x000c000001f77983 */ /* 0x0021620000300800 */
[----:B----4-:R-:W-:Y:S02]  /*1bce0*/  IADD3.X R5, R5, UR5, RZ, P6, !PT ;  /* 0x0000000505057c10 */ /* 0x010fe4000b7fe4ff */
[----:B--2---:R-:W-:-:S03]  /*1bcf0*/  IADD3 R7, P6, R7, UR4, RZ ;  /* 0x0000000407077c10 */ /* 0x004fc6000ffde0ff */
[----:B------:R-:W-:Y:S01]  /*1bd00*/  STL [R1+0x304], R5 ;  /* 0x0003040501007387 */ /* 0x000fe20000100800 */
[----:B---3--:R-:W-:-:S03]  /*1bd10*/  IADD3.X R9, R9, UR5, RZ, P1, !PT ;  /* 0x0000000509097c10 */ /* 0x008fc60008ffe4ff */
[----:B------:R1:W-:Y:S04]  /*1bd20*/  STL [R1+0x2d8], R7 ;  /* 0x0002d80701007387 */ /* 0x0003e80000100800 */
[----:B-1----:R-:W2:Y:S04]  /*1bd30*/  LDL.LU R7, [R1+0x2d0] ;  /* 0x0002d00001077983 */ /* 0x002ea80000300800 */
[----:B------:R1:W-:Y:S04]  /*1bd40*/  STL [R1+0x2fc], R9 ;  /* 0x0002fc0901007387 */ /* 0x0003e80000100800 */
[----:B------:R-:W3:Y:S04]  /*1bd50*/  LDL.LU R5, [R1+0x2f4] ;  /* 0x0002f40001057983 */ /* 0x000ee80000300800 */
[----:B-1----:R-:W4:Y:S01]  /*1bd60*/  LDL.LU R9, [R1+0x2c8] ;  /* 0x0002c80001097983 */ /* 0x002f220000300800 */
[----:B--2---:R-:W-:-:S02]  /*1bd70*/  IADD3 R7, P1, R7, UR4, RZ ;  /* 0x0000000407077c10 */ /* 0x004fc4000ff3e0ff */
[----:B---3--:R-:W-:-:S03]  /*1bd80*/  IADD3.X R5, R5, UR5, RZ, P2, !PT ;  /* 0x0000000505057c10 */ /* 0x008fc600097fe4ff */
[----:B------:R1:W-:Y:S01]  /*1bd90*/  STL [R1+0x2d0], R7 ;  /* 0x0002d00701007387 */ /* 0x0003e20000100800 */
[----:B----4-:R-:W-:-:S03]  /*1bda0*/  IADD3 R9, P2, R9, UR4, RZ ;  /* 0x0000000409097c10 */ /* 0x010fc6000ff5e0ff */
[----:B-1----:R-:W2:Y:S04]  /*1bdb0*/  LDL.LU R7, [R1+0x2ec] ;  /* 0x0002ec0001077983 */ /* 0x002ea80000300800 */
[----:B------:R-:W-:Y:S04]  /*1bdc0*/  STL [R1+0x2f4], R5 ;  /* 0x0002f40501007387 */ /* 0x000fe80000100800 */
[----:B------:R1:W-:Y:S04]  /*1bdd0*/  STL [R1+0x2c8], R9 ;  /* 0x0002c80901007387 */ /* 0x0003e80000100800 */
[----:B-1----:R-:W3:Y:S01]  /*1bde0*/  LDL.LU R9, [R1+0x2c0] ;  /* 0x0002c00001097983 */ /* 0x002ee20000300800 */
[----:B--2---:R-:W-:-:S05]  /*1bdf0*/  IADD3.X R7, R7, UR5, RZ, P3, !PT ;  /* 0x0000000507077c10 */ /* 0x004fca0009ffe4ff */
[----:B------:R1:W-:Y:S04]  /*1be00*/  STL [R1+0x2ec], R7 ;  /* 0x0002ec0701007387 */ /* 0x0003e80000100800 */
[----:B------:R-:W2:Y:S01]  /*1be10*/  LDL.LU R5, [R1+0x2e4] ;  /* 0x0002e40001057983 */ /* 0x000ea20000300800 */
[----:B---3--:R-:W-:-:S03]  /*1be20*/  IADD3 R9, P3, R9, UR4, RZ ;  /* 0x0000000409097c10 */ /* 0x008fc6000ff7e0ff */
[----:B-1----:R-:W3:Y:S04]  /*1be30*/  LDL.LU R7, [R1+0x2b8] ;  /* 0x0002b80001077983 */ /* 0x002ee80000300800 */
[----:B------:R1:W-:Y:S04]  /*1be40*/  STL [R1+0x2c0], R9 ;  /* 0x0002c00901007387 */ /* 0x0003e80000100800 */
[----:B-1----:R-:W4:Y:S01]  /*1be50*/  LDL.LU R9, [R1+0x2dc] ;  /* 0x0002dc0001097983 */ /* 0x002f220000300800 */
[----:B--2---:R-:W-:-:S05]  /*1be60*/  IADD3.X R5, R5, UR5, RZ, P4, !PT ;  /* 0x0000000505057c10 */ /* 0x004fca000a7fe4ff */
[----:B------:R-:W-:Y:S01]  /*1be70*/  STL [R1+0x2e4], R5 ;  /* 0x0002e40501007387 */ /* 0x000fe20000100800 */
[----:B---3--:R-:W-:-:S05]  /*1be80*/  IADD3 R7, P4, R7, UR4, RZ ;  /* 0x0000000407077c10 */ /* 0x008fca000ff9e0ff */
[----:B------:R1:W-:Y:S01]  /*1be90*/  STL [R1+0x2b8], R7 ;  /* 0x0002b80701007387 */ /* 0x0003e20000100800 */
[----:B----4-:R-:W-:-:S03]  /*1bea0*/  IADD3.X R9, R9, UR5, RZ, P5, !PT ;  /* 0x0000000509097c10 */ /* 0x010fc6000affe4ff */
        /* <DEDUP_REMOVED lines=124> */
[----:B------:R-:W-:Y:S01]  /*1c670*/  UIADD3.64 UR12, UR8, 0x780, URZ ;  /* 0x00000780080c7897 */ /* 0x000fe2000fffe03f */
[----:B------:R-:W-:-:S08]  /*1c680*/  WARPGROUP.ARRIVE ;  /* 0x00000000000079c5 */ /* 0x000fd00000000000 */
[----:B------:R-:W-:Y:S01]  /*1c690*/  HGMMA.64x128x16.F32 R152, gdesc[UR12].tnspA, R152, gsb0 ;  /* 0x21e000000c9879f0 */ /* 0x000fe20008000898 */
[----:B------:R-:W-:Y:S01]  /*1c6a0*/  UIADD3.64 UR44, UR8, 0x800, URZ ;  /* 0x00000800082c7897 */ /* 0x000fe2000fffe03f */
[----:B------:R-:W-:Y:S01]  /*1c6b0*/  UMOV UR46, UR10 ;  /* 0x0000000a002e7c82 */ /* 0x000fe20008000000 */
[----:B------:R-:W-:Y:S01]  /*1c6c0*/  UMOV UR47, UR11 ;  /* 0x0000000b002f7c82 */ /* 0x000fe20008000000 */
[----:B------:R-:W-:Y:S01]  /*1c6d0*/  UIADD3.64 UR16, UR8, 0x880, URZ ;  /* 0x0000088008107897 */ /* 0x000fe2000fffe03f */
[----:B--2---:R-:W-:Y:S02]  /*1c6e0*/  IADD3 R7, P1, R7, UR4, RZ ;  /* 0x0000000407077c10 */ /* 0x004fe4000ff3e0ff */
[----:B---3--:R-:W-:-:S03]  /*1c6f0*/  IADD3.X R5, R5, UR5, RZ, P2, !PT ;  /* 0x0000000505057c10 */ /* 0x008fc600097fe4ff */
[----:B------:R1:W-:Y:S01]  /*1c700*/  STL [R1+0x210], R7 ;  /* 0x0002100701007387 */ /* 0x0003e20000100800 */
[----:B----4-:R-:W-:-:S03]  /*1c710*/  IADD3 R9, P2, R9, UR4, RZ ;  /* 0x0000000409097c10 */ /* 0x010fc6000ff5e0ff */
[----:B-1----:R-:W2:Y:S04]  /*1c720*/  LDL.LU R7, [R1+0x22c] ;  /* 0x00022c0001077983 */ /* 0x002ea80000300800 */
[----:B------:R-:W-:Y:S04]  /*1c730*/  STL [R1+0x234], R5 ;  /* 0x0002340501007387 */ /* 0x000fe80000100800 */
[----:B------:R1:W-:Y:S04]  /*1c740*/  STL [R1+0x208], R9 ;  /* 0x0002080901007387 */ /* 0x0003e80000100800 */
[----:B-1----:R-:W3:Y:S01]  /*1c750*/  LDL.LU R9, [R1+0x200] ;  /* 0x0002000001097983 */ /* 0x002ee20000300800 */
[----:B------:R-:W-:-:S02]  /*1c760*/  WARPGROUP.DEPBAR.LE gsb0, 0x0 ;  /* 0x00008000000079c5 */ /* 0x000fc40000010000 */
[----:B------:R-:W-:-:S06]  /*1c770*/  WARPGROUP.ARRIVE ;  /* 0x00000000000079c5 */ /* 0x000fcc0000000000 */
[----:B------:R-:W-:Y:S01]  /*1c780*/  HGMMA.64x128x16.F32 R152, gdesc[UR44].tnspA, R152, gsb0 ;  /* 0x21e000002c9879f0 */ /* 0x000fe20008000898 */
[----:B------:R-:W-:Y:S02]  /*1c790*/  UIADD3.64 UR20, UR8, 0x900, URZ ;  /* 0x0000090008147897 */ /* 0x000fe4000fffe03f */
[----:B------:R-:W-:Y:S02]  /*1c7a0*/  WARPGROUP.DEPBAR.LE gsb0, 0x0 ;  /* 0x00008000000079c5 */ /* 0x000fe40000010000 */
[----:B------:R-:W-:-:S07]  /*1c7b0*/  WARPGROUP.ARRIVE ;  /* 0x00000000000079c5 */ /* 0x000fce0000000000 */
[----:B------:R-:W-:Y:S01]  /*1c7c0*/  HGMMA.64x128x16.F32 R152, gdesc[UR16].tnspA, R152, gsb0 ;  /* 0x21e00000109879f0 */ /* 0x000fe20008000898 */
[----:B--2---:R-:W-:-:S05]  /*1c7d0*/  IADD3.X R7, R7, UR5, RZ, P3, !PT ;  /* 0x0000000507077c10 */ /* 0x004fca0009ffe4ff */
[----:B------:R1:W-:Y:S04]  /*1c7e0*/  STL [R1+0x22c], R7 ;  /* 0x00022c0701007387 */ /* 0x0003e80000100800 */
[----:B------:R-:W2:Y:S01]  /*1c7f0*/  LDL.LU R5, [R1+0x224] ;  /* 0x0002240001057983 */ /* 0x000ea20000300800 */
[----:B---3--:R-:W-:-:S03]  /*1c800*/  IADD3 R9, P3, R9, UR4, RZ ;  /* 0x0000000409097c10 */ /* 0x008fc6000ff7e0ff */
[----:B-1----:R-:W3:Y:S04]  /*1c810*/  LDL.LU R7, [R1+0x1f8] ;  /* 0x0001f80001077983 */ /* 0x002ee80000300800 */
[----:B------:R1:W-:Y:S04]  /*1c820*/  STL [R1+0x200], R9 ;  /* 0x0002000901007387 */ /* 0x0003e80000100800 */
[----:B-1----:R-:W4:Y:S01]  /*1c830*/  LDL.LU R9, [R1+0x21c] ;  /* 0x00021c0001097983 */ /* 0x002f220000300800 */
[----:B------:R-:W-:Y:S02]  /*1c840*/  WARPGROUP.DEPBAR.LE gsb0, 0x0 ;  /* 0x00008000000079c5 */ /* 0x000fe40000010000 */
[----:B------:R-:W-:-:S06]  /*1c850*/  WARPGROUP.ARRIVE ;  /* 0x00000000000079c5 */ /* 0x000fcc0000000000 */
[----:B------:R-:W-:Y:S01]  /*1c860*/  HGMMA.64x128x16.F32 R152, gdesc[UR20].tnspA, R152, gsb0 ;  /* 0x21e00000149879f0 */ /* 0x000fe20008000898 */
[----:B------:R-:W-:Y:S02]  /*1c870*/  UIADD3.64 UR24, UR8, 0x980, URZ ;  /* 0x0000098008187897 */ /* 0x000fe4000fffe03f */
[----:B------:R-:W-:Y:S01]  /*1c880*/  UIADD3.64 UR28, UR8, 0xa00, URZ ;  /* 0x00000a00081c7897 */ /* 0x000fe2000fffe03f */
[----:B------:R-:W-:Y:S02]  /*1c890*/  WARPGROUP.DEPBAR.LE gsb0, 0x0 ;  /* 0x00008000000079c5 */ /* 0x000fe40000010000 */
[----:B------:R-:W-:-:S06]  /*1c8a0*/  WARPGROUP.ARRIVE ;  /* 0x00000000000079c5 */ /* 0x000fcc0000000000 */
[----:B------:R-:W-:Y:S01]  /*1c8b0*/  HGMMA.64x128x16.F32 R152, gdesc[UR24].tnspA, R152, gsb0 ;  /* 0x21e00000189879f0 */ /* 0x000fe20008000898 */
[----:B------:R-:W-:Y:S01]  /*1c8c0*/  UIADD3.64 UR32, UR8, 0xa80, URZ ;  /* 0x00000a8008207897 */ /* 0x000fe2000fffe03f */
[----:B--2---:R-:W-:Y:S01]  /*1c8d0*/  IADD3.X R5, R5, UR5, RZ, P4, !PT ;  /* 0x0000000505057c10 */ /* 0x004fe2000a7fe4ff */
[----:B------:R-:W-:Y:S02]  /*1c8e0*/  WARPGROUP.DEPBAR.LE gsb0, 0x0 ;  /* 0x00008000000079c5 */ /* 0x000fe40000010000 */
[----:B------:R-:W-:Y:S01]  /*1c8f0*/  WARPGROUP.ARRIVE ;  /* 0x00000000000079c5 */ /* 0x000fe20000000000 */
[----:B---3--:R-:W-:Y:S01]  /*1c900*/  IADD3 R7, P4, R7, UR4, RZ ;  /* 0x0000000407077c10 */ /* 0x008fe2000ff9e0ff */
[----:B------:R-:W-:Y:S05]  /*1c910*/  STL [R1+0x224], R5 ;  /* 0x0002240501007387 */ /* 0x000fea0000100800 */
[----:B------:R-:W-:Y:S01]  /*1c920*/  HGMMA.64x128x16.F32 R152, gdesc[UR28].tnspA, R152, gsb0 ;  /* 0x21e000001c9879f0 */ /* 0x000fe20008000898 */
[----:B------:R1:W-:Y:S01]  /*1c930*/  STL [R1+0x1f8], R7 ;  /* 0x0001f80701007387 */ /* 0x0003e20000100800 */
[----:B----4-:R-:W-:-:S03]  /*1c940*/  IADD3.X R9, R9, UR5, RZ, P5, !PT ;  /* 0x0000000509097c10 */ /* 0x010fc6000affe4ff */
[----:B-1----:R-:W2:Y:S04]  /*1c950*/  LDL.LU R7, [R1+0x1f0] ;  /* 0x0001f00001077983 */ /* 0x002ea80000300800 */
[----:B------:R1:W-:Y:S04]  /*1c960*/  STL [R1+0x21c], R9 ;  /* 0x00021c0901007387 */ /* 0x0003e80000100800 */
[----:B------:R-:W3:Y:S04]  /*1c970*/  LDL.LU R5, [R1+0x214] ;  /* 0x0002140001057983 */ /* 0x000ee80000300800 */
[----:B-1----:R-:W4:Y:S01]  /*1c980*/  LDL.LU R9, [R1+0x1e8] ;  /* 0x0001e80001097983 */ /* 0x002f220000300800 */
[----:B------:R-:W-:-:S02]  /*1c990*/  WARPGROUP.DEPBAR.LE gsb0, 0x0 ;  /* 0x00008000000079c5 */ /* 0x000fc40000010000 */
[----:B------:R-:W-:-:S06]  /*1c9a0*/  WARPGROUP.ARRIVE ;  /* 0x00000000000079c5 */ /* 0x000fcc0000000000 */
[----:B------:R-:W-:Y:S01]  /*1c9b0*/  HGMMA.64x128x16.F32 R152, gdesc[UR32].tnspA, R152, gsb0 ;  /* 0x21e00000209879f0 */ /* 0x000fe20008000898 */
[----:B------:R-:W-:Y:S02]  /*1c9c0*/  UIADD3.64 UR36, UR8, 0xb00, URZ ;  /* 0x00000b0008247897 */ /* 0x000fe4000fffe03f */
[----:B------:R-:W-:Y:S01]  /*1c9d0*/  UIADD3.64 UR12, UR8, 0xf80, URZ ;  /* 0x00000f80080c7897 */ /* 0x000fe2000fffe03f */
[----:B------:R-:W-:Y:S02]  /*1c9e0*/  WARPGROUP.DEPBAR.LE gsb0, 0x0 ;  /* 0x00008000000079c5 */ /* 0x000fe40000010000 */
[----:B------:R-:W-:-:S06]  /*1c9f0*/  WARPGROUP.ARRIVE ;  /* 0x00000000000079c5 */ /* 0x000fcc0000000000 */
[----:B------:R-:W-:Y:S01]  /*1ca00*/  HGMMA.64x128x16.F32 R152, gdesc[UR36].tnspA, R152, gsb0 ;  /* 0x21e00000249879f0 */ /* 0x000fe20008000898 */
        /* <DEDUP_REMOVED lines=11> */
[----:B------:R-:W-:Y:S01]  /*1cac0*/  UIADD3.64 UR44, UR8, 0x1000, URZ ;  /* 0x00001000082c7897 */ /* 0x000fe2000fffe03f */
[----:B------:R-:W-:Y:S01]  /*1cad0*/  UMOV UR46, UR10 ;  /* 0x0000000a002e7c82 */ /* 0x000fe20008000000 */
[----:B------:R-:W-:Y:S01]  /*1cae0*/  UMOV UR47, UR11 ;  /* 0x0000000b002f7c82 */ /* 0x000fe20008000000 */
[----:B------:R-:W-:Y:S01]  /*1caf0*/  UIADD3.64 UR16, UR8, 0x1080, URZ ;  /* 0x0000108008107897 */ /* 0x000fe2000fffe03f */
[----:B------:R-:W-:Y:S02]  /*1cb00*/  WARPGROUP.DEPBAR.LE gsb0, 0x0 ;  /* 0x00008000000079c5 */ /* 0x000fe40000010000 */
[----:B------:R-:W-:-:S06]  /*1cb10*/  WARPGROUP.ARRIVE ;  /* 0x00000000000079c5 */ /* 0x000fcc0000000000 */
[----:B------:R-:W-:Y:S01]  /*1cb20*/  HGMMA.64x128x16.F32 R88, gdesc[UR44].tnspA, R88, gsb0 ;  /* 0x21e000002c5879f0 */ /* 0x000fe20008000858 */
[----:B--2---:R-:W-:Y:S02]  /*1cb30*/  IADD3.X R7, R7, UR5, RZ, P1, !PT ;  /* 0x0000000507077c10 */ /* 0x004fe40008ffe4ff */
[----:B------:R-:W-:-:S03]  /*1cb40*/  IADD3 R248, P1, R248, UR4, RZ ;  /* 0x00000004f8f87c10 */ /* 0x000fc6000ff3e0ff */
[----:B------:R1:W-:Y:S04]  /*1cb50*/  STL [R1+0x20c], R7 ;  /* 0x00020c0701007387 */ /* 0x0003e80000100800 */
[----:B------:R-:W2:Y:S01]  /*1cb60*/  LDL.LU R5, [R1+0x1fc] ;  /* 0x0001fc0001057983 */ /* 0x000ea20000300800 */
[----:B---3--:R-:W-:-:S03]  /*1cb70*/  IADD3.X R9, R9, UR5, RZ, P2, !PT ;  /* 0x0000000509097c10 */ /* 0x008fc600097fe4ff */
[----:B-1----:R-:W3:Y:S04]  /*1cb80*/  LDL.LU R7, [R1+0x1d0] ;  /* 0x0001d00001077983 */ /* 0x002ee80000300800 */
[----:B------:R1:W-:Y:S04]  /*1cb90*/  STL [R1+0x1e0], R248 ;  /* 0x0001e0f801007387 */ /* 0x0003e80000100800 */
[----:B-1----:R0:W5:Y:S04]  /*1cba0*/  LDL.LU R248, [R1+0xbfc] ;  /* 0x000bfc0001f87983 */ /* 0x0021680000300800 */
[----:B------:R1:W-:Y:S04]  /*1cbb0*/  STL [R1+0x204], R9 ;  /* 0x0002040901007387 */ /* 0x0003e80000100800 */
        /* <DEDUP_REMOVED lines=9> */
[----:B------:R-:W-:Y:S01]  /*1cc50*/  IADD3 R249, P2, R249, UR4, RZ ;  /* 0x00000004f9f97c10 */ /* 0x000fe2000ff5e0ff */
[----:B------:R-:W-:-:S04]  /*1cc60*/  UIADD3.64 UR28, UR8, 0x1200, URZ ;  /* 0x00001200081c7897 */ /* 0x000fc8000fffe03f */
[----:B------:R1:W-:Y:S01]  /*1cc70*/  STL [R1+0x1d8], R249 ;  /* 0x0001d8f901007387 */ /* 0x0003e20000100800 */
[----:B------:R-:W-:Y:S02]  /*1cc80*/  IADD3.X R251, R251, UR5, RZ, P5, !PT ;  /* 0x00000005fbfb7c10 */ /* 0x000fe4000affe4ff */
[----:B------:R-:W-:Y:S01]  /*1cc90*/  IADD3 R252, P5, R252, UR4, RZ ;  /* 0x00000004fcfc7c10 */ /* 0x000fe2000ffbe0ff */
[----:B-1----:R0:W5:Y:S01]  /*1cca0*/  LDL.LU R249, [R1+0xbf8] ;  /* 0x000bf80001f97983 */ /* 0x0021620000300800 */
[----:B------:R-:W-:Y:S02]  /*1ccb0*/  WARPGROUP.DEPBAR.LE gsb0, 0x0 ;  /* 0x00008000000079c5 */ /* 0x000fe40000010000 */
[----:B------:R-:W-:-:S06]  /*1ccc0*/  WARPGROUP.ARRIVE ;  /* 0x00000000000079c5 */ /* 0x000fcc0000000000 */
[----:B------:R-:W-:Y:S01]  /*1ccd0*/  HGMMA.64x128x16.F32 R88, gdesc[UR24].tnspA, R88, gsb0 ;  /* 0x21e00000185879f0 */ /* 0x000fe20008000858 */
[----:B--2---:R-:W-:Y:S02]  /*1cce0*/  IADD3.X R5, R5, UR5, RZ, P3, !PT ;  /* 0x0000000505057c10 */ /* 0x004fe40009ffe4ff */
[----:B---3--:R-:W-:Y:S02]  /*1ccf0*/  IADD3 R7, P3, R7, UR4, RZ ;  /* 0x0000000407077c10 */ /* 0x008fe4000ff7e0ff */
[----:B----4-:R-:W-:Y:S02]  /*1cd00*/  IADD3.X R9, R9, UR5, RZ, P4, !PT ;  /* 0x0000000509097c10 */ /* 0x010fe4000a7fe4ff */
[----:B------:R-:W-:Y:S01]  /*1cd10*/  IADD3 R250, P4, R250, UR4, RZ ;  /* 0x00000004fafa7c10 */ /* 0x000fe2000ff9e0ff */
[----:B------:R1:W-:Y:S01]  /*1cd20*/  STL [R1+0x1fc], R5 ;  /* 0x0001fc0501007387 */ /* 0x0003e20000100800 */
[----:B------:R-:W-:Y:S02]  /*1cd30*/  IADD3.X R20, R20, UR5, RZ, P6, !PT ;  /* 0x0000000514147c10 */ /* 0x000fe4000b7fe4ff */
[----:B------:R-:W-:Y:S01]  /*1cd40*/  IADD3 R21, P6, R21, UR4, RZ ;  /* 0x0000000415157c10 */ /* 0x000fe2000ffde0ff */
[----:B-1----:R-:W2:Y:S04]  /*1cd50*/  LDL.LU R5, [R1+0x184] ;  /* 0x0001840001057983 */ /* 0x002ea80000300800 */
[----:B------:R1:W-:Y:S01]  /*1cd60*/  STL [R1+0x1d0], R7 ;  /* 0x0001d00701007387 */ /* 0x0003e20000100800 */
[----:B------:R-:W-:-:S03]  /*1cd70*/  IADD3.X R12, R12, UR5, RZ, P1, !PT ;  /* 0x000000050c0c7c10 */ /* 0x000fc60008ffe4ff */
[----:B-1----:R-:W3:Y:S04]  /*1cd80*/  LDL.LU R7, [R1+0x158] ;  /* 0x0001580001077983 */ /* 0x002ee80000300800 */
[----:B------:R1:W-:Y:S01]  /*1cd90*/  STL [R1+0x1f4], R9 ;  /* 0x0001f40901007387 */ /* 0x0003e20000100800 */
[----:B------:R-:W-:-:S03]  /*1cda0*/  IADD3 R13, P1, R13, UR4, RZ ;  /* 0x000000040d0d7c10 */ /* 0x000fc6000ff3e0ff */
[----:B-1----:R-:W4:Y:S04]  /*1cdb0*/  LDL.LU R9, [R1+0x174] ;  /* 0x0001740001097983 */ /* 0x002f280000300800 */
[----:B------:R1:W-:Y:S01]  /*1cdc0*/  STL [R1+0x1c8], R250 ;  /* 0x0001c8fa01007387 */ /* 0x0003e20000100800 */
[----:B------:R-:W-:-:S03]  /*1cdd0*/  IADD3.X R14, R14, UR5, RZ, P2, !PT ;  /* 0x000000050e0e7c10 */ /* 0x000fc600097fe4ff */
[----:B-1----:R0:W5:Y:S04]  /*1cde0*/  LDL.LU R250, [R1+0xbf4] ;  /* 0x000bf40001fa7983 */ /* 0x0021680000300800 */
[----:B------:R1:W-:Y:S01]  /*1cdf0*/  STL [R1+0x1ec], R251 ;  /* 0x0001ecfb01007387 */ /* 0x0003e20000100800 */
[----:B------:R-:W-:-:S03]  /*1ce00*/  IADD3 R15, P2, R15, UR4, RZ ;  /* 0x000000040f0f7c10 */ /* 0x000fc6000ff5e0ff */
[----:B-1----:R0:W5:Y:S04]  /*1ce10*/  LDL.LU R251, [R1+0xbf0] ;  /* 0x000bf00001fb7983 */ /* 0x0021680000300800 */
        /* <DEDUP_REMOVED lines=14> */
[----:B-1----:R0:W5:Y:S01]  /*1cf00*/  LDL.LU R13, [R1+0xbdc] ;  /* 0x000bdc00010d7983 */ /* 0x0021620000300800 */
[----:B------:R-:W-:Y:S02]  /*1cf10*/  WARPGROUP.DEPBAR.LE gsb0, 0x0 ;  /* 0x00008000000079c5 */ /* 0x000fe40000010000 */
[----:B------:R-:W-:-:S06]  /*1cf20*/  WARPGROUP.ARRIVE ;  /* 0x00000000000079c5 */ /* 0x000fcc0000000000 */
[----:B------:R-:W-:Y:S01]  /*1cf30*/  HGMMA.64x128x16.F32 R88, gdesc[UR28].tnspA, R88, gsb0 ;  /* 0x21e000001c5879f0 */ /* 0x000fe20008000858 */
        /* <DEDUP_REMOVED lines=24> */
[----:B------:R1:W-:Y:S04]  /*1d0c0*/  STL [R1+0x1b4], R19 ;  /* 0x0001b41301007387 */ /* 0x0003e80000100800 */
        /* <DEDUP_REMOVED lines=12> */
[----:B-1----:R-:W2:Y:S01]  /*1d190*/  LDL.LU R228, [R1+0xba0] ;  /* 0x000ba00001e47983 */ /* 0x002ea20000300800 */
[----:B------:R-:W-:Y:S01]  /*1d1a0*/  UIADD3.64 UR32, UR8, 0x1280, URZ ;  /* 0x0000128008207897 */ /* 0x000fe2000fffe03f */
[----:B------:R-:W-:-:S02]  /*1d1b0*/  WARPGROUP.DEPBAR.LE gsb0, 0x0 ;  /* 0x00008000000079c5 */ /* 0x000fc40000010000 */
[----:B------:R-:W-:-:S06]  /*1d1c0*/  WARPGROUP.ARRIVE ;  /* 0x00000000000079c5 */ /* 0x000fcc0000000000 */
[----:B------:R-:W-:Y:S01]  /*1d1d0*/  HGMMA.64x128x16.F32 R88, gdesc[UR32].tnspA, R88, gsb0 ;  /* 0x21e00000205879f0 */ /* 0x000fe20008000858 */
[----:B------:R-:W-:Y:S02]  /*1d1e0*/  UIADD3.64 UR36, UR8, 0x1300, URZ ;  /* 0x0000130008247897 */ /* 0x000fe4000fffe03f */
[----:B------:R-:W-:Y:S01]  /*1d1f0*/  UIADD3.64 UR12, UR8, 0x1780, URZ ;  /* 0x00001780080c7897 */ /* 0x000fe2000fffe03f */
[----:B------:R-:W-:-:S05]  /*1d200*/  IADD3 R2, P3, R2, UR4, RZ ;  /* 0x0000000402027c10 */ /* 0x000fca000ff7e0ff */
[----:B------:R1:W-:Y:S04]  /*1d210*/  STL [R1+0x170], R2 ;  /* 0x0001700201007387 */ /* 0x0003e80000100800 */
[----:B-1----:R-:W3:Y:S01]  /*1d220*/  LDL.LU R2, [R1+0xb9c] ;  /* 0x000b9c0001027983 */ /* 0x002ee20000300800 */
[----:B------:R-:W-:Y:S02]  /*1d230*/  WARPGROUP.DEPBAR.LE gsb0, 0x0 ;  /* 0x00008000000079c5 */ /* 0x000fe40000010000 */
[----:B------:R-:W-:-:S06]  /*1d240*/  WARPGROUP.ARRIVE ;  /* 0x00000000000079c5 */ /* 0x000fcc0000000000 */
[----:B------:R-:W-:Y:S01]  /*1d250*/  HGMMA.64x128x16.F32 R88, gdesc[UR36].tnspA, R88, gsb0 ;  /* 0x21e00000245879f0 */ /* 0x000fe20008000858 */
[----:B------:R-:W-:Y:S01]  /*1d260*/  UIADD3.64 UR44, UR8, 0x1800, URZ ;  /* 0x00001800082c7897 */ /* 0x000fe2000fffe03f */
[----:B------:R-:W-:Y:S01]  /*1d270*/  UMOV UR46, UR10 ;  /* 0x0000000a002e7c82 */ /* 0x000fe20008000000 */
[----:B------:R-:W-:Y:S01]  /*1d280*/  UMOV UR47, UR11 ;  /* 0x0000000b002f7c82 */ /* 0x000fe20008000000 */
[----:B------:R-:W-:Y:S02]  /*1d290*/  WARPGROUP.DEPBAR.LE gsb0, 0x0 ;  /* 0x00008000000079c5 */ /* 0x000fe40000010000 */
[----:B------:R-:W-:-:S06]  /*1d2a0*/  WARPGROUP.ARRIVE ;  /* 0x00000000000079c5 */ /* 0x000fcc0000000000 */
[----:B------:R-:W-:Y:S01]  /*1d2b0*/  HGMMA.64x128x16.F32 R24, gdesc[UR12].tnspA, R24, gsb0 ;  /* 0x21e000000c1879f0 */ /* 0x000fe20008000818 */
[----:B--2---:R-:W-:Y:S02]  /*1d2c0*/  IADD3.X R228, R228, UR5, RZ, P4, !PT ;  /* 0x00000005e4e47c10 */ /* 0x004fe4000a7fe4ff */
[----:B------:R-:W-:-:S03]  /*1d2d0*/  IADD3 R219, P4, R219, UR4, RZ ;  /* 0x00000004dbdb7c10 */ /* 0x000fc6000ff9e0ff */
[----:B------:R1:W-:Y:S04]  /*1d2e0*/  STL [R1+0x194], R228 ;  /* 0x000194e401007387 */ /* 0x0003e80000100800 */
[----:B-1----:R-:W2:Y:S04]  /*1d2f0*/  LDL.LU R228, [R1+0xb98] ;  /* 0x000b980001e47983 */ /* 0x002ea80000300800 */
[----:B------:R1:W-:Y:S04]  /*1d300*/  STL [R1+0x168], R219 ;  /* 0x000168db01007387 */ /* 0x0003e80000100800 */
[----:B-1----:R-:W4:Y:S01]  /*1d310*/  LDL.LU R219, [R1+0xb94] ;  /* 0x000b940001db7983 */ /* 0x002f220000300800 */
[----:B------:R-:W-:-:S02]  /*1d320*/  WARPGROUP.DEPBAR.LE gsb0, 0x0 ;  /* 0x00008000000079c5 */ /* 0x000fc40000010000 */
[----:B------:R-:W-:-:S06]  /*1d330*/  WARPGROUP.ARRIVE ;  /* 0x00000000000079c5 */ /* 0x000fcc0000000000 */
[----:B------:R-:W-:Y:S01]  /*1d340*/  HGMMA.64x128x16.F32 R24, gdesc[UR44].tnspA, R24, gsb0 ;  /* 0x21e000002c1879f0 */ /* 0x000fe20008000818 */
[----:B------:R-:W-:Y:S01]  /*1d350*/  UIADD3.64 UR16, UR8, 0x1880, URZ ;  /* 0x0000188008107897 */ /* 0x000fe2000fffe03f */
[----:B------:R-:W-:Y:S02]  /*1d360*/  IADD3.X R231, R231, UR5, RZ, P5, !PT ;  /* 0x00000005e7e77c10 */ /* 0x000fe4000affe4ff */
[----:B---3--:R-:W-:Y:S02]  /*1d370*/  IADD3 R2, P5, R2, UR4, RZ ;  /* 0x0000000402027c10 */ /* 0x008fe4000ffbe0ff */
[----:B------:R-:W-:Y:S01]  /*1d380*/  IADD3.X R5, R5, UR5, RZ, P6, !PT ;  /* 0x0000000505057c10 */ /* 0x000fe2000b7fe4ff */
[----:B------:R1:W-:Y:S04]  /*1d390*/  STL [R1+0x18c], R231 ;  /* 0x00018ce701007387 */ /* 0x0003e80000100800 */
[----:B-1----:R-:W3:Y:S04]  /*1d3a0*/  LDL.LU R231, [R1+0xb90] ;  /* 0x000b900001e77983 */ /* 0x002ee80000300800 */
[----:B------:R1:W-:Y:S04]  /*1d3b0*/  STL [R1+0x160], R2 ;  /* 0x0001600201007387 */ /* 0x0003e80000100800 */
[----:B-1----:R-:W3:Y:S04]  /*1d3c0*/  LDL.LU R2, [R1+0xb8c] ;  /* 0x000b8c0001027983 */ /* 0x002ee80000300800 */
[----:B------:R1:W-:Y:S01]  /*1d3d0*/  STL [R1+0x184], R5 ;  /* 0x0001840501007387 */ /* 0x0003e20000100800 */
[----:B------:R-:W-:-:S02]  /*1d3e0*/  WARPGROUP.DEPBAR.LE gsb0, 0x0 ;  /* 0x00008000000079c5 */ /* 0x000fc40000010000 */
[----:B------:R-:W-:Y:S01]  /*1d3f0*/  WARPGROUP.ARRIVE ;  /* 0x00000000000079c5 */ /* 0x000fe20000000000 */
[----:B------:R-:W-:Y:S01]  /*1d400*/  UIADD3.64 UR20, UR8, 0x1900, URZ ;  /* 0x0000190008147897 */ /* 0x000fe2000fffe03f */
[----:B----4-:R-:W-:-:S04]  /*1d410*/  IADD3.X R219, R219, UR5, RZ, P1, !PT ;  /* 0x00000005dbdb7c10 */ /* 0x010fc80008ffe4ff */
[----:B------:R-:W-:Y:S01]  /*1d420*/  HGMMA.64x128x16.F32 R24, gdesc[UR16].tnspA, R24, gsb0 ;  /* 0x21e00000101879f0 */ /* 0x000fe20008000818 */
[----:B------:R-:W-:Y:S02]  /*1d430*/  UIADD3.64 UR24, UR8, 0x1980, URZ ;  /* 0x0000198008187897 */ /* 0x000fe4000fffe03f */
[----:B------:R-:W-:Y:S01]  /*1d440*/  UIADD3.64 UR28, UR8, 0x1a00, URZ ;  /* 0x00001a00081c7897 */ /* 0x000fe2000fffe03f */
[----:B------:R-:W-:Y:S01]  /*1d450*/  IADD3 R7, P6, R7, UR4, RZ ;  /* 0x0000000407077c10 */ /* 0x000fe2000ffde0ff */
[----:B------:R4:W-:Y:S01]  /*1d460*/  STL [R1+0x17c], R219 ;  /* 0x00017cdb01007387 */ /* 0x0009e20000100800 */
[----:B------:R-:W-:Y:S02]  /*1d470*/  IADD3.X R9, R9, UR5, RZ, P2, !PT ;  /* 0x0000000509097c10 */ /* 0x000fe400097fe4ff */
[----:B--2---:R-:W-:Y:S01]  /*1d480*/  IADD3.X R228, R228, UR5, RZ, P5, !PT ;  /* 0x00000005e4e47c10 */ /* 0x004fe2000affe4ff */
[----:B------:R-:W-:Y:S02]  /*1d490*/  UIADD3.64 UR32, UR8, 0x1a80, URZ ;  /* 0x00001a8008207897 */ /* 0x000fe4000fffe03f */
[----:B------:R-:W-:Y:S01]  /*1d4a0*/  UIADD3.64 UR36, UR8, 0x1b00, URZ ;  /* 0x00001b0008247897 */ /* 0x000fe2000fffe03f */
[----:B-1----:R-:W1:Y:S01]  /*1d4b0*/  LDC R5, c[0x0][0x238] ;  /* 0x00008e00ff057b82 */ /* 0x002e620000000800 */
[----:B----4-:R-:W2:Y:S01]  /*1d4c0*/  LDL.LU R219, [R1+0xb88] ;  /* 0x000b880001db7983 */ /* 0x010ea20000300800 */
[----:B------:R-:W-:-:S02]  /*1d4d0*/  WARPGROUP.DEPBAR.LE gsb0, 0x0 ;  /* 0x00008000000079c5 */ /* 0x000fc40000010000 */
[----:B------:R-:W-:-:S06]  /*1d4e0*/  WARPGROUP.ARRIVE ;  /* 0x00000000000079c5 */ /* 0x000fcc0000000000 */
[----:B------:R-:W-:Y:S03]  /*1d4f0*/  HGMMA.64x128x16.F32 R24, gdesc[UR20].tnspA, R24, gsb0 ;  /* 0x21e00000141879f0 */ /* 0x000fe60008000818 */
[----:B------:R-:W-:Y:S02]  /*1d500*/  WARPGROUP.DEPBAR.LE gsb0, 0x0 ;  /* 0x00008000000079c5 */ /* 0x000fe40000010000 */
[----:B------:R-:W-:-:S07]  /*1d510*/  WARPGROUP.ARRIVE ;  /* 0x00000000000079c5 */ /* 0x000fce0000000000 */
[----:B------:R-:W-:Y:S01]  /*1d520*/  HGMMA.64x128x16.F32 R24, gdesc[UR24].tnspA, R24, gsb0 ;  /* 0x21e00000181879f0 */ /* 0x000fe20008000818 */
[----:B---3--:R-:W-:Y:S02]  /*1d530*/  IADD3.X R2, R2, UR5, RZ, P3, !PT ;  /* 0x0000000502027c10 */ /* 0x008fe40009ffe4ff */
[----:B------:R-:W-:Y:S01]  /*1d540*/  IADD3.X R231, R231, UR5, RZ, P4, !PT ;  /* 0x00000005e7e77c10 */ /* 0x000fe2000a7fe4ff */
[----:B------:R-:W-:Y:S04]  /*1d550*/  STL [R1+0x158], R7 ;  /* 0x0001580701007387 */ /* 0x000fe80000100800 */
[----:B------:R3:W-:Y:S04]  /*1d560*/  STL [R1+0x16c], R2 ;  /* 0x00016c0201007387 */ /* 0x0007e80000100800 */
[----:B---3--:R0:W5:Y:S04]  /*1d570*/  LDL.LU R2, [R1+0xb84] ;  /* 0x000b840001027983 */ /* 0x0081680000300800 */
[----:B------:R-:W-:Y:S04]  /*1d580*/  STL [R1+0x174], R9 ;  /* 0x0001740901007387 */ /* 0x000fe80000100800 */
[----:B------:R3:W-:Y:S04]  /*1d590*/  STL [R1+0x164], R231 ;  /* 0x000164e701007387 */ /* 0x0007e80000100800 */
[----:B---3--:R0:W5:Y:S04]  /*1d5a0*/  LDL.LU R231, [R1+0xb80] ;  /* 0x000b800001e77983 */ /* 0x0081680000300800 */
[----:B------:R3:W-:Y:S01]  /*1d5b0*/  STL [R1+0x15c], R228 ;  /* 0x00015ce401007387 */ /* 0x0007e20000100800 */
[----:B--2---:R-:W-:-:S03]  /*1d5c0*/  IADD3.X R219, R219, UR5, RZ, P6, !PT ;  /* 0x00000005dbdb7c10 */ /* 0x004fc6000b7fe4ff */
[----:B---3--:R0:W5:Y:S04]  /*1d5d0*/  LDL.LU R228, [R1+0xb7c] ;  /* 0x000b7c0001e47983 */ /* 0x0081680000300800 */
[----:B------:R2:W-:Y:S04]  /*1d5e0*/  STL [R1+0x154], R219 ;  /* 0x000154db01007387 */ /* 0x0005e80000100800 */
[----:B--2---:R0:W5:Y:S01]  /*1d5f0*/  LDL.LU R219, [R1+0xb78] ;  /* 0x000b780001db7983 */ /* 0x0041620000300800 */
[----:B------:R-:W-:Y:S02]  /*1d600*/  WARPGROUP.DEPBAR.LE gsb0, 0x0 ;  /* 0x00008000000079c5 */ /* 0x000fe40000010000 */
[----:B------:R-:W-:-:S06]  /*1d610*/  WARPGROUP.ARRIVE ;  /* 0x00000000000079c5 */ /* 0x000fcc0000000000 */
[----:B------:R-:W-:Y:S03]  /*1d620*/  HGMMA.64x128x16.F32 R24, gdesc[UR28].tnspA, R24, gsb0 ;  /* 0x21e000001c1879f0 */ /* 0x000fe60008000818 */
[----:B------:R-:W-:Y:S02]  /*1d630*/  WARPGROUP.DEPBAR.LE gsb0, 0x0 ;  /* 0x00008000000079c5 */ /* 0x000fe40000010000 */
[----:B------:R-:W-:-:S07]  /*1d640*/  WARPGROUP.ARRIVE ;  /* 0x00000000000079c5 */ /* 0x000fce0000000000 */
[----:B------:R-:W-:Y:S01]  /*1d650*/  HGMMA.64x128x16.F32 R24, gdesc[UR32].tnspA, R24, gsb0 ;  /* 0x21e00000201879f0 */ /* 0x000fe20008000818 */
[----:B-1----:R-:W-:Y:S02]  /*1d660*/  IMAD.SHL.U32 R5, R5, 0x80, RZ ;  /* 0x0000008005057824 */ /* 0x002fe400078e00ff */
[----:B------:R-:W-:Y:S02]  /*1d670*/  IMAD.MOV.U32 R9, RZ, RZ, R8 ;  /* 0x000000ffff097224 */ /* 0x000fe400078e0008 */
[----:B------:R-:W-:Y:S02]  /*1d680*/  IMAD.MOV.U32 R7, RZ, RZ, R6 ;  /* 0x000000ffff077224 */ /* 0x000fe400078e0006 */
[----:B------:R-:W-:Y:S02]  /*1d690*/  IMAD.MOV.U32 R8, RZ, RZ, R4 ;  /* 0x000000ffff087224 */ /* 0x000fe400078e0004 */
[----:B------:R-:W-:Y:S02]  /*1d6a0*/  IMAD.SHL.U32 R5, R5, 0x2, RZ ;  /* 0x0000000205057824 */ /* 0x000fe400078e00ff */
[----:B------:R-:W-:Y:S01]  /*1d6b0*/  IMAD.MOV.U32 R6, RZ, RZ, R10 ;  /* 0x000000ffff067224 */ /* 0x000fe200078e000a */
[----:B------:R-:W-:-:S02]  /*1d6c0*/  WARPGROUP.DEPBAR.LE gsb0, 0x0 ;  /* 0x00008000000079c5 */ /* 0x000fc40000010000 */
[----:B------:R-:W-:-:S06]  /*1d6d0*/  WARPGROUP.ARRIVE ;  /* 0x00000000000079c5 */ /* 0x000fcc0000000000 */
[----:B------:R-:W-:Y:S03]  /*1d6e0*/  HGMMA.64x128x16.F32 R24, gdesc[UR36].tnspA, R24, gsb0 ;  /* 0x21e00000241879f0 */ /* 0x000fe60008000818 */
[----:B------:R-:W-:Y:S02]  /*1d6f0*/  WARPGROUP.DEPBAR.LE gsb0, 0x0 ;  /* 0x00008000000079c5 */ /* 0x000fe40000010000 */
[----:B0-----:R-:W-:Y:S05]  /*1d700*/  @P0 BRA `(.L_x_1) ;  /* 0xfffffec000580947 */ /* 0x001fea000383ffff */
[----:B------:R-:W2:Y:S01]  /*1d710*/  LDL.LU R10, [R1+0xc0] ;  /* 0x0000c000010a7983 */ /* 0x000ea20000300800 */
[----:B-----5:R-:W-:-:S03]  /*1d720*/  IMAD.MOV.U32 R6, RZ, RZ, R223 ;  /* 0x000000ffff067224 */ /* 0x020fc600078e00df */
[----:B------:R-:W3:Y:S01]  /*1d730*/  LDL.LU R9, [R1+0xbc] ;  /* 0x0000bc0001097983 */ /* 0x000ee20000300800 */
[----:B------:R-:W-:Y:S01]  /*1d740*/  F2FP.F16.F32.PACK_AB R223, R87, R215 ;  /* 0x000000d757df723e */ /* 0x000fe200000000ff */
[----:B------:R-:W-:Y:S02]  /*1d750*/  IMAD.MOV.U32 R7, RZ, RZ, R222 ;  /* 0x000000ffff077224 */ /* 0x000fe400078e00de */
[----:B------:R-:W4:Y:S01]  /*1d760*/  LDL.LU R2, [R1+0x80] ;  /* 0x0000800001027983 */ /* 0x000f220000300800 */
[----:B------:R-:W-:Y:S01]  /*1d770*/  F2FP.F16.F32.PACK_AB R222, R85, R213 ;  /* 0x000000d555de723e */ /* 0x000fe200000000ff */
[----:B------:R-:W-:Y:S02]  /*1d780*/  IMAD.MOV.U32 R5, RZ, RZ, R221 ;  /* 0x000000ffff057224 */ /* 0x000fe400078e00dd */
[----:B------:R-:W4:Y:S01]  /*1d790*/  LDL.LU R3, [R1+0x7c] ;  /* 0x00007c0001037983 */ /* 0x000f220000300800 */
[----:B------:R-:W-:-:S03]  /*1d7a0*/  IMAD.MOV.U32 R4, RZ, RZ, R220 ;  /* 0x000000ffff047224 */ /* 0x000fc600078e00dc */
[----:B------:R-:W4:Y:S01]  /*1d7b0*/  LDL.LU R0, [R1+0x74] ;  /* 0x0000740001007983 */ /* 0x000f220000300800 */
[----:B------:R-:W-:-:S03]  /*1d7c0*/  F2FP.F16.F32.PACK_AB R221, R151, R19 ;  /* 0x0000001397dd723e */ /* 0x000fc600000000ff */
[----:B------:R-:W4:Y:S01]  /*1d7d0*/  LDL.LU R87, [R1+0xb0] ;  /* 0x0000b00001577983 */ /* 0x000f220000300800 */
[----:B------:R-:W-:-:S03]  /*1d7e0*/  F2FP.F16.F32.PACK_AB R220, R149, R18 ;  /* 0x0000001295dc723e */ /* 0x000fc600000000ff */
[----:B------:R-:W4:Y:S01]  /*1d7f0*/  LDL.LU R215, [R1+0x88] ;  /* 0x0000880001d77983 */ /* 0x000f220000300800 */
[----:B------:R-:W-:-:S03]  /*1d800*/  F2FP.F16.F32.PACK_AB R19, R86, R214 ;  /* 0x000000d65613723e */ /* 0x000fc600000000ff */
[----:B------:R-:W4:Y:S01]  /*1d810*/  LDL.LU R85, [R1+0xac] ;  /* 0x0000ac0001557983 */ /* 0x000f220000300800 */
[----:B------:R-:W-:-:S03]  /*1d820*/  F2FP.F16.F32.PACK_AB R18, R84, R212 ;  /* 0x000000d45412723e */ /* 0x000fc600000000ff */
        /* <DEDUP_REMOVED lines=8> */
[----:B------:R-:W4:Y:S04]  /*1d8b0*/  LDL.LU R84, [R1+0xa4] ;  /* 0x0000a40001547983 */ /* 0x000f280000300800 */
[----:B------:R-:W4:Y:S04]  /*1d8c0*/  LDL.LU R212, [R1+0x94] ;  /* 0x0000940001d47983 */ /* 0x000f280000300800 */
[----:B------:R-:W4:Y:S04]  /*1d8d0*/  LDL.LU R150, [R1+0x9c] ;  /* 0x00009c0001967983 */ /* 0x000f280000300800 */
[----:B------:R-:W4:Y:S04]  /*1d8e0*/  LDL.LU R148, [R1+0xa0] ;  /* 0x0000a00001947983 */ /* 0x000f280000300800 */
[----:B------:R-:W4:Y:S01]  /*1d8f0*/  LDL.LU R211, [R1+0xa8] ;  /* 0x0000a80001d37983 */ /* 0x000f220000300800 */
[----:B------:R-:W-:-:S02]  /*1d900*/  F2FP.F16.F32.PACK_AB R8, R145, R4 ;  /* 0x000000049108723e */ /* 0x000fc400000000ff */
[----:B------:R-:W-:Y:S02]  /*1d910*/  F2FP.F16.F32.PACK_AB R4, R144, R14 ;  /* 0x0000000e9004723e */ /* 0x000fe400000000ff */
[----:B------:R-:W-:Y:S01]  /*1d920*/  F2FP.F16.F32.PACK_AB R14, R77, R205 ;  /* 0x000000cd4d0e723e */ /* 0x000fe200000000ff */
[----:B------:R-:W-:Y:S01]  /*1d930*/  IMAD.MOV.U32 R145, RZ, RZ, R23 ;  /* 0x000000ffff917224 */ /* 0x000fe200078e0017 */
[----:B------:R-:W-:Y:S02]  /*1d940*/  F2FP.F16.F32.PACK_AB R23, R78, R206 ;  /* 0x000000ce4e17723e */ /* 0x000fe400000000ff */
[----:B------:R-:W-:Y:S02]  /*1d950*/  F2FP.F16.F32.PACK_AB R78, R73, R201 ;  /* 0x000000c9494e723e */ /* 0x000fe400000000ff */
[----:B------:R-:W-:Y:S02]  /*1d960*/  F2FP.F16.F32.PACK_AB R12, R141, R12 ;  /* 0x0000000c8d0c723e */ /* 0x000fe400000000ff */
[----:B------:R-:W-:-:S02]  /*1d970*/  F2FP.F16.F32.PACK_AB R20, R140, R20 ;  /* 0x000000148c14723e */ /* 0x000fc400000000ff */
[----:B------:R-:W-:Y:S02]  /*1d980*/  F2FP.F16.F32.PACK_AB R13, R143, R13 ;  /* 0x0000000d8f0d723e */ /* 0x000fe400000000ff */
[----:B------:R-:W-:Y:S02]  /*1d990*/  F2FP.F16.F32.PACK_AB R21, R142, R21 ;  /* 0x000000158e15723e */ /* 0x000fe400000000ff */
[----:B------:R-:W-:Y:S02]  /*1d9a0*/  F2FP.F16.F32.PACK_AB R141, R98, R232 ;  /* 0x000000e8628d723e */ /* 0x000fe400000000ff */
[----:B------:R-:W-:Y:S02]  /*1d9b0*/  F2FP.F16.F32.PACK_AB R140, R96, R230 ;  /* 0x000000e6608c723e */ /* 0x000fe400000000ff */
[----:B------:R-:W-:Y:S02]  /*1d9c0*/  F2FP.F16.F32.PACK_AB R143, R34, R162 ;  /* 0x000000a2228f723e */ /* 0x000fe400000000ff */
[----:B------:R-:W-:-:S02]  /*1d9d0*/  F2FP.F16.F32.PACK_AB R142, R32, R160 ;  /* 0x000000a0208e723e */ /* 0x000fc400000000ff */
[----:B------:R-:W-:Y:S02]  /*1d9e0*/  F2FP.F16.F32.PACK_AB R98, R29, R157 ;  /* 0x0000009d1d62723e */ /* 0x000fe400000000ff */
[----:B------:R-:W-:Y:S02]  /*1d9f0*/  F2FP.F16.F32.PACK_AB R96, R93, R227 ;  /* 0x000000e35d60723e */ /* 0x000fe400000000ff */
[----:B------:R-:W-:Y:S01]  /*1da00*/  F2FP.F16.F32.PACK_AB R144, R92, R225 ;  /* 0x000000e15c90723e */ /* 0x000fe200000000ff */
[----:B--2---:R-:W-:Y:S01]  /*1da10*/  IMAD.MOV.U32 R83, RZ, RZ, R10 ;  /* 0x000000ffff537224 */ /* 0x004fe200078e000a */
[----:B------:R-:W-:Y:S01]  /*1da20*/  F2FP.F16.F32.PACK_AB R10, R81, R209 ;  /* 0x000000d1510a723e */ /* 0x000fe200000000ff */
[----:B---3--:R-:W-:Y:S01]  /*1da30*/  IMAD.MOV.U32 R81, RZ, RZ, R9 ;  /* 0x000000ffff517224 */ /* 0x008fe200078e0009 */
[----:B------:R-:W-:Y:S01]  /*1da40*/  F2FP.F16.F32.PACK_AB R9, R147, R7 ;  /* 0x000000079309723e */ /* 0x000fe200000000ff */
[----:B------:R-:W-:Y:S01]  /*1da50*/  IMAD.MOV.U32 R147, RZ, RZ, R5 ;  /* 0x000000ffff937224 */ /* 0x000fe200078e0005 */
[----:B------:R-:W-:-:S02]  /*1da60*/  F2FP.F16.F32.PACK_AB R5, R146, R15 ;  /* 0x0000000f9205723e */ /* 0x000fc400000000ff */
[----:B------:R-:W-:Y:S01]  /*1da70*/  F2FP.F16.F32.PACK_AB R7, R82, R210 ;  /* 0x000000d25207723e */ /* 0x000fe200000000ff */
[----:B------:R-:W-:Y:S01]  /*1da80*/  IMAD.MOV.U32 R82, RZ, RZ, R22 ;  /* 0x000000ffff527224 */ /* 0x000fe200078e0016 */
[----:B------:R-:W-:Y:S02]  /*1da90*/  F2FP.F16.F32.PACK_AB R15, R79, R207 ;  /* 0x000000cf4f0f723e */ /* 0x000fe400000000ff */
        /* <DEDUP_REMOVED lines=10> */
[----:B----4-:R-:W-:Y:S02]  /*1db40*/  F2FP.F16.F32.PACK_AB R68, R132, R87 ;  /* 0x000000578444723e */ /* 0x010fe400000000ff */
        /* <DEDUP_REMOVED lines=87> */
[----:B------:R-:W-:-:S07]  /*1e0c0*/  F2FP.F16.F32.PACK_AB R36, R88, R216 ;  /* 0x000000d85824723e */ /* 0x000fce00000000ff */
.L_x_0:
[----:B------:R-:W0:Y:S01]  /*1e0d0*/  S2R R25, SR_TID.X ;  /* 0x0000000000197919 */ /* 0x000e220000002100 */
[C---:B------:R-:W-:Y:S01]  /*1e0e0*/  VIADD R2, R219.reuse, 0x1 ;  /* 0x00000001db027836 */ /* 0x040fe20000000000 */
[----:B------:R-:W-:Y:S01]  /*1e0f0*/  ULDC UR4, c[0x0][0x22c] ;  /* 0x00008b0000047ab9 */ /* 0x000fe20000000800 */
[C---:B------:R-:W-:Y:S01]  /*1e100*/  VIADD R0, R219.reuse, 0x7f ;  /* 0x0000007fdb007836 */ /* 0x040fe20000000000 */
[----:B------:R-:W-:Y:S01]  /*1e110*/  ULDC.64 UR26, c[0x0][0x228] ;  /* 0x00008a00001a7ab9 */ /* 0x000fe20000000a00 */
[C---:B------:R-:W-:Y:S01]  /*1e120*/  VIADD R24, R219.reuse, 0x2 ;  /* 0x00000002db187836 */ /* 0x040fe20000000000 */
[----:B------:R-:W-:Y:S01]  /*1e130*/  ISETP.GE.AND P2, PT, R2, UR4, PT ;  /* 0x0000000402007c0c */ /* 0x000fe2000bf46270 */
[----:B------:R-:W-:Y:S01]  /*1e140*/  ULDC UR4, c[0x0][0x22c] ;  /* 0x00008b0000047ab9 */ /* 0x000fe20000000800 */
[----:B------:R-:W-:Y:S01]  /*1e150*/  ISETP.GE.AND P1, PT, R0, UR27, PT ;  /* 0x0000001b00007c0c */ /* 0x000fe2000bf26270 */
[----:B------:R-:W-:Y:S01]  /*1e160*/  ULDC.64 UR28, c[0x0][0x228] ;  /* 0x00008a00001c7ab9 */ /* 0x000fe20000000a00 */
[----:B------:R-:W-:Y:S01]  /*1e170*/  ISETP.GE.AND P0, PT, R24, UR4, PT ;  /* 0x0000000418007c0c */ /* 0x000fe2000bf06270 */
[C---:B------:R-:W-:Y:S01]  /*1e180*/  VIADD R24, R219.reuse, 0x3 ;  /* 0x00000003db187836 */ /* 0x040fe20000000000 */
[----:B------:R-:W-:Y:S01]  /*1e190*/  ULDC UR4, c[0x0][0x22c] ;  /* 0x00008b0000047ab9 */ /* 0x000fe20000000800 */
[----:B------:R-:W-:Y:S01]  /*1e1a0*/  ULDC UR24, c[0x0][0x248] ;  /* 0x0000920000187ab9 */ /* 0x000fe20000000800 */
[----:B------:R-:W-:Y:S01]  /*1e1b0*/  ULDC.64 UR22, c[0x0][0x228] ;  /* 0x00008a0000167ab9 */ /* 0x000fe20000000a00 */
[----:B------:R-:W-:Y:S01]  /*1e1c0*/  ULDC.64 UR20, c[0x0][0x228] ;  /* 0x00008a0000147ab9 */ /* 0x000fe20000000a00 */
[----:B------:R-:W-:Y:S01]  /*1e1d0*/  ISETP.GE.AND P5, PT, R24, UR4, PT ;  /* 0x0000000418007c0c */ /* 0x000fe2000bfa6270 */
[----:B------:R-:W-:Y:S01]  /*1e1e0*/  VIADD R24, R219, 0x4 ;  /* 0x00000004db187836 */ /* 0x000fe20000000000 */
[----:B------:R-:W-:Y:S01]  /*1e1f0*/  ULDC UR4, c[0x0][0x22c] ;  /* 0x00008b0000047ab9 */ /* 0x000fe20000000800 */
[----:B------:R-:W-:Y:S01]  /*1e200*/  ULDC.64 UR18, c[0x0][0x228] ;  /* 0x00008a0000127ab9 */ /* 0x000fe20000000a00 */
[----:B------:R-:W-:Y:S01]  /*1e210*/  ULDC.64 UR16, c[0x0][0x228] ;  /* 0x00008a0000107ab9 */ /* 0x000fe20000000a00 */
[----:B------:R-:W-:Y:S01]  /*1e220*/  ULDC.64 UR14, c[0x0][0x228] ;  /* 0x00008a00000e7ab9 */ /* 0x000fe20000000a00 */
[----:B------:R-:W-:Y:S01]  /*1e230*/  BAR.SYNC.DEFER_BLOCKING 0x0 ;  /* 0x0000000000007b1d */ /* 0x000fe20000010000 */
[----:B------:R-:W-:-:S05]  /*1e240*/  ISETP.GE.AND P3, PT, R24, UR4, PT ;  /* 0x0000000418007c0c */ /* 0x000fca000bf66270 */
[----:B------:R-:W-:Y:S01]  /*1e250*/  ULDC.64 UR4, c[0x0][0x220] ;  /* 0x0000880000047ab9 */ /* 0x000fe20000000a00 */
[----:B------:R-:W-:Y:S01]  /*1e260*/  ULDC.64 UR12, c[0x0][0x228] ;  /* 0x00008a00000c7ab9 */ /* 0x000fe20000000a00 */
[----:B------:R-:W-:Y:S01]  /*1e270*/  ULDC.64 UR10, c[0x0][0x228] ;  /* 0x00008a00000a7ab9 */ /* 0x000fe20000000a00 */
[----:B------:R-:W-:Y:S01]  /*1e280*/  ULDC.64 UR8, c[0x0][0x228] ;  /* 0x00008a0000087ab9 */ /* 0x000fe20000000a00 */
[C---:B0-----:R-:W-:Y:S02]  /*1e290*/  IMAD.SHL.U32 R2, R25.reuse, 0x80, RZ ;  /* 0x0000008019027824 */ /* 0x041fe400078e00ff */
[----:B------:R-:W-:-:S03]  /*1e2a0*/  IMAD.SHL.U32 R0, R25, 0x10, RZ ;  /* 0x0000001019007824 */ /* 0x000fc600078e00ff */
[----:B------:R-:W-:Y:S01]  /*1e2b0*/  LOP3.LUT R3, R2, 0x800, RZ, 0xc0, !PT ;  /* 0x0000080002037812 */ /* 0x000fe200078ec0ff */
[----:B------:R-:W-:Y:S01]  /*1e2c0*/  IMAD.SHL.U32 R2, R25, 0x8, RZ ;  /* 0x0000000819027824 */ /* 0x000fe200078e00ff */
[----:B------:R-:W-:-:S04]  /*1e2d0*/  LOP3.LUT R0, R0, 0xf0, RZ, 0xc0, !PT ;  /* 0x000000f000007812 */ /* 0x000fc800078ec0ff */
[----:B------:R-:W-:Y:S02]  /*1e2e0*/  IADD3 R3, R3, UR7, R0 ;  /* 0x0000000703037c10 */ /* 0x000fe4000fffe000 */
[----:B------:R-:W-:Y:S02]  /*1e2f0*/  LOP3.LUT R0, R2, 0x700, RZ, 0xc0, !PT ;  /* 0x0000070002007812 */ /* 0x000fe400078ec0ff */
[----:B------:R-:W-:-:S03]  /*1e300*/  LOP3.LUT R2, R25, 0xff, RZ, 0xc0, !PT ;  /* 0x000000ff19027812 */ /* 0x000fc600078ec0ff */
[----:B------:R-:W-:Y:S01]  /*1e310*/  IMAD.IADD R0, R0, 0x1, R3 ;  /* 0x0000000100007824 */ /* 0x000fe200078e0203 */
[----:B------:R-:W-:Y:S01]  /*1e320*/  LEA R2, R2, UR7, 0x4 ;  /* 0x0000000702027c11 */ /* 0x000fe2000f8e20ff */
[----:B------:R-:W-:Y:S02]  /*1e330*/  ULDC.64 UR6, c[0x0][0x228] ;  /* 0x00008a0000067ab9 */ /* 0x000fe40000000a00 */
[----:B------:R-:W-:Y:S01]  /*1e340*/  ISETP.GE.AND P4, PT, R228, UR6, PT ;  /* 0x00000006e4007c0c */ /* 0x000fe2000bf86270 */
[----:B------:R-:W-:Y:S01]  /*1e350*/  STSM.16.M88.4 [R0], R36 ;  /* 0x0000002400007844 */ /* 0x000fe20000000200 */
[----:B------:R-:W-:Y:S02]  /*1e360*/  BAR.SYNC.DEFER_BLOCKING 0x0 ;  /* 0x0000000000007b1d */ /* 0x000fe40000010000 */
[----:B------:R-:W-:-:S04]  /*1e370*/  ISETP.LT.AND P4, PT, R219, UR29, !P4 ;  /* 0x0000001ddb007c0c */ /* 0x000fc8000e781270 */
[----:B------:R-:W0:Y:S02]  /*1e380*/  LDS.128 R24, [R2] ;  /* 0x0000000002187984 */ /* 0x000e240000000c00 */
[----:B------:R-:W-:Y:S06]  /*1e390*/  BAR.SYNC.DEFER_BLOCKING 0x0 ;  /* 0x0000000000007b1d */ /* 0x000fec0000010000 */
[----:B------:R-:W-:Y:S02]  /*1e3a0*/  STSM.16.M88.4 [R0], R40 ;  /* 0x0000002800007844 */ /* 0x000fe40000000200 */
[----:B------:R-:W-:Y:S06]  /*1e3b0*/  BAR.SYNC.DEFER_BLOCKING 0x0 ;  /* 0x0000000000007b1d */ /* 0x000fec0000010000 */
[----:B------:R-:W1:Y:S02]  /*1e3c0*/  LDS.128 R28, [R2] ;  /* 0x00000000021c7984 */ /* 0x000e640000000c00 */
[----:B------:R-:W-:Y:S06]  /*1e3d0*/  BAR.SYNC.DEFER_BLOCKING 0x0 ;  /* 0x0000000000007b1d */ /* 0x000fec0000010000 */
[----:B------:R-:W-:Y:S02]  /*1e3e0*/  STSM.16.M88.4 [R0], R144 ;  /* 0x0000009000007844 */ /* 0x000fe40000000200 */
[----:B------:R-:W-:Y:S06]  /*1e3f0*/  BAR.SYNC.DEFER_BLOCKING 0x0 ;  /* 0x0000000000007b1d */ /* 0x000fec0000010000 */
[----:B------:R-:W-:Y:S02]  /*1e400*/  LDS.128 R32, [R2] ;  /* 0x0000000002207984 */ /* 0x000fe40000000c00 */
[----:B------:R-:W-:Y:S06]  /*1e410*/  BAR.SYNC.DEFER_BLOCKING 0x0 ;  /* 0x0000000000007b1d */ /* 0x000fec0000010000 */
[----:B------:R-:W-:Y:S02]  /*1e420*/  STSM.16.M88.4 [R0], R96 ;  /* 0x0000006000007844 */ /* 0x000fe40000000200 */
[----:B------:R-:W-:Y:S06]  /*1e430*/  BAR.SYNC.DEFER_BLOCKING 0x0 ;  /* 0x0000000000007b1d */ /* 0x000fec0000010000 */
[----:B------:R-:W-:Y:S02]  /*1e440*/  LDS.128 R36, [R2] ;  /* 0x0000000002247984 */ /* 0x000fe40000000c00 */
[----:B------:R-:W-:Y:S06]  /*1e450*/  BAR.SYNC.DEFER_BLOCKING 0x0 ;  /* 0x0000000000007b1d */ /* 0x000fec0000010000 */
[----:B------:R2:W-:Y:S02]  /*1e460*/  STSM.16.M88.4 [R0], R140 ;  /* 0x0000008c00007844 */ /* 0x0005e40000000200 */
[----:B------:R-:W-:Y:S08]  /*1e470*/  BAR.SYNC.DEFER_BLOCKING 0x0 ;  /* 0x0000000000007b1d */ /* 0x000ff00000010000 */
[----:B--2---:R-:W2:Y:S01]  /*1e480*/  LDC R140, c[0x0][0x244] ;  /* 0x00009100ff8c7b82 */ /* 0x004ea20000000800 */
[----:B------:R-:W-:Y:S07]  /*1e490*/  LDS.128 R40, [R2] ;  /* 0x0000000002287984 */ /* 0x000fee0000000c00 */
[----:B------:R-:W-:Y:S01]  /*1e4a0*/  BAR.SYNC.DEFER_BLOCKING 0x0 ;  /* 0x0000000000007b1d */ /* 0x000fe20000010000 */
[----:B--2---:R-:W-:-:S05]  /*1e4b0*/  IMAD R3, R228, R140, RZ ;  /* 0x0000008ce4037224 */ /* 0x004fca00078e02ff */
[----:B------:R-:W-:Y:S02]  /*1e4c0*/  STSM.16.M88.4 [R0], R100 ;  /* 0x0000006400007844 */ /* 0x000fe40000000200 */
[----:B------:R-:W-:Y:S06]  /*1e4d0*/  BAR.SYNC.DEFER_BLOCKING 0x0 ;  /* 0x0000000000007b1d */ /* 0x000fec0000010000 */
[----:B------:R-:W2:Y:S02]  /*1e4e0*/  LDS.128 R88, [R2] ;  /* 0x0000000002587984 */ /* 0x000ea40000000c00 */
[----:B------:R-:W-:Y:S06]  /*1e4f0*/  BAR.SYNC.DEFER_BLOCKING 0x0 ;  /* 0x0000000000007b1d */ /* 0x000fec0000010000 */
[----:B------:R-:W-:Y:S02]  /*1e500*/  STSM.16.M88.4 [R0], R104 ;  /* 0x0000006800007844 */ /* 0x000fe40000000200 */
[----:B------:R-:W-:Y:S06]  /*1e510*/  BAR.SYNC.DEFER_BLOCKING 0x0 ;  /* 0x0000000000007b1d */ /* 0x000fec0000010000 */
[----:B------:R-:W3:Y:S02]  /*1e520*/  LDS.128 R92, [R2] ;  /* 0x00000000025c7984 */ /* 0x000ee40000000c00 */
[----:B------:R-:W-:Y:S06]  /*1e530*/  BAR.SYNC.DEFER_BLOCKING 0x0 ;  /* 0x0000000000007b1d */ /* 0x000fec0000010000 */
[----:B------:R-:W-:Y:S02]  /*1e540*/  STSM.16.M88.4 [R0], R136 ;  /* 0x0000008800007844 */ /* 0x000fe40000000200 */
[----:B------:R-:W-:Y:S06]  /*1e550*/  BAR.SYNC.DEFER_BLOCKING 0x0 ;  /* 0x0000000000007b1d */ /* 0x000fec0000010000 */
[----:B------:R-:W4:Y:S02]  /*1e560*/  LDS.128 R96, [R2] ;  /* 0x0000000002607984 */ /* 0x000f240000000c00 */
[----:B------:R-:W-:Y:S06]  /*1e570*/  BAR.SYNC.DEFER_BLOCKING 0x0 ;  /* 0x0000000000007b1d */ /* 0x000fec0000010000 */
[----:B------:R-:W-:Y:S02]  /*1e580*/  STSM.16.M88.4 [R0], R132 ;  /* 0x0000008400007844 */ /* 0x000fe40000000200 */
[----:B------:R-:W-:Y:S06]  /*1e590*/  BAR.SYNC.DEFER_BLOCKING 0x0 ;  /* 0x0000000000007b1d */ /* 0x000fec0000010000 */
[----:B------:R-:W-:Y:S02]  /*1e5a0*/  LDS.128 R100, [R2] ;  /* 0x0000000002647984 */ /* 0x000fe40000000c00 */
[----:B------:R-:W-:Y:S06]  /*1e5b0*/  BAR.SYNC.DEFER_BLOCKING 0x0 ;  /* 0x0000000000007b1d */ /* 0x000fec0000010000 */
[----:B------:R-:W-:Y:S02]  /*1e5c0*/  STSM.16.M88.4 [R0], R108 ;  /* 0x0000006c00007844 */ /* 0x000fe40000000200 */
[----:B------:R-:W-:Y:S06]  /*1e5d0*/  BAR.SYNC.DEFER_BLOCKING 0x0 ;  /* 0x0000000000007b1d */ /* 0x000fec0000010000 */
[----:B------:R-:W5:Y:S02]  /*1e5e0*/  LDS.128 R104, [R2] ;  /* 0x0000000002687984 */ /* 0x000f640000000c00 */
        /* <DEDUP_REMOVED lines=65> */
[----:B------:R0:W-:Y:S02]  /*1ea00*/  STSM.16.M88.4 [R0], R20 ;  /* 0x0000001400007844 */ /* 0x0001e40000000200 */
[----:B------:R-:W-:Y:S01]  /*1ea10*/  BAR.SYNC.DEFER_BLOCKING 0x0 ;  /* 0x0000000000007b1d */ /* 0x000fe20000010000 */
[----:B0-----:R-:W-:Y:S01]  /*1ea20*/  IMAD R23, R219, UR24, RZ ;  /* 0x00000018db177c24 */ /* 0x001fe2000f8e02ff */
[----:B------:R-:W-:-:S04]  /*1ea30*/  PRMT R22, R24, 0x7632, R22 ;  /* 0x0000763218167816 */ /* 0x000fc80000000016 */
[----:B------:R-:W0:Y:S02]  /*1ea40*/  LDS.128 R84, [R2] ;  /* 0x0000000002547984 */ /* 0x000e240000000c00 */
[----:B------:R-:W-:Y:S06]  /*1ea50*/  BAR.SYNC.DEFER_BLOCKING 0x0 ;  /* 0x0000000000007b1d */ /* 0x000fec0000010000 */
[----:B------:R1:W-:Y:S02]  /*1ea60*/  STSM.16.M88.4 [R0], R12 ;  /* 0x0000000c00007844 */ /* 0x0003e40000000200 */
[----:B------:R-:W-:Y:S01]  /*1ea70*/  BAR.SYNC.DEFER_BLOCKING 0x0 ;  /* 0x0000000000007b1d */ /* 0x000fe20000010000 */
[----:B-1----:R-:W-:Y:S01]  /*1ea80*/  LEA R12, P6, R3, UR4, 0x1 ;  /* 0x00000004030c7c11 */ /* 0x002fe2000f8c08ff */
[----:B------:R-:W-:-:S03]  /*1ea90*/  IMAD R15, R140, 0x100, R3 ;  /* 0x000001008c0f7824 */ /* 0x000fc600078e0203 */
[----:B------:R-:W-:Y:S01]  /*1eaa0*/  LEA.HI.X.SX32 R13, R3, UR5, 0x1, P6 ;  /* 0x00000005030d7c11 */ /* 0x000fe2000b0f0eff */
[----:B------:R-:W-:Y:S01]  /*1eab0*/  VIADD R3, R23, UR24 ;  /* 0x0000001817037c36 */ /* 0x000fe20008000000 */
[----:B------:R-:W-:Y:S01]  /*1eac0*/  LEA R14, P6, R15, UR4, 0x1 ;  /* 0x000000040f0e7c11 */ /* 0x000fe2000f8c08ff */
[----:B------:R-:W-:Y:S01]  /*1ead0*/  ULDC UR4, c[0x0][0x22c] ;  /* 0x00008b0000047ab9 */ /* 0x000fe20000000800 */
[----:B------:R-:W-:Y:S02]  /*1eae0*/  IMAD.WIDE R20, R23, 0x2, R12 ;  /* 0x0000000217147825 */ /* 0x000fe400078e020c */
[----:B------:R-:W-:Y:S01]  /*1eaf0*/  LEA.HI.X.SX32 R15, R15, UR5, 0x1, P6 ;  /* 0x000000050f0f7c11 */ /* 0x000fe2000b0f0eff */
[----:B------:R-:W1:Y:S01]  /*1eb00*/  LDS.128 R72, [R2] ;  /* 0x0000000002487984 */ /* 0x000e620000000c00 */
[----:B------:R-:W-:Y:S01]  /*1eb10*/  BAR.SYNC.DEFER_BLOCKING 0x0 ;  /* 0x0000000000007b1d */ /* 0x000fe20000010000 */
[----:B------:R-:W-:-:S05]  /*1eb20*/  ISETP.GE.AND P6, PT, R219, UR7, PT ;  /* 0x00000007db007c0c */ /* 0x000fca000bfc6270 */
[----:B------:R-:W-:Y:S01]  /*1eb30*/  ULDC.64 UR6, c[0x0][0x228] ;  /* 0x00008a0000067ab9 */ /* 0x000fe20000000a00 */
[----:B------:R-:W-:Y:S01]  /*1eb40*/  STSM.16.M88.4 [R0], R4 ;  /* 0x0000000400007844 */ /* 0x000fe20000000200 */
[----:B------:R-:W-:Y:S06]  /*1eb50*/  BAR.SYNC.DEFER_BLOCKING 0x0 ;  /* 0x0000000000007b1d */ /* 0x000fec0000010000 */
[----:B------:R-:W-:Y:S02]  /*1eb60*/  LDS.128 R76, [R2] ;  /* 0x00000000024c7984 */ /* 0x000fe40000000c00 */
[----:B------:R-:W-:Y:S06]  /*1eb70*/  BAR.SYNC.DEFER_BLOCKING 0x0 ;  /* 0x0000000000007b1d */ /* 0x000fec0000010000 */
[----:B------:R-:W-:Y:S02]  /*1eb80*/  STSM.16.M88.4 [R0], R8 ;  /* 0x0000000800007844 */ /* 0x000fe40000000200 */
[----:B------:R-:W-:Y:S06]  /*1eb90*/  BAR.SYNC.DEFER_BLOCKING 0x0 ;  /* 0x0000000000007b1d */ /* 0x000fec0000010000 */
[----:B------:R-:W1:Y:S02]  /*1eba0*/  LDS.128 R4, [R2] ;  /* 0x0000000002047984 */ /* 0x000e640000000c00 */
[----:B------:R-:W-:Y:S06]  /*1ebb0*/  BAR.SYNC.DEFER_BLOCKING 0x0 ;  /* 0x0000000000007b1d */ /* 0x000fec0000010000 */
[----:B------:R2:W-:Y:S02]  /*1ebc0*/  STSM.16.M88.4 [R0], R16 ;  /* 0x0000001000007844 */ /* 0x0005e40000000200 */
[----:B------:R-:W-:Y:S01]  /*1ebd0*/  BAR.SYNC.DEFER_BLOCKING 0x0 ;  /* 0x0000000000007b1d */ /* 0x000fe20000010000 */
[----:B--2---:R-:W-:Y:S01]  /*1ebe0*/  IMAD.WIDE R16, R23, 0x2, R14 ;  /* 0x0000000217107825 */ /* 0x004fe200078e020e */
[----:B------:R-:W-:-:S03]  /*1ebf0*/  PRMT R23, R28, 0x7632, R23 ;  /* 0x000076321c177816 */ /* 0x000fc60000000017 */
[----:B------:R-:W-:Y:S01]  /*1ec00*/  IMAD.WIDE R18, R3, 0x2, R12 ;  /* 0x0000000203127825 */ /* 0x000fe200078e020c */
[----:B------:R-:W2:Y:S02]  /*1ec10*/  LDS.128 R8, [R2] ;  /* 0x0000000002087984 */ /* 0x000ea40000000c00 */
[----:B------:R-:W-:Y:S06]  /*1ec20*/  BAR.SYNC.DEFER_BLOCKING 0x0 ;  /* 0x0000000000007b1d */ /* 0x000fec0000010000 */
[----:B------:R3:W-:Y:S02]  /*1ec30*/  STSM.16.M88.4 [R0], R220 ;  /* 0x000000dc00007844 */ /* 0x0007e40000000200 */
[----:B------:R-:W-:Y:S01]  /*1ec40*/  BAR.SYNC.DEFER_BLOCKING 0x0 ;  /* 0x0000000000007b1d */ /* 0x000fe20000010000 */
[----:B---3--:R-:W-:-:S05]  /*1ec50*/  VIADD R0, R219, 0x5 ;  /* 0x00000005db007836 */ /* 0x008fca0000000000 */
[----:B------:R3:W-:Y:S01]  /*1ec60*/  @P4 STG.E.U16 desc[UR40][R20.64], R24 ;  /* 0x0000001814004986 */ /* 0x0007e2000c101528 */
[C---:B------:R-:W-:Y:S02]  /*1ec70*/  ISETP.LT.AND P4, PT, R231.reuse, UR22, !P6 ;  /* 0x00000016e7007c0c */ /* 0x040fe4000f781270 */
[----:B------:R-:W-:Y:S02]  /*1ec80*/  ISETP.LT.AND P6, PT, R228, UR20, !P2 ;  /* 0x00000014e4007c0c */ /* 0x000fe4000d7c1270 */
[----:B------:R-:W-:Y:S01]  /*1ec90*/  ISETP.LT.AND P2, PT, R231, UR18, !P2 ;  /* 0x00000012e7007c0c */ /* 0x000fe2000d741270 */
[----:B---3--:R-:W-:Y:S01]  /*1eca0*/  IMAD.WIDE R20, R3, 0x2, R14 ;  /* 0x0000000203147825 */ /* 0x008fe200078e020e */
[----:B------:R-:W-:-:S07]  /*1ecb0*/  PRMT R24, R29, 0x7632, R24 ;  /* 0x000076321d187816 */ /* 0x000fce0000000018 */
[----:B------:R3:W-:Y:S01]  /*1ecc0*/  @P4 STG.E.U16 desc[UR40][R16.64], R22 ;  /* 0x0000001610004986 */ /* 0x0007e2000c101528 */
[----:B------:R-:W-:Y:S01]  /*1ecd0*/  ISETP.GE.AND P4, PT, R0, UR4, PT ;  /* 0x0000000400007c0c */ /* 0x000fe2000bf86270 */
[----:B------:R-:W-:Y:S01]  /*1ece0*/  VIADD R3, R3, UR24 ;  /* 0x0000001803037c36 */ /* 0x000fe20008000000 */
[----:B------:R-:W-:Y:S01]  /*1ecf0*/  ULDC UR4, c[0x0][0x22c] ;  /* 0x00008b0000047ab9 */ /* 0x000fe20000000800 */
[----:B------:R4:W-:Y:S01]  /*1ed00*/  @P6 STG.E.U16 desc[UR40][R18.64], R28 ;  /* 0x0000001c12006986 */ /* 0x0009e2000c101528 */
[C---:B------:R-:W-:Y:S01]  /*1ed10*/  ISETP.LT.AND P6, PT, R228.reuse, UR12, !P5 ;  /* 0x0000000ce4007c0c */ /* 0x040fe2000efc1270 */
[----:B------:R-:W-:Y:S01]  /*1ed20*/  VIADD R141, R3, UR24 ;  /* 0x00000018038d7c36 */ /* 0x000fe20008000000 */
[----:B------:R-:W-:Y:S01]  /*1ed30*/  ISETP.LT.AND P5, PT, R231, UR10, !P5 ;  /* 0x0000000ae7007c0c */ /* 0x000fe2000efa1270 */
[----:B------:R5:W-:Y:S01]  /*1ed40*/  @P2 STG.E.U16 desc[UR40][R20.64], R23 ;  /* 0x0000001714002986 */ /* 0x000be2000c101528 */
[----:B------:R-:W-:Y:S01]  /*1ed50*/  ISETP.LT.AND P2, PT, R228, UR16, !P0 ;  /* 0x00000010e4007c0c */ /* 0x000fe2000c741270 */
[----:B------:R-:W-:Y:S01]  /*1ed60*/  VIADD R0, R219, 0x6 ;  /* 0x00000006db007836 */ /* 0x000fe20000000000 */
[----:B------:R-:W-:Y:S01]  /*1ed70*/  ISETP.LT.AND P0, PT, R231, UR14, !P0 ;  /* 0x0000000ee7007c0c */ /* 0x000fe2000c701270 */
[C---:B---3--:R-:W-:Y:S01]  /*1ed80*/  IMAD.WIDE R16, R3.reuse, 0x2, R12 ;  /* 0x0000000203107825 */ /* 0x048fe200078e020c */
[----:B------:R-:W-:Y:S01]  /*1ed90*/  ULDC UR10, c[0x0][0x22c] ;  /* 0x00008b00000a7ab9 */ /* 0x000fe20000000800 */
[----:B------:R-:W-:Y:S01]  /*1eda0*/  ULDC UR12, c[0x0][0x228] ;  /* 0x00008a00000c7ab9 */ /* 0x000fe20000000800 */
[----:B------:R-:W-:Y:S01]  /*1edb0*/  ULDC UR14, c[0x0][0x228] ;  /* 0x00008a00000e7ab9 */ /* 0x000fe20000000800 */
[----:B----4-:R-:W-:Y:S01]  /*1edc0*/  IMAD.WIDE R18, R3, 0x2, R14 ;  /* 0x0000000203127825 */ /* 0x010fe200078e020e */
[----:B------:R-:W-:Y:S01]  /*1edd0*/  PRMT R3, R25, 0x7632, R3 ;  /* 0x0000763219037816 */ /* 0x000fe20000000003 */
[----:B------:R-:W-:-:S02]  /*1ede0*/  ULDC UR16, c[0x0][0x228] ;  /* 0x00008a0000107ab9 */ /* 0x000fc40000000800 */
[C---:B-----5:R-:W-:Y:S02]  /*1edf0*/  IMAD.WIDE R20, R141.reuse, 0x2, R12 ;  /* 0x000000028d147825 */ /* 0x060fe400078e020c */
[----:B------:R3:W-:Y:S01]  /*1ee00*/  @P2 STG.E.U16 desc[UR40][R16.64], R25 ;  /* 0x0000001910002986 */ /* 0x0007e2000c101528 */
[----:B------:R-:W-:Y:S01]  /*1ee10*/  ISETP.GE.AND P2, PT, R0, UR4, PT ;  /* 0x0000000400007c0c */ /* 0x000fe2000bf46270 */
[C---:B------:R-:W-:Y:S01]  /*1ee20*/  IMAD.WIDE R22, R141.reuse, 0x2, R14 ;  /* 0x000000028d167825 */ /* 0x040fe200078e020e */
[----:B------:R-:W-:Y:S01]  /*1ee30*/  ULDC.64 UR4, c[0x0][0x228] ;  /* 0x00008a0000047ab9 */ /* 0x000fe20000000a00 */
[----:B------:R4:W-:Y:S01]  /*1ee40*/  @P0 STG.E.U16 desc[UR40][R18.64], R3 ;  /* 0x0000000312000986 */ /* 0x0009e2000c101528 */
[C---:B------:R-:W-:Y:S01]  /*1ee50*/  ISETP.LT.AND P0, PT, R228.reuse, UR8, !P3 ;  /* 0x00000008e4007c0c */ /* 0x040fe2000df01270 */
[----:B------:R-:W-:Y:S01]  /*1ee60*/  VIADD R141, R141, UR24 ;  /* 0x000000188d8d7c36 */ /* 0x000fe20008000000 */
[----:B------:R-:W-:Y:S01]  /*1ee70*/  ISETP.LT.AND P3, PT, R231, UR6, !P3 ;  /* 0x00000006e7007c0c */ /* 0x000fe2000df61270 */
[----:B------:R-:W-:Y:S01]  /*1ee80*/  @P6 STG.E.U16 desc[UR40][R20.64], R29 ;  /* 0x0000001d14006986 */ /* 0x000fe2000c101528 */
[----:B------:R-:W-:Y:S01]  /*1ee90*/  VIADD R0, R219, 0x7 ;  /* 0x00000007db007836 */ /* 0x000fe20000000000 */
[----:B------:R-:W-:Y:S01]  /*1eea0*/  ULDC UR6, c[0x0][0x228] ;  /* 0x00008a0000067ab9 */ /* 0x000fe20000000800 */
[----:B------:R-:W-:Y:S01]  /*1eeb0*/  ULDC UR8, c[0x0][0x228] ;  /* 0x00008a0000087ab9 */ /* 0x000fe20000000800 */
[----:B------:R5:W-:Y:S01]  /*1eec0*/  @P5 STG.E.U16 desc[UR40][R22.64], R24 ;  /* 0x0000001816005986 */ /* 0x000be2000c101528 */
[----:B------:R-:W-:Y:S01]  /*1eed0*/  ISETP.LT.AND P5, PT, R228, UR4, !P4 ;  /* 0x00000004e4007c0c */ /* 0x000fe2000e7a1270 */
[----:B---3--:R-:W-:Y:S01]  /*1eee0*/  IMAD.WIDE R16, R141, 0x2, R12 ;  /* 0x000000028d107825 */ /* 0x008fe200078e020c */
[----:B------:R-:W-:Y:S01]  /*1eef0*/  ISETP.LT.AND P4, PT, R231, UR26, !P4 ;  /* 0x0000001ae7007c0c */ /* 0x000fe2000e781270 */
[----:B------:R-:W-:Y:S01]  /*1ef00*/  ULDC UR4, c[0x0][0x22c] ;  /* 0x00008b0000047ab9 */ /* 0x000fe20000000800 */
[----:B------:R-:W-:Y:S01]  /*1ef10*/  ISETP.GE.AND P6, PT, R0, UR10, PT ;  /* 0x0000000a00007c0c */ /* 0x000fe2000bfc6270 */
[C---:B----4-:R-:W-:Y:S01]  /*1ef20*/  VIADD R3, R141.reuse, UR24 ;  /* 0x000000188d037c36 */ /* 0x050fe20008000000 */
[----:B------:R3:W-:Y:S01]  /*1ef30*/  @P0 STG.E.U16 desc[UR40][R16.64], R26 ;  /* 0x0000001a10000986 */ /* 0x0007e2000c101528 */
[----:B------:R-:W-:Y:S01]  /*1ef40*/  IMAD.WIDE R18, R141, 0x2, R14 ;  /* 0x000000028d127825 */ /* 0x000fe200078e020e */
[----:B------:R-:W-:Y:S01]  /*1ef50*/  ULDC UR10, c[0x0][0x228] ;  /* 0x00008a00000a7ab9 */ /* 0x000fe20000000800 */
[----:B-----5:R-:W-:-:S02]  /*1ef60*/  PRMT R23, R26, 0x7632, R23 ;  /* 0x000076321a177816 */ /* 0x020fc40000000017 */
[----:B------:R-:W-:Y:S01]  /*1ef70*/  IMAD.WIDE R20, R3, 0x2, R12 ;  /* 0x0000000203147825 */ /* 0x000fe200078e020c */
[----:B------:R-:W-:-:S03]  /*1ef80*/  PRMT R24, R88, 0x7632, R24 ;  /* 0x0000763258187816 */ /* 0x000fc60000000018 */
[----:B------:R-:W-:Y:S01]  /*1ef90*/  VIADD R0, R219, 0x8 ;  /* 0x00000008db007836 */ /* 0x000fe20000000000 */
[----:B------:R4:W-:Y:S01]  /*1efa0*/  @P3 STG.E.U16 desc[UR40][R18.64], R23 ;  /* 0x0000001712003986 */ /* 0x0009e2000c101528 */
[----:B------:R-:W-:Y:S02]  /*1efb0*/  ISETP.LT.AND P3, PT, R228, UR28, !P2 ;  /* 0x0000001ce4007c0c */ /* 0x000fe4000d761270 */
[----:B------:R-:W-:Y:S01]  /*1efc0*/  ISETP.LT.AND P2, PT, R231, UR6, !P2 ;  /* 0x00000006e7007c0c */ /* 0x000fe2000d741270 */
[----:B------:R5:W-:Y:S01]  /*1efd0*/  @P5 STG.E.U16 desc[UR40][R20.64], R30 ;  /* 0x0000001e14005986 */ /* 0x000be2000c101528 */
[----:B---3--:R-:W-:Y:S01]  /*1efe0*/  PRMT R17, R30, 0x7632, R17 ;  /* 0x000076321e117816 */ /* 0x008fe20000000011 */
[----:B------:R-:W-:Y:S01]  /*1eff0*/  ULDC UR6, c[0x0][0x228] ;  /* 0x00008a0000067ab9 */ /* 0x000fe20000000800 */
[----:B------:R-:W-:Y:S01]  /*1f000*/  ISETP.LT.AND P5, PT, R228, UR8, !P6 ;  /* 0x00000008e4007c0c */ /* 0x000fe2000f7a1270 */
[----:B------:R-:W-:Y:S01]  /*1f010*/  ULDC UR8, c[0x0][0x228] ;  /* 0x00008a0000087ab9 */ /* 0x000fe20000000800 */
[----:B------:R-:W-:Y:S01]  /*1f020*/  ISETP.GE.AND P0, PT, R0, UR4, PT ;  /* 0x0000000400007c0c */ /* 0x000fe2000bf06270 */
[----:B------:R-:W-:Y:S01]  /*1f030*/  VIADD R0, R219, 0x9 ;  /* 0x00000009db007836 */ /* 0x000fe20000000000 */
[----:B------:R-:W-:Y:S01]  /*1f040*/  ULDC UR4, c[0x0][0x22c] ;  /* 0x00008b0000047ab9 */ /* 0x000fe20000000800 */
[----:B----4-:R-:W-:Y:S01]  /*1f050*/  IMAD.WIDE R22, R3, 0x2, R14 ;  /* 0x0000000203167825 */ /* 0x010fe200078e020e */
[----:B------:R-:W-:Y:S01]  /*1f060*/  ISETP.LT.AND P6, PT, R231, UR6, !P6 ;  /* 0x00000006e7007c0c */ /* 0x000fe2000f7c1270 */
[----:B------:R-:W-:-:S02]  /*1f070*/  ULDC UR6, c[0x0][0x228] ;  /* 0x00008a0000067ab9 */ /* 0x000fc40000000800 */
[----:B------:R-:W-:Y:S01]  /*1f080*/  VIADD R3, R3, UR24 ;  /* 0x0000001803037c36 */ /* 0x000fe20008000000 */
[----:B------:R3:W-:Y:S01]  /*1f090*/  @P4 STG.E.U16 desc[UR40][R22.64], R17 ;  /* 0x0000001116004986 */ /* 0x0007e2000c101528 */
[----:B------:R-:W-:Y:S01]  /*1f0a0*/  ISETP.GE.AND P4, PT, R0, UR4, PT ;  /* 0x0000000400007c0c */ /* 0x000fe2000bf86270 */
[----:B------:R-:W-:Y:S01]  /*1f0b0*/  VIADD R0, R219, 0xa ;  /* 0x0000000adb007836 */ /* 0x000fe20000000000 */
[----:B------:R-:W-:Y:S01]  /*1f0c0*/  ULDC UR4, c[0x0][0x22c] ;  /* 0x00008b0000047ab9 */ /* 0x000fe20000000800 */
[C---:B------:R-:W-:Y:S02]  /*1f0d0*/  VIADD R25, R3.reuse, UR24 ;  /* 0x0000001803197c36 */ /* 0x040fe40008000000 */
[----:B------:R-:W-:-:S04]  /*1f0e0*/  IMAD.WIDE R18, R3, 0x2, R14 ;  /* 0x0000000203127825 */ /* 0x000fc800078e020e */
[----:B-----5:R-:W-:Y:S01]  /*1f0f0*/  IMAD.WIDE R20, R25, 0x2, R12 ;  /* 0x0000000219147825 */ /* 0x020fe200078e020c */
[----:B---3--:R-:W-:-:S03]  /*1f100*/  PRMT R23, R27, 0x7632, R23 ;  /* 0x000076321b177816 */ /* 0x008fc60000000017 */
[----:B------:R-:W-:Y:S01]  /*1f110*/  IMAD.WIDE R16, R3, 0x2, R12 ;  /* 0x0000000203107825 */ /* 0x000fe200078e020c */
[----:B------:R-:W-:-:S03]  /*1f120*/  PRMT R22, R32, 0x7632, R22 ;  /* 0x0000763220167816 */ /* 0x000fc60000000016 */
[----:B------:R-:W-:Y:S01]  /*1f130*/  VIADD R3, R25, UR24 ;  /* 0x0000001819037c36 */ /* 0x000fe20008000000 */
[----:B------:R3:W-:Y:S01]  /*1f140*/  @P3 STG.E.U16 desc[UR40][R16.64], R27 ;  /* 0x0000001b10003986 */ /* 0x0007e2000c101528 */
[----:B------:R-:W-:Y:S01]  /*1f150*/  ISETP.GE.AND P3, PT, R0, UR4, PT ;  /* 0x0000000400007c0c */ /* 0x000fe2000bf66270 */
[C---:B------:R-:W-:Y:S01]  /*1f160*/  VIADD R0, R219.reuse, 0xb ;  /* 0x0000000bdb007836 */ /* 0x040fe20000000000 */
[----:B------:R-:W-:Y:S01]  /*1f170*/  ULDC UR4, c[0x0][0x22c] ;  /* 0x00008b0000047ab9 */ /* 0x000fe20000000800 */
[----:B------:R4:W-:Y:S03]  /*1f180*/  @P2 STG.E.U16 desc[UR40][R18.64], R23 ;  /* 0x0000001712002986 */ /* 0x0009e6000c101528 */
[----:B------:R-:W-:Y:S01]  /*1f190*/  ISETP.GE.AND P2, PT, R0, UR4, PT ;  /* 0x0000000400007c0c */ /* 0x000fe2000bf46270 */
[----:B------:R5:W-:Y:S01]  /*1f1a0*/  @P5 STG.E.U16 desc[UR40][R20.64], R31 ;  /* 0x0000001f14005986 */ /* 0x000be2000c101528 */
[----:B------:R-:W-:Y:S01]  /*1f1b0*/  ISETP.LT.AND P5, PT, R228, UR8, !P0 ;  /* 0x00000008e4007c0c */ /* 0x000fe2000c7a1270 */
[----:B------:R-:W-:Y:S01]  /*1f1c0*/  VIADD R0, R219, 0xc ;  /* 0x0000000cdb007836 */ /* 0x000fe20000000000 */
[----:B------:R-:W-:Y:S01]  /*1f1d0*/  ISETP.LT.AND P0, PT, R231, UR10, !P0 ;  /* 0x0000000ae7007c0c */ /* 0x000fe2000c701270 */
[----:B---3--:R-:W-:Y:S01]  /*1f1e0*/  IMAD.WIDE R16, R25, 0x2, R14 ;  /* 0x0000000219107825 */ /* 0x008fe200078e020e */
[----:B------:R-:W-:Y:S01]  /*1f1f0*/  ULDC UR4, c[0x0][0x22c] ;  /* 0x00008b0000047ab9 */ /* 0x000fe20000000800 */
[----:B------:R-:W-:Y:S01]  /*1f200*/  ULDC UR8, c[0x0][0x228] ;  /* 0x00008a0000087ab9 */ /* 0x000fe20000000800 */
[----:B------:R-:W-:Y:S01]  /*1f210*/  ULDC UR10, c[0x0][0x228] ;  /* 0x00008a00000a7ab9 */ /* 0x000fe20000000800 */
[----:B----4-:R-:W-:Y:S01]  /*1f220*/  IMAD.WIDE R18, R3, 0x2, R12 ;  /* 0x0000000203127825 */ /* 0x010fe200078e020c */
[----:B-----5:R-:W-:-:S03]  /*1f230*/  PRMT R31, R31, 0x7632, R31 ;  /* 0x000076321f1f7816 */ /* 0x020fc6000000001f */
[C---:B------:R-:W-:Y:S02]  /*1f240*/  IMAD.WIDE R20, R3.reuse, 0x2, R14 ;  /* 0x0000000203147825 */ /* 0x040fe400078e020e */
[----:B------:R3:W-:Y:S01]  /*1f250*/  @P6 STG.E.U16 desc[UR40][R16.64], R31 ;  /* 0x0000001f10006986 */ /* 0x0007e2000c101528 */
[----:B------:R-:W-:Y:S01]  /*1f260*/  ISETP.GE.AND P6, PT, R0, UR4, PT ;  /* 0x0000000400007c0c */ /* 0x000fe2000bfc6270 */
[----:B------:R-:W-:Y:S01]  /*1f270*/  ULDC UR4, c[0x0][0x228] ;  /* 0x00008a0000047ab9 */ /* 0x000fe20000000800 */
[----:B------:R-:W-:Y:S01]  /*1f280*/  VIADD R3, R3, UR24 ;  /* 0x0000001803037c36 */ /* 0x000fe20008000000 */
[----:B------:R4:W-:Y:S01]  /*1f290*/  @P5 STG.E.U16 desc[UR40][R18.64], R32 ;  /* 0x0000002012005986 */ /* 0x0009e2000c101528 */
[----:B------:R-:W-:Y:S01]  /*1f2a0*/  VIADD R0, R219, 0xd ;  /* 0x0000000ddb007836 */ /* 0x000fe20000000000 */
[C---:B------:R-:W-:Y:S01]  /*1f2b0*/  ISETP.LT.AND P5, PT, R228.reuse, UR8, !P3 ;  /* 0x00000008e4007c0c */ /* 0x040fe2000dfa1270 */
[----:B------:R-:W-:Y:S01]  /*1f2c0*/  ULDC UR8, c[0x0][0x228] ;  /* 0x00008a0000087ab9 */ /* 0x000fe20000000800 */
[----:B------:R5:W-:Y:S01]  /*1f2d0*/  @P0 STG.E.U16 desc[UR40][R20.64], R22 ;  /* 0x0000001614000986 */ /* 0x000be2000c101528 */
[----:B------:R-:W-:Y:S01]  /*1f2e0*/  ISETP.LT.AND P0, PT, R228, UR4, !P4 ;  /* 0x00000004e4007c0c */ /* 0x000fe2000e701270 */
[----:B------:R-:W-:Y:S01]  /*1f2f0*/  ULDC UR4, c[0x0][0x22c] ;  /* 0x00008b0000047ab9 */ /* 0x000fe20000000800 */
[----:B------:R-:W-:Y:S01]  /*1f300*/  ISETP.LT.AND P4, PT, R231, UR6, !P4 ;  /* 0x00000006e7007c0c */ /* 0x000fe2000e781270 */
[----:B------:R-:W-:Y:S01]  /*1f310*/  ULDC UR6, c[0x0][0x228] ;  /* 0x00008a0000067ab9 */ /* 0x000fe20000000800 */
[----:B---3--:R-:W-:Y:S01]  /*1f320*/  IMAD.WIDE R16, R3, 0x2, R12 ;  /* 0x0000000203107825 */ /* 0x008fe200078e020c */
[----:B------:R-:W-:Y:S01]  /*1f330*/  ISETP.LT.AND P3, PT, R231, UR6, !P3 ;  /* 0x00000006e7007c0c */ /* 0x000fe2000df61270 */
[----:B------:R-:W-:-:S02]  /*1f340*/  ULDC UR6, c[0x0][0x228] ;  /* 0x00008a0000067ab9 */ /* 0x000fc40000000800 */
[----:B----4-:R-:W-:Y:S01]  /*1f350*/  IMAD.WIDE R18, R3, 0x2, R14 ;  /* 0x0000000203127825 */ /* 0x010fe200078e020e */
[----:B-----5:R-:W-:-:S03]  /*1f360*/  PRMT R21, R36, 0x7632, R21 ;  /* 0x0000763224157816 */ /* 0x020fc60000000015 */
[----:B------:R-:W-:Y:S01]  /*1f370*/  VIADD R3, R3, UR24 ;  /* 0x0000001803037c36 */ /* 0x000fe20008000000 */
[----:B------:R3:W-:Y:S01]  /*1f380*/  @P0 STG.E.U16 desc[UR40][R16.64], R36 ;  /* 0x0000002410000986 */ /* 0x0007e2000c101528 */
[----:B------:R-:W-:Y:S01]  /*1f390*/  ISETP.GE.AND P0, PT, R0, UR4, PT ;  /* 0x0000000400007c0c */ /* 0x000fe2000bf06270 */
[----:B------:R-:W-:Y:S01]  /*1f3a0*/  ULDC UR4, c[0x0][0x228] ;  /* 0x00008a0000047ab9 */ /* 0x000fe20000000800 */
[----:B------:R-:W-:Y:S01]  /*1f3b0*/  IMAD.WIDE R22, R3, 0x2, R14 ;  /* 0x0000000203167825 */ /* 0x000fe200078e020e */
[----:B------:R4:W-:Y:S01]  /*1f3c0*/  @P4 STG.E.U16 desc[UR40][R18.64], R21 ;  /* 0x0000001512004986 */ /* 0x0009e2000c101528 */
[----:B------:R-:W-:Y:S01]  /*1f3d0*/  ISETP.LT.AND P4, PT, R228, UR4, !P2 ;  /* 0x00000004e4007c0c */ /* 0x000fe2000d781270 */
[----:B------:R-:W-:Y:S01]  /*1f3e0*/  ULDC UR4, c[0x0][0x22c] ;  /* 0x00008b0000047ab9 */ /* 0x000fe20000000800 */
[----:B------:R-:W-:Y:S01]  /*1f3f0*/  ISETP.LT.AND P2, PT, R231, UR6, !P2 ;  /* 0x00000006e7007c0c */ /* 0x000fe2000d741270 */
[----:B------:R-:W-:Y:S01]  /*1f400*/  VIADD R0, R219, 0xe ;  /* 0x0000000edb007836 */ /* 0x000fe20000000000 */
[----:B------:R-:W-:Y:S01]  /*1f410*/  ULDC UR6, c[0x0][0x228] ;  /* 0x00008a0000067ab9 */ /* 0x000fe20000000800 */
[----:B---3--:R-:W-:Y:S01]  /*1f420*/  PRMT R17, R33, 0x7632, R17 ;  /* 0x0000763221117816 */ /* 0x008fe20000000011 */
[----:B----4-:R-:W-:-:S04]  /*1f430*/  IMAD.WIDE R20, R3, 0x2, R12 ;  /* 0x0000000203147825 */ /* 0x010fc800078e020c */
        /* <DEDUP_REMOVED lines=8> */
[----:B------:R-:W-:Y:S01]  /*1f4c0*/  VIADD R0, R219, 0xf ;  /* 0x0000000fdb007836 */ /* 0x000fe20000000000 */
[----:B------:R-:W-:Y:S01]  /*1f4d0*/  ISETP.LT.AND P6, PT, R231, UR4, !P6 ;  /* 0x00000004e7007c0c */ /* 0x000fe2000f7c1270 */
[----:B------:R-:W-:Y:S01]  /*1f4e0*/  ULDC UR4, c[0x0][0x22c] ;  /* 0x00008b0000047ab9 */ /* 0x000fe20000000800 */
[----:B---3--:R-:W-:Y:S01]  /*1f4f0*/  PRMT R21, R37, 0x7632, R21 ;  /* 0x0000763225157816 */ /* 0x008fe20000000015 */
[----:B----4-:R-:W-:-:S04]  /*1f500*/  IMAD.WIDE R16, R3, 0x2, R12 ;  /* 0x0000000203107825 */ /* 0x010fc800078e020c */
[----:B------:R-:W-:Y:S01]  /*1f510*/  VIADD R3, R3, UR24 ;  /* 0x0000001803037c36 */ /* 0x000fe20008000000 */
[----:B------:R3:W-:Y:S01]  /*1f520*/  @P4 STG.E.U16 desc[UR40][R16.64], R37 ;  /* 0x0000002510004986 */ /* 0x0007e2000c101528 */
[----:B------:R-:W-:Y:S01]  /*1f530*/  ISETP.GE.AND P4, PT, R0, UR4, PT ;  /* 0x0000000400007c0c */ /* 0x000fe2000bf86270 */
[----:B------:R-:W-:Y:S01]  /*1f540*/  VIADD R0, R219, 0x10 ;  /* 0x00000010db007836 */ /* 0x000fe20000000000 */
[----:B------:R-:W-:Y:S01]  /*1f550*/  ULDC UR4, c[0x0][0x22c] ;  /* 0x00008b0000047ab9 */ /* 0x000fe20000000800 */
[----:B------:R4:W-:Y:S01]  /*1f560*/  @P2 STG.E.U16 desc[UR40][R18.64], R21 ;  /* 0x0000001512002986 */ /* 0x0009e2000c101528 */
[----:B------:R-:W-:Y:S01]  /*1f570*/  ISETP.LT.AND P2, PT, R228, UR6, !P0 ;  /* 0x00000006e4007c0c */ /* 0x000fe2000c741270 */
[C---:B------:R-:W-:Y:S01]  /*1f580*/  VIADD R23, R3.reuse, UR24 ;  /* 0x0000001803177c36 */ /* 0x040fe20008000000 */
[----:B------:R-:W-:Y:S01]  /*1f590*/  ULDC UR6, c[0x0][0x228] ;  /* 0x00008a0000067ab9 */ /* 0x000fe20000000800 */
[----:B---3--:R-:W-:-:S04]  /*1f5a0*/  IMAD.WIDE R16, R3, 0x2, R14 ;  /* 0x0000000203107825 */ /* 0x008fc800078e020e */
[----:B----4-:R-:W-:-:S04]  /*1f5b0*/  IMAD.WIDE R20, R3, 0x2, R12 ;  /* 0x0000000203147825 */ /* 0x010fc800078e020c */
[----:B------:R-:W-:Y:S01]  /*1f5c0*/  IMAD.WIDE R18, R23, 0x2, R12 ;  /* 0x0000000217127825 */ /* 0x000fe200078e020c */
[----:B------:R3:W-:Y:S01]  /*1f5d0*/  @P3 STG.E.U16 desc[UR40][R20.64], R34 ;  /* 0x0000002214003986 */ /* 0x0007e2000c101528 */
[----:B------:R-:W-:Y:S01]  /*1f5e0*/  ISETP.GE.AND P3, PT, R0, UR4, PT ;  /* 0x0000000400007c0c */ /* 0x000fe2000bf66270 */
[----:B------:R-:W-:Y:S01]  /*1f5f0*/  ULDC UR4, c[0x0][0x228] ;  /* 0x00008a0000047ab9 */ /* 0x000fe20000000800 */
[----:B------:R-:W-:Y:S01]  /*1f600*/  VIADD R0, R219, 0x11 ;  /* 0x00000011db007836 */ /* 0x000fe20000000000 */
[----:B------:R-:W-:Y:S01]  /*1f610*/  ISETP.LT.AND P0, PT, R231, UR4, !P0 ;  /* 0x00000004e7007c0c */ /* 0x000fe2000c701270 */
[----:B------:R-:W-:Y:S01]  /*1f620*/  ULDC UR4, c[0x0][0x22c] ;  /* 0x00008b0000047ab9 */ /* 0x000fe20000000800 */
[----:B---3--:R-:W-:-:S05]  /*1f630*/  PRMT R21, R34, 0x7632, R21 ;  /* 0x0000763222157816 */ /* 0x008fca0000000015 */
[----:B------:R3:W-:Y:S01]  /*1f640*/  @P6 STG.E.U16 desc[UR40][R16.64], R21 ;  /* 0x0000001510006986 */ /* 0x0007e2000c101528 */
[C---:B------:R-:W-:Y:S01]  /*1f650*/  ISETP.LT.AND P6, PT, R228.reuse, UR10, !P4 ;  /* 0x0000000ae4007c0c */ /* 0x040fe2000e7c1270 */
[----:B------:R-:W-:Y:S02]  /*1f660*/  ULDC UR10, c[0x0][0x228] ;  /* 0x00008a00000a7ab9 */ /* 0x000fe40000000800 */
[----:B------:R4:W-:Y:S01]  /*1f670*/  @P2 STG.E.U16 desc[UR40][R18.64], R38 ;  /* 0x0000002612002986 */ /* 0x0009e2000c101528 */
[----:B------:R-:W-:Y:S01]  /*1f680*/  ISETP.LT.AND P2, PT, R228, UR6, !P5 ;  /* 0x00000006e4007c0c */ /* 0x000fe2000ef41270 */
[----:B------:R-:W-:Y:S01]  /*1f690*/  ULDC UR6, c[0x0][0x228] ;  /* 0x00008a0000067ab9 */ /* 0x000fe20000000800 */
[C---:B------:R-:W-:Y:S01]  /*1f6a0*/  ISETP.LT.AND P5, PT, R231.reuse, UR8, !P5 ;  /* 0x00000008e7007c0c */ /* 0x040fe2000efa1270 */
[----:B------:R-:W-:Y:S01]  /*1f6b0*/  ULDC UR8, c[0x0][0x228] ;  /* 0x00008a0000087ab9 */ /* 0x000fe20000000800 */
[----:B------:R-:W-:Y:S01]  /*1f6c0*/  ISETP.LT.AND P4, PT, R231, UR6, !P4 ;  /* 0x00000006e7007c0c */ /* 0x000fe2000e781270 */
[----:B------:R-:W-:Y:S01]  /*1f6d0*/  ULDC UR6, c[0x0][0x228] ;  /* 0x00008a0000067ab9 */ /* 0x000fe20000000800 */
[----:B---3--:R-:W-:Y:S01]  /*1f6e0*/  IMAD.WIDE R20, R23, 0x2, R14 ;  /* 0x0000000217147825 */ /* 0x008fe200078e020e */
[----:B------:R-:W-:-:S03]  /*1f6f0*/  PRMT R17, R38, 0x7632, R17 ;  /* 0x0000763226117816 */ /* 0x000fc60000000011 */
[----:B------:R-:W-:Y:S02]  /*1f700*/  VIADD R23, R23, UR24 ;  /* 0x0000001817177c36 */ /* 0x000fe40008000000 */
[----:B------:R3:W-:Y:S01]  /*1f710*/  @P0 STG.E.U16 desc[UR40][R20.64], R17 ;  /* 0x0000001114000986 */ /* 0x0007e2000c101528 */
[----:B------:R-:W-:Y:S01]  /*1f720*/  ISETP.GE.AND P0, PT, R0, UR4, PT ;  /* 0x0000000400007c0c */ /* 0x000fe2000bf06270 */
[C---:B------:R-:W-:Y:S01]  /*1f730*/  VIADD R3, R23.reuse, UR24 ;  /* 0x0000001817037c36 */ /* 0x040fe20008000000 */
[----:B------:R-:W-:Y:S01]  /*1f740*/  ULDC UR4, c[0x0][0x22c] ;  /* 0x00008b0000047ab9 */ /* 0x000fe20000000800 */
[----:B----4-:R-:W-:-:S04]  /*1f750*/  IMAD.WIDE R18, R23, 0x2, R14 ;  /* 0x0000000217127825 */ /* 0x010fc800078e020e */
[----:B------:R-:W-:Y:S02]  /*1f760*/  VIADD R0, R219, 0x12 ;  /* 0x00000012db007836 */ /* 0x000fe40000000000 */
[----:B------:R-:W-:Y:S02]  /*1f770*/  VIADD R25, R3, UR24 ;  /* 0x0000001803197c36 */ /* 0x000fe40008000000 */
[----:B---3--:R-:W-:Y:S01]  /*1f780*/  IMAD.WIDE R16, R23, 0x2, R12 ;  /* 0x0000000217107825 */ /* 0x008fe200078e020c */
[----:B------:R-:W-:-:S03]  /*1f790*/  PRMT R21, R35, 0x7632, R21 ;  /* 0x0000763223157816 */ /* 0x000fc60000000015 */
[----:B------:R-:W-:Y:S01]  /*1f7a0*/  IMAD.WIDE R22, R3, 0x2, R12 ;  /* 0x0000000203167825 */ /* 0x000fe200078e020c */
[----:B------:R3:W-:Y:S01]  /*1f7b0*/  @P2 STG.E.U16 desc[UR40][R16.64], R35 ;  /* 0x0000002310002986 */ /* 0x0007e2000c101528 */
[----:B------:R-:W-:Y:S01]  /*1f7c0*/  ISETP.GE.AND P2, PT, R0, UR4, PT ;  /* 0x0000000400007c0c */ /* 0x000fe2000bf46270 */
[----:B------:R-:W-:Y:S01]  /*1f7d0*/  ULDC UR4, c[0x0][0x22c] ;  /* 0x00008b0000047ab9 */ /* 0x000fe20000000800 */
[----:B------:R-:W-:Y:S01]  /*1f7e0*/  VIADD R0, R219, 0x13 ;  /* 0x00000013db007836 */ /* 0x000fe20000000000 */
[----:B------:R4:W-:Y:S04]  /*1f7f0*/  @P5 STG.E.U16 desc[UR40][R18.64], R21 ;  /* 0x0000001512005986 */ /* 0x0009e8000c101528 */
[----:B------:R5:W-:Y:S01]  /*1f800*/  @P6 STG.E.U16 desc[UR40][R22.64], R39 ;  /* 0x0000002716006986 */ /* 0x000be2000c101528 */
[----:B------:R-:W-:Y:S01]  /*1f810*/  ISETP.LT.AND P6, PT, R228, UR8, !P3 ;  /* 0x00000008e4007c0c */ /* 0x000fe2000dfc1270 */
[----:B------:R-:W-:Y:S01]  /*1f820*/  ULDC UR8, c[0x0][0x228] ;  /* 0x00008a0000087ab9 */ /* 0x000fe20000000800 */
[----:B------:R-:W-:Y:S01]  /*1f830*/  ISETP.LT.AND P3, PT, R231, UR10, !P3 ;  /* 0x0000000ae7007c0c */ /* 0x000fe2000df61270 */
[----:B---3--:R-:W-:Y:S01]  /*1f840*/  IMAD.WIDE R16, R3, 0x2, R14 ;  /* 0x0000000203107825 */ /* 0x008fe200078e020e */
[----:B------:R-:W-:Y:S01]  /*1f850*/  ISETP.GE.AND P5, PT, R0, UR4, PT ;  /* 0x0000000400007c0c */ /* 0x000fe2000bfa6270 */
[----:B------:R-:W-:Y:S01]  /*1f860*/  ULDC UR10, c[0x0][0x228] ;  /* 0x00008a00000a7ab9 */ /* 0x000fe20000000800 */
[----:B------:R-:W-:Y:S01]  /*1f870*/  PRMT R0, R40, 0x7632, R0 ;  /* 0x0000763228007816 */ /* 0x000fe20000000000 */
[----:B----4-:R-:W-:Y:S01]  /*1f880*/  IMAD.WIDE R18, R25, 0x2, R12 ;  /* 0x0000000219127825 */ /* 0x010fe200078e020c */
[----:B------:R-:W-:Y:S01]  /*1f890*/  ULDC UR4, c[0x0][0x22c] ;  /* 0x00008b0000047ab9 */ /* 0x000fe20000000800 */
[----:B-----5:R-:W-:-:S02]  /*1f8a0*/  PRMT R39, R39, 0x7632, R39 ;  /* 0x0000763227277816 */ /* 0x020fc40000000027 */
[----:B------:R-:W-:-:S03]  /*1f8b0*/  IMAD.WIDE R20, R25, 0x2, R14 ;  /* 0x0000000219147825 */ /* 0x000fc600078e020e */
[----:B------:R3:W-:Y:S01]  /*1f8c0*/  @P4 STG.E.U16 desc[UR40][R16.64], R39 ;  /* 0x0000002710004986 */ /* 0x0007e2000c101528 */
[----:B------:R-:W-:Y:S02]  /*1f8d0*/  VIADD R22, R219, 0x14 ;  /* 0x00000014db167836 */ /* 0x000fe40000000000 */
[----:B------:R-:W-:Y:S01]  /*1f8e0*/  VIADD R25, R25, UR24 ;  /* 0x0000001819197c36 */ /* 0x000fe20008000000 */
[----:B------:R4:W-:Y:S01]  /*1f8f0*/  @P6 STG.E.U16 desc[UR40][R18.64], R40 ;  /* 0x0000002812006986 */ /* 0x0009e2000c101528 */
[----:B------:R-:W-:Y:S01]  /*1f900*/  ISETP.LT.AND P6, PT, R228, UR10, !P2 ;  /* 0x0000000ae4007c0c */ /* 0x000fe2000d7c1270 */
[----:B------:R-:W-:Y:S01]  /*1f910*/  ULDC UR10, c[0x0][0x228] ;  /* 0x00008a00000a7ab9 */ /* 0x000fe20000000800 */
[----:B------:R-:W-:Y:S01]  /*1f920*/  ISETP.GE.AND P4, PT, R22, UR4, PT ;  /* 0x0000000416007c0c */ /* 0x000fe2000bf86270 */
[----:B------:R5:W-:Y:S01]  /*1f930*/  @P3 STG.E.U16 desc[UR40][R20.64], R0 ;  /* 0x0000000014003986 */ /* 0x000be2000c101528 */
[----:B------:R-:W-:Y:S01]  /*1f940*/  ISETP.LT.AND P3, PT, R228, UR6, !P0 ;  /* 0x00000006e4007c0c */ /* 0x000fe2000c761270 */
[----:B------:R-:W-:Y:S01]  /*1f950*/  ULDC UR4, c[0x0][0x248] ;  /* 0x0000920000047ab9 */ /* 0x000fe20000000800 */
[----:B------:R-:W-:Y:S01]  /*1f960*/  ISETP.LT.AND P0, PT, R231, UR8, !P0 ;  /* 0x00000008e7007c0c */ /* 0x000fe2000c701270 */
[----:B------:R-:W-:Y:S01]  /*1f970*/  VIADD R3, R25, UR4 ;  /* 0x0000000419037c36 */ /* 0x000fe20008000000 */
        /* <DEDUP_REMOVED lines=8> */
[----:B-----5:R-:W-:Y:S01]  /*1fa00*/  IMAD.WIDE R20, R3, 0x2, R12 ;  /* 0x0000000203147825 */ /* 0x020fe200078e020c */
[----:B------:R3:W-:Y:S03]  /*1fa10*/  @P3 STG.E.U16 desc[UR40][R16.64], R88 ;  /* 0x0000005810003986 */ /* 0x0007e6000c101528 */
[----:B------:R-:W-:Y:S01]  /*1fa20*/  VIADD R0, R219, 0x15 ;  /* 0x00000015db007836 */ /* 0x000fe20000000000 */
[----:B------:R4:W-:Y:S01]  /*1fa30*/  @P0 STG.E.U16 desc[UR40][R18.64], R24 ;  /* 0x0000001812000986 */ /* 0x0009e2000c101528 */
[----:B------:R-:W-:-:S03]  /*1fa40*/  IMAD.WIDE R22, R3, 0x2, R14 ;  /* 0x0000000203167825 */ /* 0x000fc600078e020e */
[----:B------:R-:W-:Y:S01]  /*1fa50*/  @P6 STG.E.U16 desc[UR40][R20.64], R41 ;  /* 0x0000002914006986 */ /* 0x000fe2000c101528 */
[----:B------:R-:W-:Y:S01]  /*1fa60*/  ISETP.GE.AND P3, PT, R0, UR4, PT ;  /* 0x0000000400007c0c */ /* 0x000fe2000bf66270 */
[----:B------:R-:W-:Y:S01]  /*1fa70*/  ULDC UR4, c[0x0][0x248] ;  /* 0x0000920000047ab9 */ /* 0x000fe20000000800 */
[C---:B------:R-:W-:Y:S01]  /*1fa80*/  ISETP.LT.AND P6, PT, R228.reuse, UR12, !P4 ;  /* 0x0000000ce4007c0c */ /* 0x040fe2000e7c1270 */
[----:B------:R5:W-:Y:S01]  /*1fa90*/  @P2 STG.E.U16 desc[UR40][R22.64], R25 ;  /* 0x0000001916002986 */ /* 0x000be2000c101528 */
[----:B------:R-:W-:Y:S01]  /*1faa0*/  ISETP.LT.AND P2, PT, R228, UR8, !P5 ;  /* 0x00000008e4007c0c */ /* 0x000fe2000ef41270 */
[----:B------:R-:W-:Y:S01]  /*1fab0*/  VIADD R3, R3, UR4 ;  /* 0x0000000403037c36 */ /* 0x000fe20008000000 */
[----:B------:R-:W-:Y:S01]  /*1fac0*/  ISETP.LT.AND P5, PT, R231, UR10, !P5 ;  /* 0x0000000ae7007c0c */ /* 0x000fe2000efa1270 */
[----:B------:R-:W-:Y:S01]  /*1fad0*/  ULDC UR4, c[0x0][0x248] ;  /* 0x0000920000047ab9 */ /* 0x000fe20000000800 */
[----:B------:R-:W-:Y:S01]  /*1fae0*/  VIADD R0, R219, 0x16 ;  /* 0x00000016db007836 */ /* 0x000fe20000000000 */
[----:B------:R-:W-:Y:S01]  /*1faf0*/  ULDC UR8, c[0x0][0x228] ;  /* 0x00008a0000087ab9 */ /* 0x000fe20000000800 */
[C---:B---3--:R-:W-:Y:S01]  /*1fb00*/  IMAD.WIDE R16, R3.reuse, 0x2, R12 ;  /* 0x0000000203107825 */ /* 0x048fe200078e020c */
[----:B------:R-:W-:Y:S01]  /*1fb10*/  ULDC UR10, c[0x0][0x228] ;  /* 0x00008a00000a7ab9 */ /* 0x000fe20000000800 */
[----:B------:R-:W-:Y:S01]  /*1fb20*/  ULDC UR12, c[0x0][0x228] ;  /* 0x00008a00000c7ab9 */ /* 0x000fe20000000800 */
[----:B------:R-:W-:Y:S01]  /*1fb30*/  ISETP.GE.AND P0, PT, R0, UR6, PT ;  /* 0x0000000600007c0c */ /* 0x000fe2000bf06270 */
[----:B----4-:R-:W-:Y:S01]  /*1fb40*/  IMAD.WIDE R18, R3, 0x2, R14 ;  /* 0x0000000203127825 */ /* 0x010fe200078e020e */
[----:B------:R-:W-:Y:S01]  /*1fb50*/  ISETP.LT.AND P4, PT, R231, UR8, !P4 ;  /* 0x00000008e7007c0c */ /* 0x000fe2000e781270 */
[----:B------:R-:W-:Y:S01]  /*1fb60*/  ULDC UR6, c[0x0][0x22c] ;  /* 0x00008b0000067ab9 */ /* 0x000fe20000000800 */
[----:B------:R3:W-:Y:S01]  /*1fb70*/  @P2 STG.E.U16 desc[UR40][R16.64], R89 ;  /* 0x0000005910002986 */ /* 0x0007e2000c101528 */
[----:B-----5:R-:W-:Y:S01]  /*1fb80*/  VIADD R23, R3, UR4 ;  /* 0x0000000403177c36 */ /* 0x020fe20008000000 */
[----:B------:R-:W-:Y:S01]  /*1fb90*/  PRMT R3, R89, 0x7632, R3 ;  /* 0x0000763259037816 */ /* 0x000fe20000000003 */
[----:B------:R-:W-:Y:S01]  /*1fba0*/  VIADD R0, R219, 0x17 ;  /* 0x00000017db007836 */ /* 0x000fe20000000000 */
[----:B------:R-:W-:Y:S01]  /*1fbb0*/  ULDC UR4, c[0x0][0x22c] ;  /* 0x00008b0000047ab9 */ /* 0x000fe20000000800 */
[----:B------:R-:W-:Y:S01]  /*1fbc0*/  IMAD.WIDE R20, R23, 0x2, R12 ;  /* 0x0000000217147825 */ /* 0x000fe200078e020c */
[----:B------:R-:W-:Y:S01]  /*1fbd0*/  PRMT R24, R43, 0x7632, R24 ;  /* 0x000076322b187816 */ /* 0x000fe20000000018 */
[----:B------:R4:W-:Y:S01]  /*1fbe0*/  @P5 STG.E.U16 desc[UR40][R18.64], R3 ;  /* 0x0000000312005986 */ /* 0x0009e2000c101528 */
[----:B------:R-:W-:Y:S01]  /*1fbf0*/  ISETP.GE.AND P2, PT, R0, UR4, PT ;  /* 0x0000000400007c0c */ /* 0x000fe2000bf46270 */
[----:B------:R-:W-:Y:S01]  /*1fc00*/  ULDC UR4, c[0x0][0x248] ;  /* 0x0000920000047ab9 */ /* 0x000fe20000000800 */
[----:B------:R-:W-:Y:S01]  /*1fc10*/  VIADD R0, R219, 0x18 ;  /* 0x00000018db007836 */ /* 0x000fe20000000000 */
[----:B------:R5:W-:Y:S01]  /*1fc20*/  @P6 STG.E.U16 desc[UR40][R20.64], R42 ;  /* 0x0000002a14006986 */ /* 0x000be2000c101528 */
[----:B------:R-:W-:Y:S01]  /*1fc30*/  ISETP.LT.AND P6, PT, R228, UR10, !P3 ;  /* 0x0000000ae4007c0c */ /* 0x000fe2000dfc1270 */
[----:B---3--:R-:W-:Y:S01]  /*1fc40*/  IMAD.WIDE R16, R23, 0x2, R14 ;  /* 0x0000000217107825 */ /* 0x008fe200078e020e */
[----:B------:R-:W-:Y:S01]  /*1fc50*/  ISETP.LT.AND P3, PT, R231, UR12, !P3 ;  /* 0x0000000ce7007c0c */ /* 0x000fe2000df61270 */
[----:B------:R-:W-:Y:S01]  /*1fc60*/  ULDC UR10, c[0x0][0x228] ;  /* 0x00008a00000a7ab9 */ /* 0x000fe20000000800 */
[----:B------:R-:W-:Y:S01]  /*1fc70*/  ISETP.GE.AND P5, PT, R0, UR6, PT ;  /* 0x0000000600007c0c */ /* 0x000fe2000bfa6270 */
[----:B------:R-:W-:Y:S01]  /*1fc80*/  VIADD R22, R219, 0x19 ;  /* 0x00000019db167836 */ /* 0x000fe20000000000 */
[----:B------:R-:W-:Y:S01]  /*1fc90*/  PRMT R0, R90, 0x7632, R0 ;  /* 0x000076325a007816 */ /* 0x000fe20000000000 */
[----:B----4-:R-:W-:Y:S01]  /*1fca0*/  VIADD R3, R23, UR4 ;  /* 0x0000000417037c36 */ /* 0x010fe20008000000 */
[----:B------:R-:W-:Y:S01]  /*1fcb0*/  ULDC UR4, c[0x0][0x22c] ;  /* 0x00008b0000047ab9 */ /* 0x000fe20000000800 */
[----:B------:R-:W-:Y:S01]  /*1fcc0*/  ULDC UR12, c[0x0][0x228] ;  /* 0x00008a00000c7ab9 */ /* 0x000fe20000000800 */
[----:B------:R-:W-:Y:S01]  /*1fcd0*/  ULDC UR6, c[0x0][0x248] ;  /* 0x0000920000067ab9 */ /* 0x000fe20000000800 */
[----:B-----5:R-:W-:Y:S01]  /*1fce0*/  PRMT R42, R42, 0x7632, R42 ;  /* 0x000076322a2a7816 */ /* 0x020fe2000000002a */
[----:B------:R-:W-:Y:S01]  /*1fcf0*/  IMAD.WIDE R18, R3, 0x2, R12 ;  /* 0x0000000203127825 */ /* 0x000fe200078e020c */
[----:B------:R-:W-:-:S03]  /*1fd00*/  ULDC UR8, c[0x0][0x22c] ;  /* 0x00008b0000087ab9 */ /* 0x000fc60000000800 */
[C---:B------:R-:W-:Y:S01]  /*1fd10*/  IMAD.WIDE R20, R3.reuse, 0x2, R14 ;  /* 0x0000000203147825 */ /* 0x040fe200078e020e */
[----:B------:R3:W-:Y:S01]  /*1fd20*/  @P4 STG.E.U16 desc[UR40][R16.64], R42 ;  /* 0x0000002a10004986 */ /* 0x0007e2000c101528 */
[----:B------:R-:W-:Y:S01]  /*1fd30*/  ISETP.GE.AND P4, PT, R22, UR4, PT ;  /* 0x0000000416007c0c */ /* 0x000fe2000bf86270 */
[----:B------:R-:W-:Y:S02]  /*1fd40*/  ULDC UR4, c[0x0][0x248] ;  /* 0x0000920000047ab9 */ /* 0x000fe40000000800 */
[----:B------:R4:W-:Y:S01]  /*1fd50*/  @P6 STG.E.U16 desc[UR40][R18.64], R90 ;  /* 0x0000005a12006986 */ /* 0x0009e2000c101528 */
[----:B------:R-:W-:Y:S01]  /*1fd60*/  VIADD R3, R3, UR4 ;  /* 0x0000000403037c36 */ /* 0x000fe20008000000 */
[C---:B------:R-:W-:Y:S01]  /*1fd70*/  ISETP.LT.AND P6, PT, R228.reuse, UR14, !P2 ;  /* 0x0000000ee4007c0c */ /* 0x040fe2000d7c1270 */
[----:B------:R-:W-:Y:S01]  /*1fd80*/  ULDC UR4, c[0x0][0x248] ;  /* 0x0000920000047ab9 */ /* 0x000fe20000000800 */
[----:B------:R5:W-:Y:S01]  /*1fd90*/  @P3 STG.E.U16 desc[UR40][R20.64], R0 ;  /* 0x0000000014003986 */ /* 0x000be2000c101528 */
[----:B------:R-:W-:Y:S01]  /*1fda0*/  ISETP.LT.AND P3, PT, R228, UR10, !P0 ;  /* 0x0000000ae4007c0c */ /* 0x000fe2000c761270 */
[----:B------:R-:W-:Y:S01]  /*1fdb0*/  VIADD R25, R3, UR6 ;  /* 0x0000000603197c36 */ /* 0x000fe20008000000 */
[----:B------:R-:W-:Y:S01]  /*1fdc0*/  ISETP.LT.AND P0, PT, R231, UR12, !P0 ;  /* 0x0000000ce7007c0c */ /* 0x000fe2000c701270 */
[----:B---3--:R-:W-:Y:S01]  /*1fdd0*/  IMAD.WIDE R16, R3, 0x2, R12 ;  /* 0x0000000203107825 */ /* 0x008fe200078e020c */
[----:B------:R-:W-:Y:S01]  /*1fde0*/  ISETP.LT.AND P2, PT, R231, UR16, !P2 ;  /* 0x00000010e7007c0c */ /* 0x000fe2000d741270 */
[----:B------:R-:W-:Y:S01]  /*1fdf0*/  ULDC UR10, c[0x0][0x228] ;  /* 0x00008a00000a7ab9 */ /* 0x000fe20000000800 */
[----:B------:R-:W-:Y:S01]  /*1fe00*/  ULDC UR12, c[0x0][0x228] ;  /* 0x00008a00000c7ab9 */ /* 0x000fe20000000800 */
[----:B----4-:R-:W-:Y:S01]  /*1fe10*/  IMAD.WIDE R18, R3, 0x2, R14 ;  /* 0x0000000203127825 */ /* 0x010fe200078e020e */
[----:B------:R-:W-:Y:S01]  /*1fe20*/  PRMT R3, R91, 0x7632, R3 ;  /* 0x000076325b037816 */ /* 0x000fe20000000003 */
[----:B------:R-:W-:Y:S01]  /*1fe30*/  ULDC UR6, c[0x0][0x22c] ;  /* 0x00008b0000067ab9 */ /* 0x000fe20000000800 */
[----:B------:R-:W-:Y:S01]  /*1fe40*/  ULDC UR14, c[0x0][0x228] ;  /* 0x00008a00000e7ab9 */ /* 0x000fe20000000800 */
[----:B-----5:R-:W-:Y:S01]  /*1fe50*/  VIADD R0, R219, 0x1a ;  /* 0x0000001adb007836 */ /* 0x020fe20000000000 */
[----:B------:R-:W-:Y:S01]  /*1fe60*/  ULDC UR16, c[0x0][0x228] ;  /* 0x00008a0000107ab9 */ /* 0x000fe20000000800 */
[C---:B------:R-:W-:Y:S01]  /*1fe70*/  IMAD.WIDE R20, R25.reuse, 0x2, R12 ;  /* 0x0000000219147825 */ /* 0x040fe200078e020c */
[----:B------:R-:W-:Y:S02]  /*1fe80*/  @P3 STG.E.U16 desc[UR40][R16.64], R43 ;  /* 0x0000002b10003986 */ /* 0x000fe4000c101528 */
[----:B------:R-:W-:Y:S01]  /*1fe90*/  ISETP.GE.AND P3, PT, R0, UR8, PT ;  /* 0x0000000800007c0c */ /* 0x000fe2000bf66270 */
[----:B------:R-:W-:Y:S01]  /*1fea0*/  IMAD.WIDE R22, R25, 0x2, R14 ;  /* 0x0000000219167825 */ /* 0x000fe200078e020e */
[----:B------:R3:W-:Y:S01]  /*1feb0*/  @P0 STG.E.U16 desc[UR40][R18.64], R24 ;  /* 0x0000001812000986 */ /* 0x0007e2000c101528 */
[----:B------:R-:W-:-:S02]  /*1fec0*/  ULDC UR8, c[0x0][0x228] ;  /* 0x00008a0000087ab9 */ /* 0x000fc40000000800 */
[----:B------:R-:W-:Y:S01]  /*1fed0*/  VIADD R0, R219, 0x1b ;  /* 0x0000001bdb007836 */ /* 0x000fe20000000000 */
[----:B------:R-:W-:Y:S01]  /*1fee0*/  @P6 STG.E.U16 desc[UR40][R20.64], R91 ;  /* 0x0000005b14006986 */ /* 0x000fe2000c101528 */
[C---:B------:R-:W-:Y:S01]  /*1fef0*/  ISETP.LT.AND P6, PT, R228.reuse, UR12, !P4 ;  /* 0x0000000ce4007c0c */ /* 0x040fe2000e7c1270 */
[----:B------:R-:W-:Y:S02]  /*1ff00*/  ULDC UR12, c[0x0][0x228] ;  /* 0x00008a00000c7ab9 */ /* 0x000fe40000000800 */
[----:B------:R4:W-:Y:S01]  /*1ff10*/  @P2 STG.E.U16 desc[UR40][R22.64], R3 ;  /* 0x0000000316002986 */ /* 0x0009e2000c101528 */
[----:B------:R-:W-:Y:S01]  /*1ff20*/  ISETP.LT.AND P2, PT, R228, UR8, !P5 ;  /* 0x00000008e4007c0c */ /* 0x000fe2000ef41270 */
[----:B------:R-:W-:Y:S01]  /*1ff30*/  ULDC UR8, c[0x0][0x228] ;  /* 0x00008a0000087ab9 */ /* 0x000fe20000000800 */
[----:B------:R-:W-:Y:S01]  /*1ff40*/  ISETP.LT.AND P5, PT, R231, UR10, !P5 ;  /* 0x0000000ae7007c0c */ /* 0x000fe2000efa1270 */
[----:B---3--:R-:W-:Y:S01]  /*1ff50*/  VIADD R19, R25, UR4 ;  /* 0x0000000419137c36 */ /* 0x008fe20008000000 */
[----:B------:R-:W-:Y:S01]  /*1ff60*/  ULDC UR4, c[0x0][0x248] ;  /* 0x0000920000047ab9 */ /* 0x000fe20000000800 */
[----:B------:R-:W-:Y:S01]  /*1ff70*/  ISETP.GE.AND P0, PT, R0, UR6, PT ;  /* 0x0000000600007c0c */ /* 0x000fe2000bf06270 */
[----:B------:R-:W-:Y:S01]  /*1ff80*/  VIADD R0, R219, 0x1c ;  /* 0x0000001cdb007836 */ /* 0x000fe20000000000 */
[----:B------:R-:W-:Y:S01]  /*1ff90*/  ULDC UR10, c[0x0][0x228] ;  /* 0x00008a00000a7ab9 */ /* 0x000fe20000000800 */
[----:B------:R-:W-:Y:S01]  /*1ffa0*/  IMAD.WIDE R16, R19, 0x2, R12 ;  /* 0x0000000213107825 */ /* 0x000fe200078e020c */
[----:B------:R-:W-:Y:S01]  /*1ffb0*/  ISETP.LT.AND P4, PT, R231, UR8, !P4 ;  /* 0x00000008e7007c0c */ /* 0x000fe2000e781270 */
[----:B------:R-:W-:Y:S01]  /*1ffc0*/  ULDC UR6, c[0x0][0x22c] ;  /* 0x00008b0000067ab9 */ /* 0x000fe20000000800 */
[----:B----4-:R-:W-:Y:S01]  /*1ffd0*/  PRMT R22, R92, 0x7632, R22 ;  /* 0x000076325c167816 */ /* 0x010fe20000000016 */
[C---:B------:R-:W-:Y:S01]  /*1ffe0*/  VIADD R3, R19.reuse, UR4 ;  /* 0x0000000413037c36 */ /* 0x040fe20008000000 */
[----:B------:R3:W-:Y:S01]  /*1fff0*/  @P2 STG.E.U16 desc[UR40][R16.64], R92 ;  /* 0x0000005c10002986 */ /* 0x0007e2000c101528 */
[----:B------:R-:W-:Y:S01]  /*20000*/  IMAD.WIDE R18, R19, 0x2, R14 ;  /* 0x0000000213127825 */ /* 0x000fe200078e020e */
[----:B------:R-:W-:Y:S01]  /*20010*/  ULDC UR4, c[0x0][0x22c] ;  /* 0x00008b0000047ab9 */ /* 0x000fe20000000800 */
[----:B------:R-:W-:Y:S01]  /*20020*/  ULDC UR8, c[0x0][0x228] ;  /* 0x00008a0000087ab9 */ /* 0x000fe20000000800 */
[----:B------:R-:W-:Y:S01]  /*20030*/  ISETP.GE.AND P2, PT, R0, UR4, PT ;  /* 0x0000000400007c0c */ /* 0x000fe2000bf46270 */
[----:B------:R-:W-:Y:S01]  /*20040*/  IMAD.WIDE R20, R3, 0x2, R12 ;  /* 0x0000000203147825 */ /* 0x000fe200078e020c */
[----:B------:R4:W-:Y:S01]  /*20050*/  @P5 STG.E.U16 desc[UR40][R18.64], R22 ;  /* 0x0000001612005986 */ /* 0x0009e2000c101528 */
[----:B------:R-:W-:Y:S01]  /*20060*/  ULDC UR4, c[0x0][0x248] ;  /* 0x0000920000047ab9 */ /* 0x000fe20000000800 */
[----:B------:R-:W-:Y:S01]  /*20070*/  PRMT R24, R97, 0x7632, R24 ;  /* 0x0000763261187816 */ /* 0x000fe20000000018 */
[----:B------:R-:W-:Y:S01]  /*20080*/  VIADD R0, R219, 0x1d ;  /* 0x0000001ddb007836 */ /* 0x000fe20000000000 */
[----:B------:R5:W-:Y:S01]  /*20090*/  @P6 STG.E.U16 desc[UR40][R20.64], R96 ;  /* 0x0000006014006986 */ /* 0x000be2000c101528 */
[----:B------:R-:W-:Y:S01]  /*200a0*/  ISETP.LT.AND P6, PT, R228, UR10, !P3 ;  /* 0x0000000ae4007c0c */ /* 0x000fe2000dfc1270 */
[----:B------:R-:W-:Y:S01]  /*200b0*/  VIADD R23, R3, UR4 ;  /* 0x0000000403177c36 */ /* 0x000fe20008000000 */
[----:B------:R-:W-:Y:S01]  /*200c0*/  ISETP.LT.AND P3, PT, R231, UR12, !P3 ;  /* 0x0000000ce7007c0c */ /* 0x000fe2000df61270 */
[----:B---3--:R-:W-:Y:S01]  /*200d0*/  IMAD.WIDE R16, R3, 0x2, R14 ;  /* 0x0000000203107825 */ /* 0x008fe200078e020e */
[----:B------:R-:W-:Y:S01]  /*200e0*/  ISETP.GE.AND P5, PT, R0, UR6, PT ;  /* 0x0000000600007c0c */ /* 0x000fe2000bfa6270 */
[----:B------:R-:W-:Y:S01]  /*200f0*/  ULDC UR4, c[0x0][0x22c] ;  /* 0x00008b0000047ab9 */ /* 0x000fe20000000800 */
[----:B------:R-:W-:Y:S01]  /*20100*/  PRMT R0, R93, 0x7632, R0 ;  /* 0x000076325d007816 */ /* 0x000fe20000000000 */
[----:B----4-:R-:W-:Y:S01]  /*20110*/  IMAD.WIDE R18, R23, 0x2, R12 ;  /* 0x0000000217127825 */ /* 0x010fe200078e020c */
[----:B------:R-:W-:Y:S01]  /*20120*/  ULDC UR10, c[0x0][0x228] ;  /* 0x00008a00000a7ab9 */ /* 0x000fe20000000800 */
[----:B------:R-:W-:Y:S01]  /*20130*/  ULDC UR12, c[0x0][0x228] ;  /* 0x00008a00000c7ab9 */ /* 0x000fe20000000800 */
[----:B------:R-:W-:Y:S01]  /*20140*/  ULDC UR6, c[0x0][0x248] ;  /* 0x0000920000067ab9 */ /* 0x000fe20000000800 */
[----:B-----5:R-:W-:Y:S01]  /*20150*/  PRMT R96, R96, 0x7632, R96 ;  /* 0x0000763260607816 */ /* 0x020fe20000000060 */
[----:B------:R-:W-:Y:S01]  /*20160*/  VIADD R22, R219, 0x1e ;  /* 0x0000001edb167836 */ /* 0x000fe20000000000 */
[----:B------:R-:W-:Y:S01]  /*20170*/  PRMT R25, R94, 0x7632, R25 ;  /* 0x000076325e197816 */ /* 0x000fe20000000019 */
[----:B------:R-:W-:-:S02]  /*20180*/  IMAD.WIDE R20, R23, 0x2, R14 ;  /* 0x0000000217147825 */ /* 0x000fc400078e020e */
        /* <DEDUP_REMOVED lines=16> */
[----:B------:R-:W-:Y:S01]  /*20290*/  ULDC UR12, c[0x0][0x228] ;  /* 0x00008a00000c7ab9 */ /* 0x000fe20000000800 */
[----:B------:R-:W-:Y:S01]  /*202a0*/  ULDC UR6, c[0x0][0x22c] ;  /* 0x00008b0000067ab9 */ /* 0x000fe20000000800 */
[----:B------:R-:W-:Y:S01]  /*202b0*/  ULDC UR14, c[0x0][0x228] ;  /* 0x00008a00000e7ab9 */ /* 0x000fe20000000800 */
[----:B-----5:R-:W-:-:S02]  /*202c0*/  IMAD.WIDE R20, R3, 0x2, R12 ;  /* 0x0000000203147825 */ /* 0x020fc400078e020c */
[----:B------:R3:W-:Y:S02]  /*202d0*/  @P3 STG.E.U16 desc[UR40][R16.64], R97 ;  /* 0x0000006110003986 */ /* 0x0007e4000c101528 */
[----:B------:R-:W-:Y:S02]  /*202e0*/  VIADD R0, R219, 0x1f ;  /* 0x0000001fdb007836 */ /* 0x000fe40000000000 */
[C---:B------:R-:W-:Y:S01]  /*202f0*/  IMAD.WIDE R22, R3.reuse, 0x2, R14 ;  /* 0x0000000203167825 */ /* 0x040fe200078e020e */
[----:B------:R4:W-:Y:S02]  /*20300*/  @P0 STG.E.U16 desc[UR40][R18.64], R24 ;  /* 0x0000001812000986 */ /* 0x0009e4000c101528 */
[----:B------:R-:W-:Y:S01]  /*20310*/  ISETP.GE.AND P3, PT, R0, UR4, PT ;  /* 0x0000000400007c0c */ /* 0x000fe2000bf66270 */
[----:B------:R-:W-:Y:S01]  /*20320*/  ULDC UR4, c[0x0][0x248] ;  /* 0x0000920000047ab9 */ /* 0x000fe20000000800 */
[----:B------:R-:W-:Y:S01]  /*20330*/  @P6 STG.E.U16 desc[UR40][R20.64], R94 ;  /* 0x0000005e14006986 */ /* 0x000fe2000c101528 */
[----:B------:R-:W-:Y:S01]  /*20340*/  VIADD R3, R3, UR4 ;  /* 0x0000000403037c36 */ /* 0x000fe20008000000 */
[C---:B------:R-:W-:Y:S01]  /*20350*/  ISETP.LT.AND P6, PT, R228.reuse, UR12, !P4 ;  /* 0x0000000ce4007c0c */ /* 0x040fe2000e7c1270 */
[----:B------:R-:W-:Y:S01]  /*20360*/  ULDC UR4, c[0x0][0x248] ;  /* 0x0000920000047ab9 */ /* 0x000fe20000000800 */
[----:B------:R5:W-:Y:S01]  /*20370*/  @P2 STG.E.U16 desc[UR40][R22.64], R25 ;  /* 0x0000001916002986 */ /* 0x000be2000c101528 */
[----:B------:R-:W-:Y:S01]  /*20380*/  ISETP.LT.AND P2, PT, R228, UR8, !P5 ;  /* 0x00000008e4007c0c */ /* 0x000fe2000ef41270 */
[----:B------:R-:W-:Y:S01]  /*20390*/  VIADD R0, R219, 0x20 ;  /* 0x00000020db007836 */ /* 0x000fe20000000000 */
[----:B------:R-:W-:Y:S01]  /*203a0*/  ISETP.LT.AND P5, PT, R231, UR10, !P5 ;  /* 0x0000000ae7007c0c */ /* 0x000fe2000efa1270 */
[C---:B---3--:R-:W-:Y:S01]  /*203b0*/  IMAD.WIDE R16, R3.reuse, 0x2, R12 ;  /* 0x0000000203107825 */ /* 0x048fe200078e020c */
[----:B------:R-:W-:Y:S01]  /*203c0*/  ULDC UR8, c[0x0][0x228] ;  /* 0x00008a0000087ab9 */ /* 0x000fe20000000800 */
[----:B------:R-:W-:Y:S01]  /*203d0*/  ULDC UR10, c[0x0][0x228] ;  /* 0x00008a00000a7ab9 */ /* 0x000fe20000000800 */
[----:B------:R-:W-:Y:S01]  /*203e0*/  ISETP.GE.AND P0, PT, R0, UR6, PT ;  /* 0x0000000600007c0c */ /* 0x000fe2000bf06270 */
[----:B----4-:R-:W-:Y:S01]  /*203f0*/  IMAD.WIDE R18, R3, 0x2, R14 ;  /* 0x0000000203127825 */ /* 0x010fe200078e020e */
[----:B------:R-:W-:Y:S01]  /*20400*/  ULDC UR12, c[0x0][0x228] ;  /* 0x00008a00000c7ab9 */ /* 0x000fe20000000800 */
[----:B------:R-:W-:Y:S01]  /*20410*/  ISETP.LT.AND P4, PT, R231, UR8, !P4 ;  /* 0x00000008e7007c0c */ /* 0x000fe2000e781270 */
[----:B------:R-:W-:Y:S01]  /*20420*/  ULDC UR6, c[0x0][0x22c] ;  /* 0x00008b0000067ab9 */ /* 0x000fe20000000800 */
[----:B-----5:R-:W-:Y:S01]  /*20430*/  VIADD R23, R3, UR4 ;  /* 0x0000000403177c36 */ /* 0x020fe20008000000 */
[----:B------:R-:W-:Y:S01]  /*20440*/  PRMT R3, R98, 0x7632, R3 ;  /* 0x0000763262037816 */ /* 0x000fe20000000003 */
[----:B------:R-:W-:Y:S01]  /*20450*/  VIADD R0, R219, 0x21 ;  /* 0x00000021db007836 */ /* 0x000fe20000000000 */
[----:B------:R3:W-:Y:S01]  /*20460*/  @P2 STG.E.U16 desc[UR40][R16.64], R98 ;  /* 0x0000006210002986 */ /* 0x0007e2000c101528 */
[----:B------:R-:W-:Y:S01]  /*20470*/  IMAD.WIDE R20, R23, 0x2, R12 ;  /* 0x0000000217147825 */ /* 0x000fe200078e020c */
[----:B------:R-:W-:Y:S01]  /*20480*/  ULDC UR4, c[0x0][0x22c] ;  /* 0x00008b0000047ab9 */ /* 0x000fe20000000800 */
[----:B------:R-:W-:Y:S01]  /*20490*/  ULDC UR8, c[0x0][0x228] ;  /* 0x00008a0000087ab9 */ /* 0x000fe20000000800 */
[----:B------:R4:W-:Y:S01]  /*204a0*/  @P5 STG.E.U16 desc[UR40][R18.64], R3 ;  /* 0x0000000312005986 */ /* 0x0009e2000c101528 */
[----:B------:R-:W-:Y:S01]  /*204b0*/  ISETP.GE.AND P2, PT, R0, UR4, PT ;  /* 0x0000000400007c0c */ /* 0x000fe2000bf46270 */
[----:B------:R-:W-:Y:S01]  /*204c0*/  ULDC UR4, c[0x0][0x248] ;  /* 0x0000920000047ab9 */ /* 0x000fe20000000800 */
[C---:B------:R-:W-:Y:S01]  /*204d0*/  VIADD R0, R219.reuse, 0x22 ;  /* 0x00000022db007836 */ /* 0x040fe20000000000 */
[----:B------:R5:W-:Y:S01]  /*204e0*/  @P6 STG.E.U16 desc[UR40][R20.64], R95 ;  /* 0x0000005f14006986 */ /* 0x000be2000c101528 */
[----:B------:R-:W-:Y:S01]  /*204f0*/  ISETP.LT.AND P6, PT, R228, UR10, !P3 ;  /* 0x0000000ae4007c0c */ /* 0x000fe2000dfc1270 */
[----:B------:R-:W-:Y:S01]  /*20500*/  VIADD R22, R219, 0x23 ;  /* 0x00000023db167836 */ /* 0x000fe20000000000 */
[----:B------:R-:W-:Y:S01]  /*20510*/  ISETP.LT.AND P3, PT, R231, UR12, !P3 ;  /* 0x0000000ce7007c0c */ /* 0x000fe2000df61270 */
[----:B---3--:R-:W-:Y:S01]  /*20520*/  IMAD.WIDE R16, R23, 0x2, R14 ;  /* 0x0000000217107825 */ /* 0x008fe200078e020e */
[----:B------:R-:W-:Y:S01]  /*20530*/  ISETP.GE.AND P5, PT, R0, UR6, PT ;  /* 0x0000000600007c0c */ /* 0x000fe2000bfa6270 */
[----:B------:R-:W-:Y:S01]  /*20540*/  ULDC UR10, c[0x0][0x228] ;  /* 0x00008a00000a7ab9 */ /* 0x000fe20000000800 */
[----:B------:R-:W-:Y:S01]  /*20550*/  PRMT R0, R99, 0x7632, R0 ;  /* 0x0000763263007816 */ /* 0x000fe20000000000 */
[----:B----4-:R-:W-:Y:S01]  /*20560*/  VIADD R3, R23, UR4 ;  /* 0x0000000417037c36 */ /* 0x010fe20008000000 */
[----:B------:R-:W-:Y:S01]  /*20570*/  ULDC UR4, c[0x0][0x22c] ;  /* 0x00008b0000047ab9 */ /* 0x000fe20000000800 */
[----:B------:R-:W-:Y:S01]  /*20580*/  ULDC UR12, c[0x0][0x228] ;  /* 0x00008a00000c7ab9 */ /* 0x000fe20000000800 */
[----:B------:R-:W-:Y:S01]  /*20590*/  ULDC UR6, c[0x0][0x248] ;  /* 0x0000920000067ab9 */ /* 0x000fe20000000800 */
[----:B-----5:R-:W-:Y:S01]  /*205a0*/  PRMT R95, R95, 0x7632, R95 ;  /* 0x000076325f5f7816 */ /* 0x020fe2000000005f */
[----:B------:R-:W-:Y:S01]  /*205b0*/  IMAD.WIDE R18, R3, 0x2, R12 ;  /* 0x0000000203127825 */ /* 0x000fe200078e020c */
[----:B------:R-:W-:-:S03]  /*205c0*/  PRMT R24, R104, 0x7632, R24 ;  /* 0x0000763268187816 */ /* 0x000fc60000000018 */
        /* <DEDUP_REMOVED lines=20> */
[----:B-----5:R-:W-:Y:S01]  /*20710*/  IMAD.WIDE R20, R25, 0x2, R12 ;  /* 0x0000000219147825 */ /* 0x020fe200078e020c */
[----:B------:R-:W-:Y:S01]  /*20720*/  ULDC UR14, c[0x0][0x228] ;  /* 0x00008a00000e7ab9 */ /* 0x000fe20000000800 */
[----:B------:R-:W-:Y:S02]  /*20730*/  @P3 STG.E.U16 desc[UR40][R16.64], R100 ;  /* 0x0000006410003986 */ /* 0x000fe4000c101528 */
[----:B------:R-:W-:-:S02]  /*20740*/  VIADD R0, R219, 0x24 ;  /* 0x00000024db007836 */ /* 0x000fc40000000000 */
[----:B------:R-:W-:Y:S01]  /*20750*/  IMAD.WIDE R22, R25, 0x2, R14 ;  /* 0x0000000219167825 */ /* 0x000fe200078e020e */
[----:B------:R3:W-:Y:S02]  /*20760*/  @P0 STG.E.U16 desc[UR40][R18.64], R3 ;  /* 0x0000000312000986 */ /* 0x0007e4000c101528 */
[----:B------:R-:W-:Y:S01]  /*20770*/  ISETP.GE.AND P3, PT, R0, UR4, PT ;  /* 0x0000000400007c0c */ /* 0x000fe2000bf66270 */
[----:B------:R-:W-:Y:S01]  /*20780*/  ULDC UR4, c[0x0][0x248] ;  /* 0x0000920000047ab9 */ /* 0x000fe20000000800 */
[----:B------:R-:W-:Y:S01]  /*20790*/  @P6 STG.E.U16 desc[UR40][R20.64], R104 ;  /* 0x0000006814006986 */ /* 0x000fe2000c101528 */
[C---:B------:R-:W-:Y:S01]  /*207a0*/  ISETP.LT.AND P6, PT, R228.reuse, UR12, !P4 ;  /* 0x0000000ce4007c0c */ /* 0x040fe2000e7c1270 */
[----:B------:R-:W-:Y:S01]  /*207b0*/  VIADD R0, R219, 0x25 ;  /* 0x00000025db007836 */ /* 0x000fe20000000000 */
[----:B------:R-:W-:Y:S01]  /*207c0*/  ULDC UR12, c[0x0][0x228] ;  /* 0x00008a00000c7ab9 */ /* 0x000fe20000000800 */
        /* <DEDUP_REMOVED lines=9> */
[C---:B------:R-:W-:Y:S01]  /*20860*/  VIADD R3, R19.reuse, UR4 ;  /* 0x0000000413037c36 */ /* 0x040fe20008000000 */
[----:B------:R-:W-:Y:S01]  /*20870*/  ULDC UR4, c[0x0][0x22c] ;  /* 0x00008b0000047ab9 */ /* 0x000fe20000000800 */
[----:B------:R-:W-:Y:S01]  /*20880*/  IMAD.WIDE R16, R19, 0x2, R12 ;  /* 0x0000000213107825 */ /* 0x000fe200078e020c */
[----:B----4-:R-:W-:Y:S01]  /*20890*/  PRMT R22, R101, 0x7632, R22 ;  /* 0x0000763265167816 */ /* 0x010fe20000000016 */
[----:B------:R-:W-:Y:S01]  /*208a0*/  ULDC UR6, c[0x0][0x22c] ;  /* 0x00008b0000067ab9 */ /* 0x000fe20000000800 */
[----:B------:R-:W-:Y:S01]  /*208b0*/  ISETP.LT.AND P4, PT, R231, UR8, !P4 ;  /* 0x00000008e7007c0c */ /* 0x000fe2000e781270 */
[----:B------:R-:W-:Y:S01]  /*208c0*/  IMAD.WIDE R18, R19, 0x2, R14 ;  /* 0x0000000213127825 */ /* 0x000fe200078e020e */
[----:B------:R3:W-:Y:S01]  /*208d0*/  @P2 STG.E.U16 desc[UR40][R16.64], R101 ;  /* 0x0000006510002986 */ /* 0x0007e2000c101528 */
[----:B------:R-:W-:Y:S01]  /*208e0*/  ISETP.GE.AND P2, PT, R0, UR4, PT ;  /* 0x0000000400007c0c */ /* 0x000fe2000bf46270 */
[----:B------:R-:W-:Y:S01]  /*208f0*/  ULDC UR4, c[0x0][0x248] ;  /* 0x0000920000047ab9 */ /* 0x000fe20000000800 */
[----:B------:R-:W-:Y:S01]  /*20900*/  IMAD.WIDE R20, R3, 0x2, R12 ;  /* 0x0000000203147825 */ /* 0x000fe200078e020c */
[----:B------:R4:W-:Y:S01]  /*20910*/  @P5 STG.E.U16 desc[UR40][R18.64], R22 ;  /* 0x0000001612005986 */ /* 0x0009e2000c101528 */
[----:B------:R-:W-:Y:S01]  /*20920*/  PRMT R24, R106, 0x7632, R24 ;  /* 0x000076326a187816 */ /* 0x000fe20000000018 */
[----:B------:R-:W-:Y:S01]  /*20930*/  ULDC UR8, c[0x0][0x22c] ;  /* 0x00008b0000087ab9 */ /* 0x000fe20000000800 */
        /* <DEDUP_REMOVED lines=17> */
[----:B------:R-:W-:Y:S01]  /*20a50*/  @P4 STG.E.U16 desc[UR40][R16.64], R105 ;  /* 0x0000006910004986 */ /* 0x000fe2000c101528 */
[----:B------:R-:W-:Y:S01]  /*20a60*/  ISETP.GE.AND P4, PT, R22, UR4, PT ;  /* 0x0000000416007c0c */ /* 0x000fe2000bf86270 */
[----:B------:R-:W-:Y:S02]  /*20a70*/  ULDC UR4, c[0x0][0x248] ;  /* 0x0000920000047ab9 */ /* 0x000fe40000000800 */
[----:B------:R3:W-:Y:S01]  /*20a80*/  @P6 STG.E.U16 desc[UR40][R18.64], R102 ;  /* 0x0000006612006986 */ /* 0x0007e2000c101528 */
[C---:B------:R-:W-:Y:S01]  /*20a90*/  ISETP.LT.AND P6, PT, R228.reuse, UR14, !P2 ;  /* 0x0000000ee4007c0c */ /* 0x040fe2000d7c1270 */
[----:B------:R-:W-:Y:S01]  /*20aa0*/  ULDC UR14, c[0x0][0x228] ;  /* 0x00008a00000e7ab9 */ /* 0x000fe20000000800 */
[C---:B------:R-:W-:Y:S01]  /*20ab0*/  ISETP.LT.AND P2, PT, R231.reuse, UR16, !P2 ;  /* 0x00000010e7007c0c */ /* 0x040fe2000d741270 */
[----:B------:R4:W-:Y:S01]  /*20ac0*/  @P3 STG.E.U16 desc[UR40][R20.64], R0 ;  /* 0x0000000014003986 */ /* 0x0009e2000c101528 */
[----:B------:R-:W-:Y:S01]  /*20ad0*/  ISETP.LT.AND P3, PT, R228, UR10, !P0 ;  /* 0x0000000ae4007c0c */ /* 0x000fe2000c761270 */
[----:B------:R-:W-:Y:S01]  /*20ae0*/  ULDC UR10, c[0x0][0x228] ;  /* 0x00008a00000a7ab9 */ /* 0x000fe20000000800 */
[----:B------:R-:W-:Y:S01]  /*20af0*/  ISETP.LT.AND P0, PT, R231, UR12, !P0 ;  /* 0x0000000ce7007c0c */ /* 0x000fe2000c701270 */
[----:B------:R-:W-:Y:S01]  /*20b00*/  ULDC UR12, c[0x0][0x228] ;  /* 0x00008a00000c7ab9 */ /* 0x000fe20000000800 */
[----:B------:R-:W-:Y:S01]  /*20b10*/  ULDC UR16, c[0x0][0x228] ;  /* 0x00008a0000107ab9 */ /* 0x000fe20000000800 */
[----:B---3--:R-:W-:Y:S01]  /*20b20*/  VIADD R19, R23, UR4 ;  /* 0x0000000417137c36 */ /* 0x008fe20008000000 */
[----:B------:R-:W-:-:S03]  /*20b30*/  ULDC UR4, c[0x0][0x248] ;  /* 0x0000920000047ab9 */ /* 0x000fc60000000800 */
[C---:B------:R-:W-:Y:S01]  /*20b40*/  VIADD R3, R19.reuse, UR6 ;  /* 0x0000000613037c36 */ /* 0x040fe20008000000 */
[----:B------:R-:W-:Y:S01]  /*20b50*/  ULDC UR6, c[0x0][0x22c] ;  /* 0x00008b0000067ab9 */ /* 0x000fe20000000800 */
[----:B------:R-:W-:-:S04]  /*20b60*/  IMAD.WIDE R16, R19, 0x2, R12 ;  /* 0x0000000213107825 */ /* 0x000fc800078e020c */
[----:B----4-:R-:W-:Y:S01]  /*20b70*/  VIADD R0, R219, 0x29 ;  /* 0x00000029db007836 */ /* 0x010fe20000000000 */
[----:B------:R3:W-:Y:S01]  /*20b80*/  @P3 STG.E.U16 desc[UR40][R16.64], R106 ;  /* 0x0000006a10003986 */ /* 0x0007e2000c101528 */
[----:B------:R-:W-:-:S03]  /*20b90*/  IMAD.WIDE R18, R19, 0x2, R14 ;  /* 0x0000000213127825 */ /* 0x000fc600078e020e */
[----:B------:R-:W-:Y:S01]  /*20ba0*/  ISETP.GE.AND P3, PT, R0, UR8, PT ;  /* 0x0000000800007c0c */ /* 0x000fe2000bf66270 */
[C---:B------:R-:W-:Y:S01]  /*20bb0*/  IMAD.WIDE R20, R3.reuse, 0x2, R12 ;  /* 0x0000000203147825 */ /* 0x040fe200078e020c */
[----:B------:R4:W-:Y:S01]  /*20bc0*/  @P0 STG.E.U16 desc[UR40][R18.64], R24 ;  /* 0x0000001812000986 */ /* 0x0009e2000c101528 */
[----:B------:R-:W-:Y:S02]  /*20bd0*/  ULDC UR8, c[0x0][0x228] ;  /* 0x00008a0000087ab9 */ /* 0x000fe40000000800 */
[C---:B------:R-:W-:Y:S01]  /*20be0*/  IMAD.WIDE R22, R3.reuse, 0x2, R14 ;  /* 0x0000000203167825 */ /* 0x040fe200078e020e */
[----:B------:R-:W-:Y:S01]  /*20bf0*/  @P6 STG.E.U16 desc[UR40][R20.64], R103 ;  /* 0x0000006714006986 */ /* 0x000fe2000c101528 */
[C---:B------:R-:W-:Y:S01]  /*20c00*/  ISETP.LT.AND P6, PT, R228.reuse, UR12, !P4 ;  /* 0x0000000ce4007c0c */ /* 0x040fe2000e7c1270 */
[----:B------:R-:W-:Y:S01]  /*20c10*/  ULDC UR12, c[0x0][0x228] ;  /* 0x00008a00000c7ab9 */ /* 0x000fe20000000800 */
[----:B------:R-:W-:Y:S01]  /*20c20*/  VIADD R3, R3, UR4 ;  /* 0x0000000403037c36 */ /* 0x000fe20008000000 */
[----:B------:R5:W-:Y:S01]  /*20c30*/  @P2 STG.E.U16 desc[UR40][R22.64], R25 ;  /* 0x0000001916002986 */ /* 0x000be2000c101528 */
[----:B------:R-:W-:Y:S01]  /*20c40*/  ISETP.LT.AND P2, PT, R228, UR8, !P5 ;  /* 0x00000008e4007c0c */ /* 0x000fe2000ef41270 */
[----:B------:R-:W-:Y:S01]  /*20c50*/  ULDC UR4, c[0x0][0x248] ;  /* 0x0000920000047ab9 */ /* 0x000fe20000000800 */
[----:B------:R-:W-:Y:S01]  /*20c60*/  ISETP.LT.AND P5, PT, R231, UR10, !P5 ;  /* 0x0000000ae7007c0c */ /* 0x000fe2000efa1270 */
[----:B------:R-:W-:Y:S01]  /*20c70*/  VIADD R0, R219, 0x2a ;  /* 0x0000002adb007836 */ /* 0x000fe20000000000 */
[----:B------:R-:W-:Y:S01]  /*20c80*/  ULDC UR8, c[0x0][0x228] ;  /* 0x00008a0000087ab9 */ /* 0x000fe20000000800 */
[----:B---3--:R-:W-:Y:S01]  /*20c90*/  IMAD.WIDE R16, R3, 0x2, R12 ;  /* 0x0000000203107825 */ /* 0x008fe200078e020c */
[----:B------:R-:W-:Y:S01]  /*20ca0*/  ULDC UR10, c[0x0][0x228] ;  /* 0x00008a00000a7ab9 */ /* 0x000fe20000000800 */
[----:B------:R-:W-:Y:S01]  /*20cb0*/  ISETP.LT.AND P4, PT, R231, UR8, !P4 ;  /* 0x00000008e7007c0c */ /* 0x000fe2000e781270 */
[----:B------:R-:W-:Y:S01]  /*20cc0*/  ULDC UR8, c[0x0][0x228] ;  /* 0x00008a0000087ab9 */ /* 0x000fe20000000800 */
[----:B----4-:R-:W-:Y:S01]  /*20cd0*/  IMAD.WIDE R18, R3, 0x2, R14 ;  /* 0x0000000203127825 */ /* 0x010fe200078e020e */
[----:B------:R-:W-:Y:S01]  /*20ce0*/  ISETP.GE.AND P0, PT, R0, UR6, PT ;  /* 0x0000000600007c0c */ /* 0x000fe2000bf06270 */
[----:B------:R-:W-:Y:S01]  /*20cf0*/  ULDC UR6, c[0x0][0x22c] ;  /* 0x00008b0000067ab9 */ /* 0x000fe20000000800 */
[----:B------:R-:W-:Y:S01]  /*20d00*/  PRMT R24, R133, 0x7632, R24 ;  /* 0x0000763285187816 */ /* 0x000fe20000000018 */
[----:B-----5:R-:W-:Y:S01]  /*20d10*/  VIADD R23, R3, UR4 ;  /* 0x0000000403177c36 */ /* 0x020fe20008000000 */
[----:B------:R-:W-:Y:S01]  /*20d20*/  PRMT R3, R107, 0x7632, R3 ;  /* 0x000076326b037816 */ /* 0x000fe20000000003 */
[----:B------:R-:W-:Y:S01]  /*20d30*/  VIADD R0, R219, 0x2b ;  /* 0x0000002bdb007836 */ /* 0x000fe20000000000 */
[----:B------:R3:W-:Y:S01]  /*20d40*/  @P2 STG.E.U16 desc[UR40][R16.64], R107 ;  /* 0x0000006b10002986 */ /* 0x0007e2000c101528 */
[----:B------:R-:W-:Y:S01]  /*20d50*/  IMAD.WIDE R20, R23, 0x2, R12 ;  /* 0x0000000217147825 */ /* 0x000fe200078e020c */
[----:B------:R-:W-:-:S02]  /*20d60*/  ULDC UR4, c[0x0][0x22c] ;  /* 0x00008b0000047ab9 */ /* 0x000fc40000000800 */
        /* <DEDUP_REMOVED lines=8> */
[C---:B---3--:R-:W-:Y:S01]  /*20df0*/  IMAD.WIDE R16, R23.reuse, 0x2, R14 ;  /* 0x0000000217107825 */ /* 0x048fe200078e020e */
        /* <DEDUP_REMOVED lines=8> */
[----:B------:R-:W-:-:S04]  /*20e80*/  IMAD.WIDE R18, R3, 0x2, R12 ;  /* 0x0000000203127825 */ /* 0x000fc800078e020c */
        /* <DEDUP_REMOVED lines=260> */
[----:B------:R-:W-:Y:S01]  /*21ed0*/  PRMT R24, R115, 0x7632, R24 ;  /* 0x0000763273187816 */ /* 0x000fe20000000018 */
        /* <DEDUP_REMOVED lines=83> */
[C---:B----4-:R-:W-:Y:S01]  /*22410*/  IMAD.WIDE R18, R23.reuse, 0x2, R12 ;  /* 0x0000000217127825 */ /* 0x050fe200078e020c */
[----:B------:R-:W-:Y:S01]  /*22420*/  ULDC UR10, c[0x0][0x228] ;  /* 0x00008a00000a7ab9 */ /* 0x000fe20000000800 */
[----:B------:R-:W-:Y:S01]  /*22430*/  ULDC UR12, c[0x0][0x228] ;  /* 0x00008a00000c7ab9 */ /* 0x000fe20000000800 */
[----:B------:R-:W-:Y:S01]  /*22440*/  ULDC UR6, c[0x0][0x248] ;  /* 0x0000920000067ab9 */ /* 0x000fe20000000800 */
[----:B-----5:R-:W-:Y:S01]  /*22450*/  PRMT R52, R52, 0x7632, R52 ;  /* 0x0000763234347816 */ /* 0x020fe20000000034 */
[----:B------:R-:W-:Y:S01]  /*22460*/  IMAD.WIDE R20, R23, 0x2, R14 ;  /* 0x0000000217147825 */ /* 0x000fe200078e020e */
[----:B------:R-:W-:-:S03]  /*22470*/  PRMT R25, R118, 0x7632, R25 ;  /* 0x0000763276197816 */ /* 0x000fc60000000019 */
[----:B------:R-:W-:Y:S01]  /*22480*/  VIADD R22, R219, 0x46 ;  /* 0x00000046db167836 */ /* 0x000fe20000000000 */
[----:B------:R3:W-:Y:S04]  /*22490*/  @P4 STG.E.U16 desc[UR40][R16.64], R52 ;  /* 0x0000003410004986 */ /* 0x0007e8000c101528 */
[----:B------:R4:W-:Y:S01]  /*224a0*/  @P6 STG.E.U16 desc[UR40][R18.64], R117 ;  /* 0x0000007512006986 */ /* 0x0009e2000c101528 */
[----:B------:R-:W-:Y:S01]  /*224b0*/  ISETP.GE.AND P4, PT, R22, UR4, PT ;  /* 0x0000000416007c0c */ /* 0x000fe2000bf86270 */
[----:B------:R-:W-:Y:S01]  /*224c0*/  ULDC UR4, c[0x0][0x248] ;  /* 0x0000920000047ab9 */ /* 0x000fe20000000800 */
[C---:B------:R-:W-:Y:S01]  /*224d0*/  ISETP.LT.AND P6, PT, R228.reuse, UR12, !P2 ;  /* 0x0000000ce4007c0c */ /* 0x040fe2000d7c1270 */
[----:B------:R5:W-:Y:S01]  /*224e0*/  @P3 STG.E.U16 desc[UR40][R20.64], R0 ;  /* 0x0000000014003986 */ /* 0x000be2000c101528 */
[----:B------:R-:W-:Y:S01]  /*224f0*/  ISETP.LT.AND P3, PT, R228, UR8, !P0 ;  /* 0x00000008e4007c0c */ /* 0x000fe2000c761270 */
[----:B------:R-:W-:Y:S01]  /*22500*/  VIADD R23, R23, UR4 ;  /* 0x0000000417177c36 */ /* 0x000fe20008000000 */
[C---:B------:R-:W-:Y:S01]  /*22510*/  ISETP.LT.AND P0, PT, R231.reuse, UR10, !P0 ;  /* 0x0000000ae7007c0c */ /* 0x040fe2000c701270 */
[----:B------:R-:W-:Y:S01]  /*22520*/  ULDC UR8, c[0x0][0x228] ;  /* 0x00008a0000087ab9 */ /* 0x000fe20000000800 */
[----:B------:R-:W-:Y:S01]  /*22530*/  ISETP.LT.AND P2, PT, R231, UR14, !P2 ;  /* 0x0000000ee7007c0c */ /* 0x000fe2000d741270 */
[C---:B---3--:R-:W-:Y:S01]  /*22540*/  IMAD.WIDE R16, R23.reuse, 0x2, R12 ;  /* 0x0000000217107825 */ /* 0x048fe200078e020c */
[----:B------:R-:W-:Y:S01]  /*22550*/  ULDC UR4, c[0x0][0x22c] ;  /* 0x00008b0000047ab9 */ /* 0x000fe20000000800 */
[----:B------:R-:W-:Y:S01]  /*22560*/  ULDC UR10, c[0x0][0x228] ;  /* 0x00008a00000a7ab9 */ /* 0x000fe20000000800 */
[----:B------:R-:W-:Y:S01]  /*22570*/  ULDC UR12, c[0x0][0x228] ;  /* 0x00008a00000c7ab9 */ /* 0x000fe20000000800 */
[C---:B------:R-:W-:Y:S01]  /*22580*/  VIADD R3, R23.reuse, UR6 ;  /* 0x0000000617037c36 */ /* 0x040fe20008000000 */
[----:B------:R-:W-:Y:S01]  /*22590*/  ULDC UR6, c[0x0][0x22c] ;  /* 0x00008b0000067ab9 */ /* 0x000fe20000000800 */
[----:B----4-:R-:W-:Y:S01]  /*225a0*/  IMAD.WIDE R18, R23, 0x2, R14 ;  /* 0x0000000217127825 */ /* 0x010fe200078e020e */
[----:B------:R-:W-:Y:S01]  /*225b0*/  ULDC UR14, c[0x0][0x228] ;  /* 0x00008a00000e7ab9 */ /* 0x000fe20000000800 */
[----:B------:R3:W-:Y:S02]  /*225c0*/  @P3 STG.E.U16 desc[UR40][R16.64], R53 ;  /* 0x0000003510003986 */ /* 0x0007e4000c101528 */
[----:B-----5:R-:W-:-:S02]  /*225d0*/  VIADD R0, R219, 0x47 ;  /* 0x00000047db007836 */ /* 0x020fc40000000000 */
[C---:B------:R-:W-:Y:S01]  /*225e0*/  IMAD.WIDE R20, R3.reuse, 0x2, R12 ;  /* 0x0000000203147825 */ /* 0x040fe200078e020c */
[----:B------:R4:W-:Y:S01]  /*225f0*/  @P0 STG.E.U16 desc[UR40][R18.64], R24 ;  /* 0x0000001812000986 */ /* 0x0009e2000c101528 */
[----:B------:R-:W-:Y:S01]  /*22600*/  ISETP.LT.AND P0, PT, R228, UR8, !P5 ;  /* 0x00000008e4007c0c */ /* 0x000fe2000ef01270 */
[----:B------:R-:W-:Y:S01]  /*22610*/  ULDC UR8, c[0x0][0x228] ;  /* 0x00008a0000087ab9 */ /* 0x000fe20000000800 */
[----:B------:R-:W-:Y:S01]  /*22620*/  ISETP.GE.AND P3, PT, R0, UR4, PT ;  /* 0x0000000400007c0c */ /* 0x000fe2000bf66270 */
[----:B------:R-:W-:Y:S01]  /*22630*/  IMAD.WIDE R22, R3, 0x2, R14 ;  /* 0x0000000203167825 */ /* 0x000fe200078e020e */
[----:B------:R-:W-:Y:S01]  /*22640*/  ISETP.LT.AND P5, PT, R231, UR10, !P5 ;  /* 0x0000000ae7007c0c */ /* 0x000fe2000efa1270 */
[----:B------:R-:W-:Y:S01]  /*22650*/  ULDC UR4, c[0x0][0x248] ;  /* 0x0000920000047ab9 */ /* 0x000fe20000000800 */
[----:B------:R-:W-:Y:S01]  /*22660*/  @P6 STG.E.U16 desc[UR40][R20.64], R118 ;  /* 0x0000007614006986 */ /* 0x000fe2000c101528 */
[----:B------:R-:W-:Y:S01]  /*22670*/  VIADD R3, R3, UR4 ;  /* 0x0000000403037c36 */ /* 0x000fe20008000000 */
[----:B------:R-:W-:Y:S01]  /*22680*/  ISETP.LT.AND P6, PT, R228, UR12, !P4 ;  /* 0x0000000ce4007c0c */ /* 0x000fe2000e7c1270 */
[----:B------:R-:W-:Y:S01]  /*22690*/  VIADD R0, R219, 0x48 ;  /* 0x00000048db007836 */ /* 0x000fe20000000000 */
[----:B------:R-:W-:Y:S01]  /*226a0*/  ULDC UR4, c[0x0][0x248] ;  /* 0x0000920000047ab9 */ /* 0x000fe20000000800 */
[----:B------:R5:W-:Y:S01]  /*226b0*/  @P2 STG.E.U16 desc[UR40][R22.64], R25 ;  /* 0x0000001916002986 */ /* 0x000be2000c101528 */
[C---:B---3--:R-:W-:Y:S01]  /*226c0*/  IMAD.WIDE R16, R3.reuse, 0x2, R12 ;  /* 0x0000000203107825 */ /* 0x048fe200078e020c */
[----:B------:R-:W-:Y:S01]  /*226d0*/  ULDC UR10, c[0x0][0x228] ;  /* 0x00008a00000a7ab9 */ /* 0x000fe20000000800 */
[----:B------:R-:W-:Y:S01]  /*226e0*/  ISETP.GE.AND P2, PT, R0, UR6, PT ;  /* 0x0000000600007c0c */ /* 0x000fe2000bf46270 */
[----:B------:R-:W-:Y:S01]  /*226f0*/  ULDC UR12, c[0x0][0x228] ;  /* 0x00008a00000c7ab9 */ /* 0x000fe20000000800 */
[----:B----4-:R-:W-:Y:S01]  /*22700*/  IMAD.WIDE R18, R3, 0x2, R14 ;  /* 0x0000000203127825 */ /* 0x010fe200078e020e */
[----:B------:R3:W-:Y:S01]  /*22710*/  @P0 STG.E.U16 desc[UR40][R16.64], R54 ;  /* 0x0000003610000986 */ /* 0x0007e2000c101528 */
[----:B------:R-:W-:Y:S01]  /*22720*/  ISETP.LT.AND P4, PT, R231, UR8, !P4 ;  /* 0x00000008e7007c0c */ /* 0x000fe2000e781270 */
[----:B------:R-:W-:Y:S01]  /*22730*/  ULDC UR6, c[0x0][0x22c] ;  /* 0x00008b0000067ab9 */ /* 0x000fe20000000800 */
[----:B------:R-:W-:Y:S01]  /*22740*/  VIADD R0, R219, 0x49 ;  /* 0x00000049db007836 */ /* 0x000fe20000000000 */
[----:B------:R-:W-:Y:S01]  /*22750*/  ULDC UR8, c[0x0][0x228] ;  /* 0x00008a0000087ab9 */ /* 0x000fe20000000800 */
[----:B------:R-:W-:Y:S01]  /*22760*/  PRMT R24, R56, 0x7632, R24 ;  /* 0x0000763238187816 */ /* 0x000fe20000000018 */
[----:B-----5:R-:W-:Y:S01]  /*22770*/  VIADD R23, R3, UR4 ;  /* 0x0000000403177c36 */ /* 0x020fe20008000000 */
[----:B------:R-:W-:Y:S01]  /*22780*/  PRMT R3, R54, 0x7632, R3 ;  /* 0x0000763236037816 */ /* 0x000fe20000000003 */
[----:B------:R-:W-:Y:S01]  /*22790*/  ULDC UR4, c[0x0][0x22c] ;  /* 0x00008b0000047ab9 */ /* 0x000fe20000000800 */
[----:B------:R-:W-:Y:S01]  /*227a0*/  VIADD R22, R219, 0x4b ;  /* 0x0000004bdb167836 */ /* 0x000fe20000000000 */
[----:B------:R-:W-:Y:S01]  /*227b0*/  ISETP.GE.AND P0, PT, R0, UR4, PT ;  /* 0x0000000400007c0c */ /* 0x000fe2000bf06270 */
[----:B------:R-:W-:Y:S01]  /*227c0*/  IMAD.WIDE R20, R23, 0x2, R12 ;  /* 0x0000000217147825 */ /* 0x000fe200078e020c */
[----:B------:R4:W-:Y:S01]  /*227d0*/  @P5 STG.E.U16 desc[UR40][R18.64], R3 ;  /* 0x0000000312005986 */ /* 0x0009e2000c101528 */
[----:B------:R-:W-:Y:S01]  /*227e0*/  ISETP.LT.AND P5, PT, R228, UR10, !P3 ;  /* 0x0000000ae4007c0c */ /* 0x000fe2000dfa1270 */
[----:B------:R-:W-:Y:S01]  /*227f0*/  ULDC UR4, c[0x0][0x248] ;  /* 0x0000920000047ab9 */ /* 0x000fe20000000800 */
[----:B------:R-:W-:Y:S01]  /*22800*/  VIADD R0, R219, 0x4a ;  /* 0x0000004adb007836 */ /* 0x000fe20000000000 */
[----:B------:R5:W-:Y:S01]  /*22810*/  @P6 STG.E.U16 desc[UR40][R20.64], R119 ;  /* 0x0000007714006986 */ /* 0x000be2000c101528 */
[----:B------:R-:W-:Y:S01]  /*22820*/  ISETP.LT.AND P6, PT, R231, UR12, !P3 ;  /* 0x0000000ce7007c0c */ /* 0x000fe2000dfc1270 */
[----:B---3--:R-:W-:Y:S01]  /*22830*/  IMAD.WIDE R16, R23, 0x2, R14 ;  /* 0x0000000217107825 */ /* 0x008fe200078e020e */
[----:B------:R-:W-:Y:S01]  /*22840*/  ULDC UR10, c[0x0][0x228] ;  /* 0x00008a00000a7ab9 */ /* 0x000fe20000000800 */
[----:B------:R-:W-:Y:S01]  /*22850*/  ISETP.GE.AND P3, PT, R0, UR6, PT ;  /* 0x0000000600007c0c */ /* 0x000fe2000bf66270 */
[----:B------:R-:W-:Y:S01]  /*22860*/  ULDC UR12, c[0x0][0x228] ;  /* 0x00008a00000c7ab9 */ /* 0x000fe20000000800 */
[----:B------:R-:W-:Y:S01]  /*22870*/  PRMT R0, R55, 0x7632, R0 ;  /* 0x0000763237007816 */ /* 0x000fe20000000000 */
[----:B------:R-:W-:Y:S01]  /*22880*/  ULDC UR6, c[0x0][0x248] ;  /* 0x0000920000067ab9 */ /* 0x000fe20000000800 */
[----:B----4-:R-:W-:Y:S01]  /*22890*/  VIADD R3, R23, UR4 ;  /* 0x0000000417037c36 */ /* 0x010fe20008000000 */
[----:B------:R-:W-:Y:S01]  /*228a0*/  ULDC UR4, c[0x0][0x22c] ;  /* 0x00008b0000047ab9 */ /* 0x000fe20000000800 */
[----:B-----5:R-:W-:-:S02]  /*228b0*/  PRMT R119, R119, 0x7632, R119 ;  /* 0x0000763277777816 */ /* 0x020fc40000000077 */
[----:B------:R-:W-:-:S04]  /*228c0*/  IMAD.WIDE R18, R3, 0x2, R12 ;  /* 0x0000000203127825 */ /* 0x000fc800078e020c */
[C---:B------:R-:W-:Y:S01]  /*228d0*/  IMAD.WIDE R20, R3.reuse, 0x2, R14 ;  /* 0x0000000203147825 */ /* 0x040fe200078e020e */
[----:B------:R3:W-:Y:S01]  /*228e0*/  @P4 STG.E.U16 desc[UR40][R16.64], R119 ;  /* 0x0000007710004986 */ /* 0x0007e2000c101528 */
[----:B------:R-:W-:Y:S01]  /*228f0*/  ISETP.GE.AND P4, PT, R22, UR4, PT ;  /* 0x0000000416007c0c */ /* 0x000fe2000bf86270 */
[----:B------:R-:W-:Y:S02]  /*22900*/  ULDC UR4, c[0x0][0x248] ;  /* 0x0000920000047ab9 */ /* 0x000fe40000000800 */
[----:B------:R4:W-:Y:S01]  /*22910*/  @P5 STG.E.U16 desc[UR40][R18.64], R55 ;  /* 0x0000003712005986 */ /* 0x0009e2000c101528 */
[C---:B------:R-:W-:Y:S01]  /*22920*/  ISETP.LT.AND P5, PT, R228.reuse, UR8, !P2 ;  /* 0x00000008e4007c0c */ /* 0x040fe2000d7a1270 */
[----:B------:R-:W-:Y:S01]  /*22930*/  VIADD R3, R3, UR4 ;  /* 0x0000000403037c36 */ /* 0x000fe20008000000 */
[----:B------:R-:W-:Y:S01]  /*22940*/  ISETP.LT.AND P2, PT, R231, UR10, !P2 ;  /* 0x0000000ae7007c0c */ /* 0x000fe2000d741270 */
[----:B------:R5:W-:Y:S01]  /*22950*/  @P6 STG.E.U16 desc[UR40][R20.64], R0 ;  /* 0x0000000014006986 */ /* 0x000be2000c101528 */
        /* <DEDUP_REMOVED lines=9> */
[----:B------:R-:W-:Y:S01]  /*229f0*/  @P5 STG.E.U16 desc[UR40][R16.64], R120 ;  /* 0x0000007810005986 */ /* 0x000fe2000c101528 */
[----:B------:R-:W-:Y:S01]  /*22a00*/  ULDC UR12, c[0x0][0x228] ;  /* 0x00008a00000c7ab9 */ /* 0x000fe20000000800 */
[----:B-----5:R-:W-:Y:S01]  /*22a10*/  VIADD R0, R219, 0x4c ;  /* 0x0000004cdb007836 */ /* 0x020fe20000000000 */
[----:B------:R-:W-:Y:S01]  /*22a20*/  ULDC UR6, c[0x0][0x22c] ;  /* 0x00008b0000067ab9 */ /* 0x000fe20000000800 */
[----:B------:R-:W-:Y:S01]  /*22a30*/  IMAD.WIDE R20, R25, 0x2, R12 ;  /* 0x0000000219147825 */ /* 0x000fe200078e020c */
[----:B------:R3:W-:Y:S01]  /*22a40*/  @P2 STG.E.U16 desc[UR40][R18.64], R3 ;  /* 0x0000000312002986 */ /* 0x0007e2000c101528 */
[----:B------:R-:W-:Y:S01]  /*22a50*/  ISETP.LT.AND P2, PT, R228, UR8, !P3 ;  /* 0x00000008e4007c0c */ /* 0x000fe2000df41270 */
[----:B------:R-:W-:Y:S01]  /*22a60*/  ULDC UR8, c[0x0][0x228] ;  /* 0x00008a0000087ab9 */ /* 0x000fe20000000800 */
[----:B------:R-:W-:Y:S01]  /*22a70*/  ISETP.GE.AND P5, PT, R0, UR4, PT ;  /* 0x0000000400007c0c */ /* 0x000fe2000bfa6270 */
[----:B------:R-:W-:Y:S01]  /*22a80*/  ULDC UR4, c[0x0][0x248] ;  /* 0x0000920000047ab9 */ /* 0x000fe20000000800 */
[----:B------:R-:W-:Y:S01]  /*22a90*/  @P6 STG.E.U16 desc[UR40][R20.64], R56 ;  /* 0x0000003814006986 */ /* 0x000fe2000c101528 */
[----:B------:R-:W-:Y:S01]  /*22aa0*/  ISETP.LT.AND P3, PT, R231, UR10, !P3 ;  /* 0x0000000ae7007c0c */ /* 0x000fe2000df61270 */
[----:B------:R-:W-:Y:S01]  /*22ab0*/  IMAD.WIDE R22, R25, 0x2, R14 ;  /* 0x0000000219167825 */ /* 0x000fe200078e020e */
[----:B------:R-:W-:Y:S01]  /*22ac0*/  ISETP.LT.AND P6, PT, R228, UR12, !P4 ;  /* 0x0000000ce4007c0c */ /* 0x000fe2000e7c1270 */
[----:B------:R-:W-:Y:S01]  /*22ad0*/  ULDC UR10, c[0x0][0x228] ;  /* 0x00008a00000a7ab9 */ /* 0x000fe20000000800 */
[----:B------:R-:W-:Y:S01]  /*22ae0*/  ULDC UR12, c[0x0][0x228] ;  /* 0x00008a00000c7ab9 */ /* 0x000fe20000000800 */
[----:B------:R-:W-:Y:S01]  /*22af0*/  VIADD R0, R219, 0x4d ;  /* 0x0000004ddb007836 */ /* 0x000fe20000000000 */
[----:B------:R4:W-:Y:S01]  /*22b00*/  @P0 STG.E.U16 desc[UR40][R22.64], R24 ;  /* 0x0000001816000986 */ /* 0x0009e2000c101528 */
[----:B---3--:R-:W-:Y:S01]  /*22b10*/  VIADD R19, R25, UR4 ;  /* 0x0000000419137c36 */ /* 0x008fe20008000000 */
[----:B------:R-:W-:Y:S01]  /*22b20*/  ULDC UR4, c[0x0][0x248] ;  /* 0x0000920000047ab9 */ /* 0x000fe20000000800 */
[----:B------:R-:W-:Y:S01]  /*22b30*/  ISETP.LT.AND P4, PT, R231, UR8, !P4 ;  /* 0x00000008e7007c0c */ /* 0x000fe2000e781270 */
[----:B------:R-:W-:Y:S01]  /*22b40*/  ULDC UR14, c[0x0][0x228] ;  /* 0x00008a00000e7ab9 */ /* 0x000fe20000000800 */
[C---:B------:R-:W-:Y:S01]  /*22b50*/  VIADD R3, R19.reuse, UR4 ;  /* 0x0000000413037c36 */ /* 0x040fe20008000000 */
[----:B------:R-:W-:Y:S01]  /*22b60*/  ISETP.GE.AND P0, PT, R0, UR6, PT ;  /* 0x0000000600007c0c */ /* 0x000fe2000bf06270 */
[----:B------:R-:W-:Y:S01]  /*22b70*/  IMAD.WIDE R16, R19, 0x2, R12 ;  /* 0x0000000213107825 */ /* 0x000fe200078e020c */
[----:B------:R-:W-:Y:S01]  /*22b80*/  ULDC UR4, c[0x0][0x22c] ;  /* 0x00008b0000047ab9 */ /* 0x000fe20000000800 */
[----:B------:R-:W-:Y:S01]  /*22b90*/  ULDC UR6, c[0x0][0x22c] ;  /* 0x00008b0000067ab9 */ /* 0x000fe20000000800 */
[----:B------:R-:W-:Y:S01]  /*22ba0*/  PRMT R25, R123, 0x7632, R25 ;  /* 0x000076327b197816 */ /* 0x000fe20000000019 */
[----:B------:R-:W-:Y:S01]  /*22bb0*/  IMAD.WIDE R18, R19, 0x2, R14 ;  /* 0x0000000213127825 */ /* 0x000fe200078e020e */
[----:B----4-:R-:W-:Y:S01]  /*22bc0*/  PRMT R22, R121, 0x7632, R22 ;  /* 0x0000763279167816 */ /* 0x010fe20000000016 */
[----:B------:R3:W-:Y:S01]  /*22bd0*/  @P2 STG.E.U16 desc[UR40][R16.64], R121 ;  /* 0x0000007910002986 */ /* 0x0007e2000c101528 */
[----:B------:R-:W-:Y:S01]  /*22be0*/  PRMT R24, R58, 0x7632, R24 ;  /* 0x000076323a187816 */ /* 0x000fe20000000018 */
[----:B------:R-:W-:Y:S01]  /*22bf0*/  IMAD.WIDE R20, R3, 0x2, R12 ;  /* 0x0000000203147825 */ /* 0x000fe200078e020c */
[----:B------:R-:W-:Y:S01]  /*22c00*/  ULDC UR8, c[0x0][0x22c] ;  /* 0x00008b0000087ab9 */ /* 0x000fe20000000800 */
[----:B------:R-:W-:Y:S02]  /*22c10*/  @P3 STG.E.U16 desc[UR40][R18.64], R22 ;  /* 0x0000001612003986 */ /* 0x000fe4000c101528 */
[----:B------:R-:W-:-:S02]  /*22c20*/  VIADD R0, R219, 0x4e ;  /* 0x0000004edb007836 */ /* 0x000fc40000000000 */
[----:B------:R4:W-:Y:S01]  /*22c30*/  @P6 STG.E.U16 desc[UR40][R20.64], R57 ;  /* 0x0000003914006986 */ /* 0x0009e2000c101528 */
[----:B------:R-:W-:Y:S01]  /*22c40*/  ISETP.LT.AND P6, PT, R228, UR10, !P5 ;  /* 0x0000000ae4007c0c */ /* 0x000fe2000efc1270 */
[----:B------:R-:W-:Y:S01]  /*22c50*/  ULDC UR10, c[0x0][0x228] ;  /* 0x00008a00000a7ab9 */ /* 0x000fe20000000800 */
[----:B------:R-:W-:Y:S01]  /*22c60*/  ISETP.GE.AND P2, PT, R0, UR4, PT ;  /* 0x0000000400007c0c */ /* 0x000fe2000bf46270 */
[----:B------:R-:W-:Y:S01]  /*22c70*/  ULDC UR4, c[0x0][0x248] ;  /* 0x0000920000047ab9 */ /* 0x000fe20000000800 */
[----:B------:R-:W-:Y:S01]  /*22c80*/  ISETP.LT.AND P5, PT, R231, UR12, !P5 ;  /* 0x0000000ce7007c0c */ /* 0x000fe2000efa1270 */
[----:B------:R-:W-:Y:S01]  /*22c90*/  VIADD R0, R219, 0x4f ;  /* 0x0000004fdb007836 */ /* 0x000fe20000000000 */
[----:B------:R-:W-:Y:S01]  /*22ca0*/  ULDC UR12, c[0x0][0x228] ;  /* 0x00008a00000c7ab9 */ /* 0x000fe20000000800 */
[C---:B------:R-:W-:Y:S01]  /*22cb0*/  VIADD R23, R3.reuse, UR4 ;  /* 0x0000000403177c36 */ /* 0x040fe20008000000 */
[----:B------:R-:W-:Y:S01]  /*22cc0*/  ULDC UR4, c[0x0][0x22c] ;  /* 0x00008b0000047ab9 */ /* 0x000fe20000000800 */
[----:B---3--:R-:W-:Y:S01]  /*22cd0*/  IMAD.WIDE R16, R3, 0x2, R14 ;  /* 0x0000000203107825 */ /* 0x008fe200078e020e */
[----:B------:R-:W-:Y:S01]  /*22ce0*/  ISETP.GE.AND P3, PT, R0, UR6, PT ;  /* 0x0000000600007c0c */ /* 0x000fe2000bf66270 */
[----:B------:R-:W-:Y:S01]  /*22cf0*/  ULDC UR6, c[0x0][0x248] ;  /* 0x0000920000067ab9 */ /* 0x000fe20000000800 */
[----:B----4-:R-:W-:Y:S01]  /*22d00*/  PRMT R57, R57, 0x7632, R57 ;  /* 0x0000763239397816 */ /* 0x010fe20000000039 */
[----:B------:R-:W-:Y:S01]  /*22d10*/  IMAD.WIDE R18, R23, 0x2, R12 ;  /* 0x0000000217127825 */ /* 0x000fe200078e020c */
[----:B------:R-:W-:-:S03]  /*22d20*/  PRMT R0, R122, 0x7632, R0 ;  /* 0x000076327a007816 */ /* 0x000fc60000000000 */
[----:B------:R-:W-:Y:S01]  /*22d30*/  VIADD R22, R219, 0x50 ;  /* 0x00000050db167836 */ /* 0x000fe20000000000 */
[----:B------:R-:W-:Y:S01]  /*22d40*/  @P4 STG.E.U16 desc[UR40][R16.64], R57 ;  /* 0x0000003910004986 */ /* 0x000fe2000c101528 */
[----:B------:R-:W-:-:S03]  /*22d50*/  IMAD.WIDE R20, R23, 0x2, R14 ;  /* 0x0000000217147825 */ /* 0x000fc600078e020e */
[----:B------:R3:W-:Y:S01]  /*22d60*/  @P6 STG.E.U16 desc[UR40][R18.64], R122 ;  /* 0x0000007a12006986 */ /* 0x0007e2000c101528 */
[----:B------:R-:W-:Y:S01]  /*22d70*/  ISETP.GE.AND P4, PT, R22, UR4, PT ;  /* 0x0000000416007c0c */ /* 0x000fe2000bf86270 */
[----:B------:R-:W-:Y:S01]  /*22d80*/  ULDC UR4, c[0x0][0x248] ;  /* 0x0000920000047ab9 */ /* 0x000fe20000000800 */
[C---:B------:R-:W-:Y:S01]  /*22d90*/  ISETP.LT.AND P6, PT, R228.reuse, UR14, !P2 ;  /* 0x0000000ee4007c0c */ /* 0x040fe2000d7c1270 */
[----:B------:R4:W-:Y:S01]  /*22da0*/  @P5 STG.E.U16 desc[UR40][R20.64], R0 ;  /* 0x0000000014005986 */ /* 0x0009e2000c101528 */
[----:B------:R-:W-:Y:S01]  /*22db0*/  ISETP.LT.AND P5, PT, R228, UR10, !P0 ;  /* 0x0000000ae4007c0c */ /* 0x000fe2000c7a1270 */
[----:B------:R-:W-:Y:S01]  /*22dc0*/  ULDC UR10, c[0x0][0x228] ;  /* 0x00008a00000a7ab9 */ /* 0x000fe20000000800 */
[C---:B------:R-:W-:Y:S01]  /*22dd0*/  ISETP.LT.AND P0, PT, R231.reuse, UR12, !P0 ;  /* 0x0000000ce7007c0c */ /* 0x040fe2000c701270 */
        /* <DEDUP_REMOVED lines=359> */
[----:B-----5:R-:W-:-:S02]  /*24450*/  VIADD R0, R219, 0x6a ;  /* 0x0000006adb007836 */ /* 0x020fc40000000000 */
[C---:B------:R-:W-:Y:S01]  /*24460*/  IMAD.WIDE R20, R25.reuse, 0x2, R12 ;  /* 0x0000000219147825 */ /* 0x040fe200078e020c */
[----:B------:R-:W-:Y:S02]  /*24470*/  @P5 STG.E.U16 desc[UR40][R16.64], R71 ;  /* 0x0000004710005986 */ /* 0x000fe4000c101528 */
[----:B------:R-:W-:Y:S01]  /*24480*/  ISETP.GE.AND P5, PT, R0, UR8, PT ;  /* 0x0000000800007c0c */ /* 0x000fe2000bfa6270 */
[----:B------:R-:W-:Y:S01]  /*24490*/  IMAD.WIDE R22, R25, 0x2, R14 ;  /* 0x0000000219167825 */ /* 0x000fe200078e020e */
[----:B------:R3:W-:Y:S01]  /*244a0*/  @P0 STG.E.U16 desc[UR40][R18.64], R24 ;  /* 0x0000001812000986 */ /* 0x0007e2000c101528 */
[----:B------:R-:W-:Y:S02]  /*244b0*/  ULDC UR8, c[0x0][0x228] ;  /* 0x00008a0000087ab9 */ /* 0x000fe40000000800 */
[----:B------:R-:W-:Y:S01]  /*244c0*/  VIADD R0, R219, 0x6b ;  /* 0x0000006bdb007836 */ /* 0x000fe20000000000 */
[----:B------:R-:W-:Y:S01]  /*244d0*/  @P6 STG.E.U16 desc[UR40][R20.64], R83 ;  /* 0x0000005314006986 */ /* 0x000fe2000c101528 */
[----:B------:R-:W-:Y:S01]  /*244e0*/  ISETP.LT.AND P6, PT, R228, UR12, !P4 ;  /* 0x0000000ce4007c0c */ /* 0x000fe2000e7c1270 */
[----:B------:R-:W-:-:S02]  /*244f0*/  ULDC UR12, c[0x0][0x228] ;  /* 0x00008a00000c7ab9 */ /* 0x000fc40000000800 */
        /* <DEDUP_REMOVED lines=12> */
[----:B0-----:R-:W-:Y:S01]  /*245c0*/  PRMT R22, R84, 0x7632, R22 ;  /* 0x0000763254167816 */ /* 0x001fe20000000016 */
        /* <DEDUP_REMOVED lines=9> */
[----:B-1----:R-:W-:Y:S01]  /*24660*/  PRMT R24, R73, 0x7632, R24 ;  /* 0x0000763249187816 */ /* 0x002fe20000000018 */
[----:B------:R-:W-:Y:S01]  /*24670*/  VIADD R0, R219, 0x6d ;  /* 0x0000006ddb007836 */ /* 0x000fe20000000000 */
[----:B------:R1:W-:Y:S01]  /*24680*/  @P6 STG.E.U16 desc[UR40][R20.64], R72 ;  /* 0x0000004814006986 */ /* 0x0003e2000c101528 */
[----:B------:R-:W-:Y:S01]  /*24690*/  ISETP.LT.AND P6, PT, R228, UR10, !P5 ;  /* 0x0000000ae4007c0c */ /* 0x000fe2000efc1270 */
[----:B------:R-:W-:Y:S01]  /*246a0*/  VIADD R23, R3, UR4 ;  /* 0x0000000403177c36 */ /* 0x000fe20008000000 */
[----:B------:R-:W-:Y:S01]  /*246b0*/  ISETP.LT.AND P5, PT, R231, UR12, !P5 ;  /* 0x0000000ce7007c0c */ /* 0x000fe2000efa1270 */
[----:B0-----:R-:W-:Y:S01]  /*246c0*/  IMAD.WIDE R16, R3, 0x2, R14 ;  /* 0x0000000203107825 */ /* 0x001fe200078e020e */
[----:B------:R-:W-:Y:S01]  /*246d0*/  ISETP.GE.AND P3, PT, R0, UR6, PT ;  /* 0x0000000600007c0c */ /* 0x000fe2000bf66270 */
[----:B------:R-:W-:Y:S01]  /*246e0*/  ULDC UR4, c[0x0][0x22c] ;  /* 0x00008b0000047ab9 */ /* 0x000fe20000000800 */
[----:B------:R-:W-:Y:S01]  /*246f0*/  PRMT R0, R85, 0x7632, R0 ;  /* 0x0000763255007816 */ /* 0x000fe20000000000 */
[----:B---3--:R-:W-:Y:S01]  /*24700*/  IMAD.WIDE R18, R23, 0x2, R12 ;  /* 0x0000000217127825 */ /* 0x008fe200078e020c */
[----:B------:R-:W-:Y:S01]  /*24710*/  ULDC UR10, c[0x0][0x228] ;  /* 0x00008a00000a7ab9 */ /* 0x000fe20000000800 */
[----:B------:R-:W-:Y:S01]  /*24720*/  ULDC UR12, c[0x0][0x228] ;  /* 0x00008a00000c7ab9 */ /* 0x000fe20000000800 */
[----:B------:R-:W-:Y:S01]  /*24730*/  ULDC UR6, c[0x0][0x248] ;  /* 0x0000920000067ab9 */ /* 0x000fe20000000800 */
[----:B-1----:R-:W-:Y:S01]  /*24740*/  PRMT R72, R72, 0x7632, R72 ;  /* 0x0000763248487816 */ /* 0x002fe20000000048 */
        /* <DEDUP_REMOVED lines=14> */
[----:B0-----:R-:W-:Y:S01]  /*24830*/  IMAD.WIDE R16, R23, 0x2, R12 ;  /* 0x0000000217107825 */ /* 0x001fe200078e020c */
[----:B------:R-:W-:Y:S01]  /*24840*/  ISETP.LT.AND P2, PT, R231, UR14, !P2 ;  /* 0x0000000ee7007c0c */ /* 0x000fe2000d741270 */
[----:B------:R-:W-:Y:S01]  /*24850*/  ULDC UR8, c[0x0][0x228] ;  /* 0x00008a0000087ab9 */ /* 0x000fe20000000800 */
[----:B------:R-:W-:Y:S01]  /*24860*/  ULDC UR10, c[0x0][0x228] ;  /* 0x00008a00000a7ab9 */ /* 0x000fe20000000800 */
[----:B-1----:R-:W-:Y:S01]  /*24870*/  IMAD.WIDE R18, R23, 0x2, R14 ;  /* 0x0000000217127825 */ /* 0x002fe200078e020e */
[----:B------:R-:W-:Y:S01]  /*24880*/  ULDC UR12, c[0x0][0x228] ;  /* 0x00008a00000c7ab9 */ /* 0x000fe20000000800 */
[----:B------:R-:W-:Y:S01]  /*24890*/  ULDC UR6, c[0x0][0x22c] ;  /* 0x00008b0000067ab9 */ /* 0x000fe20000000800 */
[----:B------:R-:W-:Y:S01]  /*248a0*/  ULDC UR14, c[0x0][0x228] ;  /* 0x00008a00000e7ab9 */ /* 0x000fe20000000800 */
[----:B---3--:R-:W-:-:S02]  /*248b0*/  IMAD.WIDE R20, R3, 0x2, R12 ;  /* 0x0000000203147825 */ /* 0x008fc400078e020c */
        /* <DEDUP_REMOVED lines=14> */
[C---:B0-----:R-:W-:Y:S01]  /*249a0*/  IMAD.WIDE R16, R3.reuse, 0x2, R12 ;  /* 0x0000000203107825 */ /* 0x041fe200078e020c */
[----:B------:R-:W-:Y:S01]  /*249b0*/  ULDC UR8, c[0x0][0x228] ;  /* 0x00008a0000087ab9 */ /* 0x000fe20000000800 */
[----:B------:R-:W-:Y:S01]  /*249c0*/  ULDC UR10, c[0x0][0x228] ;  /* 0x00008a00000a7ab9 */ /* 0x000fe20000000800 */
[----:B------:R-:W-:Y:S01]  /*249d0*/  ISETP.GE.AND P0, PT, R0, UR6, PT ;  /* 0x0000000600007c0c */ /* 0x000fe2000bf06270 */
[----:B-1----:R-:W-:Y:S01]  /*249e0*/  IMAD.WIDE R18, R3, 0x2, R14 ;  /* 0x0000000203127825 */ /* 0x002fe200078e020e */
[----:B------:R-:W-:Y:S01]  /*249f0*/  ULDC UR12, c[0x0][0x228] ;  /* 0x00008a00000c7ab9 */ /* 0x000fe20000000800 */
[----:B------:R-:W-:Y:S01]  /*24a00*/  ISETP.LT.AND P4, PT, R231, UR8, !P4 ;  /* 0x00000008e7007c0c */ /* 0x000fe2000e781270 */
[----:B------:R-:W-:Y:S01]  /*24a10*/  ULDC UR6, c[0x0][0x22c] ;  /* 0x00008b0000067ab9 */ /* 0x000fe20000000800 */
[----:B---3--:R-:W-:Y:S01]  /*24a20*/  VIADD R23, R3, UR4 ;  /* 0x0000000403177c36 */ /* 0x008fe20008000000 */
        /* <DEDUP_REMOVED lines=14> */
[----:B0-----:R-:W-:Y:S01]  /*24b10*/  IMAD.WIDE R16, R23, 0x2, R14 ;  /* 0x0000000217107825 */ /* 0x001fe200078e020e */
[----:B------:R-:W-:Y:S01]  /*24b20*/  ISETP.GE.AND P3, PT, R0, UR6, PT ;  /* 0x0000000600007c0c */ /* 0x000fe2000bf66270 */
[----:B------:R-:W-:Y:S01]  /*24b30*/  ULDC UR10, c[0x0][0x228] ;  /* 0x00008a00000a7ab9 */ /* 0x000fe20000000800 */
[----:B------:R-:W-:Y:S01]  /*24b40*/  PRMT R0, R75, 0x7632, R0 ;  /* 0x000076324b007816 */ /* 0x000fe20000000000 */
[----:B-1----:R-:W-:Y:S01]  /*24b50*/  VIADD R3, R23, UR4 ;  /* 0x0000000417037c36 */ /* 0x002fe20008000000 */
[----:B------:R-:W-:Y:S01]  /*24b60*/  ULDC UR4, c[0x0][0x22c] ;  /* 0x00008b0000047ab9 */ /* 0x000fe20000000800 */
[----:B------:R-:W-:Y:S01]  /*24b70*/  ULDC UR12, c[0x0][0x228] ;  /* 0x00008a00000c7ab9 */ /* 0x000fe20000000800 */
[----:B------:R-:W-:Y:S01]  /*24b80*/  ULDC UR6, c[0x0][0x248] ;  /* 0x0000920000067ab9 */ /* 0x000fe20000000800 */
[----:B---3--:R-:W-:Y:S01]  /*24b90*/  PRMT R87, R87, 0x7632, R87 ;  /* 0x0000763257577816 */ /* 0x008fe20000000057 */
[----:B------:R-:W-:-:S04]  /*24ba0*/  IMAD.WIDE R18, R3, 0x2, R12 ;  /* 0x0000000203127825 */ /* 0x000fc800078e020c */
[----:B------:R-:W-:Y:S01]  /*24bb0*/  IMAD.WIDE R20, R3, 0x2, R14 ;  /* 0x0000000203147825 */ /* 0x000fe200078e020e */
[----:B------:R0:W-:Y:S01]  /*24bc0*/  @P4 STG.E.U16 desc[UR40][R16.64], R87 ;  /* 0x0000005710004986 */ /* 0x0001e2000c101528 */
[----:B------:R-:W-:Y:S01]  /*24bd0*/  ISETP.GE.AND P4, PT, R22, UR4, PT ;  /* 0x0000000416007c0c */ /* 0x000fe2000bf86270 */
[----:B------:R-:W-:Y:S01]  /*24be0*/  ULDC UR4, c[0x0][0x248] ;  /* 0x0000920000047ab9 */ /* 0x000fe20000000800 */
[----:B------:R-:W-:Y:S01]  /*24bf0*/  VIADD R24, R219, 0x74 ;  /* 0x00000074db187836 */ /* 0x000fe20000000000 */
        /* <DEDUP_REMOVED lines=13> */
[----:B------:R-:W-:Y:S01]  /*24cd0*/  PRMT R3, R4, 0x7632, R3 ;  /* 0x0000763204037816 */ /* 0x000fe20000000003 */
[----:B------:R-:W-:Y:S01]  /*24ce0*/  ULDC UR10, c[0x0][0x228] ;  /* 0x00008a00000a7ab9 */ /* 0x000fe20000000800 */
[----:B------:R-:W-:Y:S01]  /*24cf0*/  ULDC UR12, c[0x0][0x228] ;  /* 0x00008a00000c7ab9 */ /* 0x000fe20000000800 */
[----:B---3--:R-:W-:Y:S01]  /*24d00*/  PRMT R0, R76, 0x7632, R0 ;  /* 0x000076324c007816 */ /* 0x008fe20000000000 */
[C---:B------:R-:W-:Y:S01]  /*24d10*/  IMAD.WIDE R20, R25.reuse, 0x2, R12 ;  /* 0x0000000219147825 */ /* 0x040fe200078e020c */
[----:B------:R0:W-:Y:S01]  /*24d20*/  @P5 STG.E.U16 desc[UR40][R16.64], R76 ;  /* 0x0000004c10005986 */ /* 0x0001e2000c101528 */
[----:B------:R-:W-:Y:S01]  /*24d30*/  ISETP.GE.AND P5, PT, R24, UR4, PT ;  /* 0x0000000418007c0c */ /* 0x000fe2000bfa6270 */
[----:B------:R-:W-:Y:S01]  /*24d40*/  ULDC UR4, c[0x0][0x248] ;  /* 0x0000920000047ab9 */ /* 0x000fe20000000800 */
[----:B------:R-:W-:Y:S01]  /*24d50*/  IMAD.WIDE R22, R25, 0x2, R14 ;  /* 0x0000000219167825 */ /* 0x000fe200078e020e */
[----:B------:R1:W-:Y:S01]  /*24d60*/  @P0 STG.E.U16 desc[UR40][R18.64], R0 ;  /* 0x0000000012000986 */ /* 0x0003e2000c101528 */
[----:B------:R-:W-:-:S02]  /*24d70*/  ULDC UR14, c[0x0][0x228] ;  /* 0x00008a00000e7ab9 */ /* 0x000fc40000000800 */
[----:B------:R-:W-:Y:S01]  /*24d80*/  VIADD R25, R25, UR4 ;  /* 0x0000000419197c36 */ /* 0x000fe20008000000 */
[----:B------:R3:W-:Y:S01]  /*24d90*/  @P6 STG.E.U16 desc[UR40][R20.64], R4 ;  /* 0x0000000414006986 */ /* 0x0007e2000c101528 */
[C---:B------:R-:W-:Y:S01]  /*24da0*/  ISETP.LT.AND P6, PT, R228.reuse, UR10, !P4 ;  /* 0x0000000ae4007c0c */ /* 0x040fe2000e7c1270 */
[----:B------:R-:W-:Y:S01]  /*24db0*/  ULDC UR4, c[0x0][0x248] ;  /* 0x0000920000047ab9 */ /* 0x000fe20000000800 */
[----:B------:R-:W-:Y:S01]  /*24dc0*/  ULDC UR10, c[0x0][0x228] ;  /* 0x00008a00000a7ab9 */ /* 0x000fe20000000800 */
[----:B------:R4:W-:Y:S01]  /*24dd0*/  @P2 STG.E.U16 desc[UR40][R22.64], R3 ;  /* 0x0000000316002986 */ /* 0x0009e2000c101528 */
[----:B------:R-:W-:Y:S01]  /*24de0*/  ISETP.LT.AND P2, PT, R228, UR6, !P3 ;  /* 0x00000006e4007c0c */ /* 0x000fe2000df41270 */
[----:B0-----:R-:W-:Y:S01]  /*24df0*/  IMAD.WIDE R16, R25, 0x2, R12 ;  /* 0x0000000219107825 */ /* 0x001fe200078e020c */
[----:B------:R-:W-:Y:S01]  /*24e00*/  ISETP.LT.AND P3, PT, R231, UR8, !P3 ;  /* 0x00000008e7007c0c */ /* 0x000fe2000df61270 */
[----:B------:R-:W-:Y:S01]  /*24e10*/  ULDC UR6, c[0x0][0x228] ;  /* 0x00008a0000067ab9 */ /* 0x000fe20000000800 */
[----:B------:R-:W-:Y:S01]  /*24e20*/  ULDC UR8, c[0x0][0x228] ;  /* 0x00008a0000087ab9 */ /* 0x000fe20000000800 */
[----:B-1----:R-:W-:Y:S01]  /*24e30*/  IMAD.WIDE R18, R25, 0x2, R14 ;  /* 0x0000000219127825 */ /* 0x002fe200078e020e */
[----:B------:R-:W-:Y:S01]  /*24e40*/  ISETP.LT.AND P4, PT, R231, UR6, !P4 ;  /* 0x00000006e7007c0c */ /* 0x000fe2000e781270 */
[----:B------:R-:W-:Y:S01]  /*24e50*/  ULDC UR6, c[0x0][0x228] ;  /* 0x00008a0000067ab9 */ /* 0x000fe20000000800 */
[----:B---3--:R-:W-:Y:S01]  /*24e60*/  PRMT R4, R77, 0x7632, R4 ;  /* 0x000076324d047816 */ /* 0x008fe20000000004 */
[----:B------:R-:W-:-:S02]  /*24e70*/  VIADD R0, R219, 0x75 ;  /* 0x00000075db007836 */ /* 0x000fc40000000000 */
[----:B----4-:R-:W-:Y:S01]  /*24e80*/  VIADD R3, R25, UR4 ;  /* 0x0000000419037c36 */ /* 0x010fe20008000000 */
[----:B------:R-:W-:Y:S01]  /*24e90*/  ULDC UR4, c[0x0][0x248] ;  /* 0x0000920000047ab9 */ /* 0x000fe20000000800 */
[----:B------:R0:W-:Y:S01]  /*24ea0*/  @P2 STG.E.U16 desc[UR40][R16.64], R77 ;  /* 0x0000004d10002986 */ /* 0x0001e2000c101528 */
[----:B------:R-:W-:Y:S01]  /*24eb0*/  VIADD R22, R219, 0x76 ;  /* 0x00000076db167836 */ /* 0x000fe20000000000 */
[----:B------:R-:W-:Y:S01]  /*24ec0*/  ISETP.GE.AND P0, PT, R0, UR23, PT ;  /* 0x0000001700007c0c */ /* 0x000fe2000bf06270 */
[C-C-:B------:R-:W-:Y:S01]  /*24ed0*/  IMAD.WIDE R20, R3.reuse, 0x2, R12.reuse ;  /* 0x0000000203147825 */ /* 0x140fe200078e020c */
[----:B------:R1:W-:Y:S02]  /*24ee0*/  @P3 STG.E.U16 desc[UR40][R18.64], R4 ;  /* 0x0000000412003986 */ /* 0x0003e4000c101528 */
[----:B------:R-:W-:Y:S01]  /*24ef0*/  ISETP.GE.AND P2, PT, R22, UR21, PT ;  /* 0x0000001516007c0c */ /* 0x000fe2000bf46270 */
[----:B------:R-:W-:Y:S01]  /*24f00*/  VIADD R23, R3, UR4 ;  /* 0x0000000403177c36 */ /* 0x000fe20008000000 */
[----:B------:R3:W-:Y:S01]  /*24f10*/  @P6 STG.E.U16 desc[UR40][R20.64], R5 ;  /* 0x0000000514006986 */ /* 0x0007e2000c101528 */
[----:B------:R-:W-:Y:S01]  /*24f20*/  ISETP.LT.AND P6, PT, R228, UR8, !P5 ;  /* 0x00000008e4007c0c */ /* 0x000fe2000efc1270 */
[----:B------:R-:W-:Y:S01]  /*24f30*/  ULDC UR8, c[0x0][0x228] ;  /* 0x00008a0000087ab9 */ /* 0x000fe20000000800 */
[----:B------:R-:W-:Y:S01]  /*24f40*/  ISETP.LT.AND P5, PT, R231, UR6, !P5 ;  /* 0x00000006e7007c0c */ /* 0x000fe2000efa1270 */
[C---:B0-----:R-:W-:Y:S01]  /*24f50*/  IMAD.WIDE R16, R23.reuse, 0x2, R12 ;  /* 0x0000000217107825 */ /* 0x041fe200078e020c */
[----:B------:R-:W-:Y:S01]  /*24f60*/  ULDC UR4, c[0x0][0x248] ;  /* 0x0000920000047ab9 */ /* 0x000fe20000000800 */
[----:B------:R-:W-:Y:S01]  /*24f70*/  ULDC UR6, c[0x0][0x248] ;  /* 0x0000920000067ab9 */ /* 0x000fe20000000800 */
[----:B------:R-:W0:Y:S01]  /*24f80*/  LDS.128 R24, [R2] ;  /* 0x0000000002187984 */ /* 0x000e220000000c00 */
[----:B-1----:R-:W-:Y:S01]  /*24f90*/  IMAD.WIDE R18, R23, 0x2, R14 ;  /* 0x0000000217127825 */ /* 0x002fe200078e020e */
[----:B------:R-:W-:-:S02]  /*24fa0*/  PRMT R22, R6, 0x7632, R22 ;  /* 0x0000763206167816 */ /* 0x000fc40000000016 */
[----:B---3--:R-:W-:Y:S01]  /*24fb0*/  PRMT R21, R5, 0x7632, R21 ;  /* 0x0000763205157816 */ /* 0x008fe20000000015 */
[----:B------:R-:W-:Y:S01]  /*24fc0*/  IMAD.WIDE R4, R3, 0x2, R14 ;  /* 0x0000000203047825 */ /* 0x000fe200078e020e */
[----:B------:R-:W-:-:S03]  /*24fd0*/  PRMT R3, R78, 0x7632, R3 ;  /* 0x000076324e037816 */ /* 0x000fc60000000003 */
[----:B------:R-:W-:Y:S01]  /*24fe0*/  VIADD R23, R23, UR4 ;  /* 0x0000000417177c36 */ /* 0x000fe20008000000 */
[----:B------:R1:W-:Y:S01]  /*24ff0*/  @P4 STG.E.U16 desc[UR40][R4.64], R21 ;  /* 0x0000001504004986 */ /* 0x0003e2000c101528 */
[C---:B------:R-:W-:Y:S01]  /*25000*/  VIADD R20, R219.reuse, 0x78 ;  /* 0x00000078db147836 */ /* 0x040fe20000000000 */
[----:B------:R-:W-:Y:S01]  /*25010*/  ULDC UR4, c[0x0][0x248] ;  /* 0x0000920000047ab9 */ /* 0x000fe20000000800 */
[----:B------:R-:W-:Y:S01]  /*25020*/  VIADD R0, R219, 0x77 ;  /* 0x00000077db007836 */ /* 0x000fe20000000000 */
        /* <DEDUP_REMOVED lines=8> */
[C---:B-1----:R-:W-:Y:S01]  /*250b0*/  IMAD.WIDE R4, R23.reuse, 0x2, R12 ;  /* 0x0000000217047825 */ /* 0x042fe200078e020c */
[----:B------:R-:W-:Y:S01]  /*250c0*/  ISETP.GE.AND P4, PT, R20, UR17, PT ;  /* 0x0000001114007c0c */ /* 0x000fe2000bf86270 */
[----:B------:R-:W-:Y:S01]  /*250d0*/  ULDC UR10, c[0x0][0x228] ;  /* 0x00008a00000a7ab9 */ /* 0x000fe20000000800 */
[----:B------:R-:W-:Y:S01]  /*250e0*/  ISETP.GE.AND P3, PT, R0, UR19, PT ;  /* 0x0000001300007c0c */ /* 0x000fe2000bf66270 */
[----:B---3--:R-:W-:Y:S01]  /*250f0*/  IMAD.WIDE R16, R23, 0x2, R14 ;  /* 0x0000000217107825 */ /* 0x008fe200078e020e */
[----:B------:R-:W-:-:S03]  /*25100*/  ULDC UR14, c[0x0][0x228] ;  /* 0x00008a00000e7ab9 */ /* 0x000fc60000000800 */
[----:B----4-:R-:W-:Y:S01]  /*25110*/  VIADD R3, R23, UR6 ;  /* 0x0000000617037c36 */ /* 0x010fe20008000000 */
[----:B------:R-:W-:Y:S01]  /*25120*/  PRMT R23, R79, 0x7632, R23 ;  /* 0x000076324f177816 */ /* 0x000fe20000000017 */
[----:B------:R1:W-:Y:S01]  /*25130*/  @P5 STG.E.U16 desc[UR40][R4.64], R6 ;  /* 0x0000000604005986 */ /* 0x0003e2000c101528 */
[----:B------:R-:W-:Y:S01]  /*25140*/  VIADD R0, R219, 0x79 ;  /* 0x00000079db007836 */ /* 0x000fe20000000000 */
[----:B------:R-:W-:Y:S01]  /*25150*/  ULDC UR6, c[0x0][0x248] ;  /* 0x0000920000067ab9 */ /* 0x000fe20000000800 */
[C---:B------:R-:W-:Y:S01]  /*25160*/  IMAD.WIDE R18, R3.reuse, 0x2, R12 ;  /* 0x0000000203127825 */ /* 0x040fe200078e020c */
[----:B------:R-:W-:Y:S02]  /*25170*/  @P0 STG.E.U16 desc[UR40][R16.64], R22 ;  /* 0x0000001610000986 */ /* 0x000fe4000c101528 */
[----:B------:R-:W-:Y:S01]  /*25180*/  ISETP.GE.AND P5, PT, R0, UR15, PT ;  /* 0x0000000f00007c0c */ /* 0x000fe2000bfa6270 */
[----:B------:R-:W-:Y:S01]  /*25190*/  IMAD.WIDE R20, R3, 0x2, R14 ;  /* 0x0000000203147825 */ /* 0x000fe200078e020e */
[----:B------:R-:W-:Y:S01]  /*251a0*/  @P6 STG.E.U16 desc[UR40][R18.64], R79 ;  /* 0x0000004f12006986 */ /* 0x000fe2000c101528 */
[----:B------:R-:W-:-:S02]  /*251b0*/  ISETP.LT.AND P6, PT, R228, UR12, !P4 ;  /* 0x0000000ce4007c0c */ /* 0x000fc4000e7c1270 */
[----:B------:R-:W-:Y:S01]  /*251c0*/  VIADD R0, R219, 0x7a ;  /* 0x0000007adb007836 */ /* 0x000fe20000000000 */
[----:B------:R3:W-:Y:S01]  /*251d0*/  @P2 STG.E.U16 desc[UR40][R20.64], R23 ;  /* 0x0000001714002986 */ /* 0x0007e2000c101528 */
[----:B------:R-:W-:Y:S01]  /*251e0*/  ISETP.LT.AND P2, PT, R228, UR8, !P3 ;  /* 0x00000008e4007c0c */ /* 0x000fe2000df41270 */
[----:B-1----:R-:W-:Y:S01]  /*251f0*/  VIADD R5, R3, UR4 ;  /* 0x0000000403057c36 */ /* 0x002fe20008000000 */
[C---:B------:R-:W-:Y:S01]  /*25200*/  ISETP.LT.AND P3, PT, R231.reuse, UR10, !P3 ;  /* 0x0000000ae7007c0c */ /* 0x040fe2000df61270 */
[----:B------:R-:W-:Y:S01]  /*25210*/  ULDC UR8, c[0x0][0x228] ;  /* 0x00008a0000087ab9 */ /* 0x000fe20000000800 */
[----:B------:R-:W-:Y:S01]  /*25220*/  ISETP.LT.AND P4, PT, R231, UR14, !P4 ;  /* 0x0000000ee7007c0c */ /* 0x000fe2000e781270 */
[----:B------:R-:W-:Y:S01]  /*25230*/  IMAD.WIDE R2, R5, 0x2, R12 ;  /* 0x0000000205027825 */ /* 0x000fe200078e020c */
[----:B------:R-:W-:Y:S01]  /*25240*/  ISETP.GE.AND P0, PT, R0, UR13, PT ;  /* 0x0000000d00007c0c */ /* 0x000fe2000bf06270 */
[----:B------:R-:W-:Y:S01]  /*25250*/  ULDC UR4, c[0x0][0x248] ;  /* 0x0000920000047ab9 */ /* 0x000fe20000000800 */
[----:B------:R-:W-:Y:S01]  /*25260*/  PRMT R0, R7, 0x7632, R0 ;  /* 0x0000763207007816 */ /* 0x000fe20000000000 */
[----:B------:R-:W-:Y:S01]  /*25270*/  ULDC UR10, c[0x0][0x228] ;  /* 0x00008a00000a7ab9 */ /* 0x000fe20000000800 */
[----:B--2---:R-:W-:Y:S01]  /*25280*/  PRMT R6, R8, 0x7632, R6 ;  /* 0x0000763208067816 */ /* 0x004fe20000000006 */
[C---:B---3--:R-:W-:Y:S01]  /*25290*/  VIADD R21, R5.reuse, UR6 ;  /* 0x0000000605157c36 */ /* 0x048fe20008000000 */
[----:B------:R-:W-:Y:S01]  /*252a0*/  ULDC UR6, c[0x0][0x228] ;  /* 0x00008a0000067ab9 */ /* 0x000fe20000000800 */
[----:B------:R-:W-:Y:S01]  /*252b0*/  IMAD.WIDE R4, R5, 0x2, R14 ;  /* 0x0000000205047825 */ /* 0x000fe200078e020e */
[----:B------:R1:W-:Y:S03]  /*252c0*/  @P2 STG.E.U16 desc[UR40][R2.64], R7 ;  /* 0x0000000702002986 */ /* 0x0003e6000c101528 */
[C---:B------:R-:W-:Y:S01]  /*252d0*/  IMAD.WIDE R16, R21.reuse, 0x2, R12 ;  /* 0x0000000215107825 */ /* 0x040fe200078e020c */
[----:B------:R-:W-:Y:S03]  /*252e0*/  @P3 STG.E.U16 desc[UR40][R4.64], R0 ;  /* 0x0000000004003986 */ /* 0x000fe6000c101528 */
[----:B------:R-:W-:Y:S01]  /*252f0*/  IMAD.WIDE R18, R21, 0x2, R14 ;  /* 0x0000000215127825 */ /* 0x000fe200078e020e */
[----:B------:R0:W-:Y:S01]  /*25300*/  @P6 STG.E.U16 desc[UR40][R16.64], R8 ;  /* 0x0000000810006986 */ /* 0x0001e2000c101528 */
[----:B------:R-:W-:-:S02]  /*25310*/  ISETP.LT.AND P6, PT, R228, UR10, !P0 ;  /* 0x0000000ae4007c0c */ /* 0x000fc4000c7c1270 */
[----:B------:R-:W-:Y:S01]  /*25320*/  VIADD R21, R21, UR4 ;  /* 0x0000000415157c36 */ /* 0x000fe20008000000 */
[----:B------:R2:W-:Y:S01]  /*25330*/  @P4 STG.E.U16 desc[UR40][R18.64], R6 ;  /* 0x0000000612004986 */ /* 0x0005e2000c101528 */
[----:B------:R-:W-:Y:S01]  /*25340*/  ISETP.LT.AND P4, PT, R228, UR6, !P5 ;  /* 0x00000006e4007c0c */ /* 0x000fe2000ef81270 */
[----:B------:R-:W-:Y:S01]  /*25350*/  ULDC UR4, c[0x0][0x248] ;  /* 0x0000920000047ab9 */ /* 0x000fe20000000800 */
[----:B------:R-:W-:Y:S01]  /*25360*/  ISETP.LT.AND P5, PT, R231, UR8, !P5 ;  /* 0x00000008e7007c0c */ /* 0x000fe2000efa1270 */
[----:B------:R-:W-:Y:S01]  /*25370*/  VIADD R20, R219, 0x7b ;  /* 0x0000007bdb147836 */ /* 0x000fe20000000000 */
[----:B------:R-:W-:Y:S01]  /*25380*/  ULDC UR6, c[0x0][0x228] ;  /* 0x00008a0000067ab9 */ /* 0x000fe20000000800 */
[C---:B-1----:R-:W-:Y:S01]  /*25390*/  IMAD.WIDE R2, R21.reuse, 0x2, R12 ;  /* 0x0000000215027825 */ /* 0x042fe200078e020c */
[----:B------:R-:W-:Y:S01]  /*253a0*/  ULDC UR8, c[0x0][0x228] ;  /* 0x00008a0000087ab9 */ /* 0x000fe20000000800 */
[----:B0-----:R-:W-:Y:S02]  /*253b0*/  PRMT R8, R24, 0x7632, R8 ;  /* 0x0000763218087816 */ /* 0x001fe40000000008 */
[----:B------:R-:W-:Y:S01]  /*253c0*/  VIADD R17, R21, UR4 ;  /* 0x0000000415117c36 */ /* 0x000fe20008000000 */
[----:B------:R-:W-:Y:S01]  /*253d0*/  ISETP.GE.AND P2, PT, R20, UR11, PT ;  /* 0x0000000b14007c0c */ /* 0x000fe2000bf46270 */
[----:B------:R-:W-:Y:S01]  /*253e0*/  VIADD R16, R219, 0x7d ;  /* 0x0000007ddb107836 */ /* 0x000fe20000000000 */
[----:B------:R-:W-:Y:S01]  /*253f0*/  ISETP.LT.AND P0, PT, R231, UR6, !P0 ;  /* 0x00000006e7007c0c */ /* 0x000fe2000c701270 */
[----:B------:R-:W-:Y:S01]  /*25400*/  VIADD R0, R219, 0x7c ;  /* 0x0000007cdb007836 */ /* 0x000fe20000000000 */
[----:B------:R0:W-:Y:S01]  /*25410*/  @P4 STG.E.U16 desc[UR40][R2.64], R24 ;  /* 0x0000001802004986 */ /* 0x0001e2000c101528 */
[----:B------:R-:W-:Y:S01]  /*25420*/  IMAD.WIDE R4, R21, 0x2, R14 ;  /* 0x0000000215047825 */ /* 0x000fe200078e020e */
[----:B------:R-:W-:Y:S01]  /*25430*/  ISETP.GE.AND P4, PT, R16, UR7, PT ;  /* 0x0000000710007c0c */ /* 0x000fe2000bf86270 */
[----:B------:R-:W-:Y:S01]  /*25440*/  ULDC UR7, c[0x0][0x228] ;  /* 0x00008a0000077ab9 */ /* 0x000fe20000000800 */
[----:B------:R-:W-:Y:S01]  /*25450*/  ISETP.GE.AND P3, PT, R0, UR9, PT ;  /* 0x0000000900007c0c */ /* 0x000fe2000bf66270 */
[----:B--2---:R-:W-:Y:S01]  /*25460*/  IMAD.WIDE R6, R17, 0x2, R12 ;  /* 0x0000000211067825 */ /* 0x004fe200078e020c */
[----:B------:R1:W-:Y:S01]  /*25470*/  @P5 STG.E.U16 desc[UR40][R4.64], R8 ;  /* 0x0000000804005986 */ /* 0x0003e2000c101528 */
[----:B------:R-:W-:Y:S01]  /*25480*/  ULDC UR4, c[0x0][0x248] ;  /* 0x0000920000047ab9 */ /* 0x000fe20000000800 */
[----:B------:R-:W-:Y:S01]  /*25490*/  ULDC UR9, c[0x0][0x228] ;  /* 0x00008a0000097ab9 */ /* 0x000fe20000000800 */
[C---:B------:R-:W-:Y:S01]  /*254a0*/  ISETP.LT.AND P5, PT, R228.reuse, UR7, !P2 ;  /* 0x00000007e4007c0c */ /* 0x040fe2000d7a1270 */
[----:B------:R2:W-:Y:S01]  /*254b0*/  @P6 STG.E.U16 desc[UR40][R6.64], R9 ;  /* 0x0000000906006986 */ /* 0x0005e2000c101528 */
[----:B------:R-:W-:Y:S01]  /*254c0*/  ISETP.LT.AND P2, PT, R231, UR8, !P2 ;  /* 0x00000008e7007c0c */ /* 0x000fe2000d741270 */
[----:B------:R-:W-:Y:S01]  /*254d0*/  VIADD R19, R17, UR4 ;  /* 0x0000000411137c36 */ /* 0x000fe20008000000 */
[----:B------:R-:W-:Y:S01]  /*254e0*/  ISETP.LT.AND P6, PT, R228, UR9, !P3 ;  /* 0x00000009e4007c0c */ /* 0x000fe2000dfc1270 */
[----:B------:R-:W-:Y:S01]  /*254f0*/  ULDC UR4, c[0x0][0x248] ;  /* 0x0000920000047ab9 */ /* 0x000fe20000000800 */
[----:B------:R-:W-:Y:S01]  /*25500*/  PRMT R0, R9, 0x7632, R0 ;  /* 0x0000763209007816 */ /* 0x000fe20000000000 */
[----:B------:R-:W-:Y:S01]  /*25510*/  VIADD R21, R19, UR4 ;  /* 0x0000000413157c36 */ /* 0x000fe20008000000 */
[----:B------:R-:W-:Y:S01]  /*25520*/  PRMT R16, R25, 0x7632, R16 ;  /* 0x0000763219107816 */ /* 0x000fe20000000010 */
[----:B0-----:R-:W-:Y:S01]  /*25530*/  IMAD.WIDE R2, R17, 0x2, R14 ;  /* 0x0000000211027825 */ /* 0x001fe200078e020e */
[----:B------:R-:W-:Y:S01]  /*25540*/  ULDC UR6, c[0x0][0x228] ;  /* 0x00008a0000067ab9 */ /* 0x000fe20000000800 */
[----:B------:R-:W-:Y:S01]  /*25550*/  ULDC UR4, c[0x0][0x228] ;  /* 0x00008a0000047ab9 */ /* 0x000fe20000000800 */
[----:B------:R-:W-:Y:S01]  /*25560*/  ULDC UR7, c[0x0][0x228] ;  /* 0x00008a0000077ab9 */ /* 0x000fe20000000800 */
[C---:B-1----:R-:W-:Y:S01]  /*25570*/  IMAD.WIDE R4, R19.reuse, 0x2, R12 ;  /* 0x0000000213047825 */ /* 0x042fe200078e020c */
[----:B------:R0:W-:Y:S01]  /*25580*/  @P0 STG.E.U16 desc[UR40][R2.64], R0 ;  /* 0x0000000002000986 */ /* 0x0001e2000c101528 */
[----:B------:R-:W-:Y:S01]  /*25590*/  ULDC UR8, c[0x0][0x228] ;  /* 0x00008a0000087ab9 */ /* 0x000fe20000000800 */
[----:B------:R-:W-:Y:S01]  /*255a0*/  ULDC UR9, c[0x0][0x228] ;  /* 0x00008a0000097ab9 */ /* 0x000fe20000000800 */
[----:B--2---:R-:W-:Y:S01]  /*255b0*/  IMAD.WIDE R6, R19, 0x2, R14 ;  /* 0x0000000213067825 */ /* 0x004fe200078e020e */
[----:B------:R-:W-:Y:S01]  /*255c0*/  @P5 STG.E.U16 desc[UR40][R4.64], R25 ;  /* 0x0000001904005986 */ /* 0x000fe2000c101528 */
[----:B------:R-:W-:-:S02]  /*255d0*/  PRMT R18, R11, 0x7632, R18 ;  /* 0x000076320b127816 */ /* 0x000fc40000000012 */
[----:B------:R-:W-:Y:S01]  /*255e0*/  IMAD.WIDE R8, R21, 0x2, R12 ;  /* 0x0000000215087825 */ /* 0x000fe200078e020c */
[----:B------:R1:W-:Y:S01]  /*255f0*/  @P2 STG.E.U16 desc[UR40][R6.64], R16 ;  /* 0x0000001006002986 */ /* 0x0003e2000c101528 */
[C---:B------:R-:W-:Y:S01]  /*25600*/  ISETP.LT.AND P2, PT, R228.reuse, UR6, !P1 ;  /* 0x00000006e4007c0c */ /* 0x040fe2000cf41270 */
[----:B------:R-:W-:Y:S01]  /*25610*/  ULDC UR6, c[0x0][0x228] ;  /* 0x00008a0000067ab9 */ /* 0x000fe20000000800 */
[----:B------:R-:W-:Y:S01]  /*25620*/  VIADD R219, R219, 0x7e ;  /* 0x0000007edbdb7836 */ /* 0x000fe20000000000 */
[----:B------:R2:W-:Y:S01]  /*25630*/  @P6 STG.E.U16 desc[UR40][R8.64], R10 ;  /* 0x0000000a08006986 */ /* 0x0005e2000c101528 */
[C---:B------:R-:W-:Y:S01]  /*25640*/  ISETP.LT.AND P6, PT, R228.reuse, UR4, !P4 ;  /* 0x00000004e4007c0c */ /* 0x040fe2000e7c1270 */
[----:B------:R-:W-:Y:S01]  /*25650*/  ULDC UR4, c[0x0][0x248] ;  /* 0x0000920000047ab9 */ /* 0x000fe20000000800 */
[----:B------:R-:W-:Y:S01]  /*25660*/  ISETP.LT.AND P3, PT, R231, UR6, !P3 ;  /* 0x00000006e7007c0c */ /* 0x000fe2000df61270 */
[----:B0-----:R-:W-:Y:S01]  /*25670*/  IMAD.WIDE R2, R21, 0x2, R14 ;  /* 0x0000000215027825 */ /* 0x001fe200078e020e */
[----:B------:R-:W-:Y:S01]  /*25680*/  ISETP.GE.AND P0, PT, R219, UR5, PT ;  /* 0x00000005db007c0c */ /* 0x000fe2000bf06270 */
[----:B------:R-:W-:Y:S01]  /*25690*/  ULDC UR5, c[0x0][0x228] ;  /* 0x00008a0000057ab9 */ /* 0x000fe20000000800 */
[----:B------:R-:W-:Y:S01]  /*256a0*/  ISETP.LT.AND P4, PT, R231, UR7, !P4 ;  /* 0x00000007e7007c0c */ /* 0x000fe2000e781270 */
[----:B-1----:R-:W-:Y:S01]  /*256b0*/  VIADD R7, R21, UR4 ;  /* 0x0000000415077c36 */ /* 0x002fe20008000000 */
[----:B------:R-:W-:Y:S01]  /*256c0*/  ISETP.LT.AND P5, PT, R228, UR5, !P0 ;  /* 0x00000005e4007c0c */ /* 0x000fe2000c7a1270 */
[----:B------:R-:W-:Y:S01]  /*256d0*/  ULDC UR5, c[0x0][0x248] ;  /* 0x0000920000057ab9 */ /* 0x000fe20000000800 */
[----:B------:R-:W-:Y:S01]  /*256e0*/  ISETP.LT.AND P0, PT, R231, UR8, !P0 ;  /* 0x00000008e7007c0c */ /* 0x000fe2000c701270 */
[----:B------:R-:W-:Y:S01]  /*256f0*/  VIADD R17, R7, UR5 ;  /* 0x0000000507117c36 */ /* 0x000fe20008000000 */
[----:B------:R-:W-:Y:S01]  /*25700*/  ISETP.LT.AND P1, PT, R231, UR9, !P1 ;  /* 0x00000009e7007c0c */ /* 0x000fe2000cf21270 */
[----:B------:R-:W-:Y:S01]  /*25710*/  ULDC UR4, c[0x0][0x248] ;  /* 0x0000920000047ab9 */ /* 0x000fe20000000800 */
[----:B--2---:R-:W-:Y:S01]  /*25720*/  PRMT R10, R10, 0x7632, R10 ;  /* 0x000076320a0a7816 */ /* 0x004fe2000000000a */
[----:B------:R-:W-:Y:S01]  /*25730*/  VIADD R19, R17, UR4 ;  /* 0x0000000411137c36 */ /* 0x000fe20008000000 */
[----:B------:R-:W-:Y:S01]  /*25740*/  PRMT R0, R26, 0x7632, R0 ;  /* 0x000076321a007816 */ /* 0x000fe20000000000 */
[----:B------:R-:W-:-:S02]  /*25750*/  IMAD.WIDE R4, R7, 0x2, R12 ;  /* 0x0000000207047825 */ /* 0x000fc400078e020c */
[----:B------:R0:W-:Y:S02]  /*25760*/  @P3 STG.E.U16 desc[UR40][R2.64], R10 ;  /* 0x0000000a02003986 */ /* 0x0001e4000c101528 */
[----:B------:R-:W-:Y:S02]  /*25770*/  IMAD.WIDE R6, R7, 0x2, R14 ;  /* 0x0000000207067825 */ /* 0x000fe400078e020e */
[----:B------:R0:W-:Y:S02]  /*25780*/  @P6 STG.E.U16 desc[UR40][R4.64], R26 ;  /* 0x0000001a04006986 */ /* 0x0001e4000c101528 */
[C---:B------:R-:W-:Y:S02]  /*25790*/  IMAD.WIDE R8, R17.reuse, 0x2, R12 ;  /* 0x0000000211087825 */ /* 0x040fe400078e020c */
[----:B------:R0:W-:Y:S02]  /*257a0*/  @P4 STG.E.U16 desc[UR40][R6.64], R0 ;  /* 0x0000000006004986 */ /* 0x0001e4000c101528 */
[----:B------:R-:W-:-:S02]  /*257b0*/  IMAD.WIDE R16, R17, 0x2, R14 ;  /* 0x0000000211107825 */ /* 0x000fc400078e020e */
[----:B------:R0:W-:Y:S02]  /*257c0*/  @P5 STG.E.U16 desc[UR40][R8.64], R11 ;  /* 0x0000000b08005986 */ /* 0x0001e4000c101528 */
[C---:B------:R-:W-:Y:S02]  /*257d0*/  IMAD.WIDE R12, R19.reuse, 0x2, R12 ;  /* 0x00000002130c7825 */ /* 0x040fe400078e020c */
[----:B------:R0:W-:Y:S02]  /*257e0*/  @P0 STG.E.U16 desc[UR40][R16.64], R18 ;  /* 0x0000001210000986 */ /* 0x0001e4000c101528 */
[----:B------:R-:W-:Y:S02]  /*257f0*/  IMAD.WIDE R14, R19, 0x2, R14 ;  /* 0x00000002130e7825 */ /* 0x000fe400078e020e */
[----:B------:R0:W-:Y:S01]  /*25800*/  @P2 STG.E.U16 desc[UR40][R12.64], R27 ;  /* 0x0000001b0c002986 */ /* 0x0001e2000c101528 */
[----:B------:R-:W-:Y:S05]  /*25810*/  @!P1 EXIT ;  /* 0x000000000000994d */ /* 0x000fea0003800000 */
[----:B0-----:R-:W-:-:S05]  /*25820*/  PRMT R7, R27, 0x7632, R7 ;  /* 0x000076321b077816 */ /* 0x001fca0000000007 */
[----:B------:R-:W-:Y:S01]  /*25830*/  STG.E.U16 desc[UR40][R14.64], R7 ;  /* 0x000000070e007986 */ /* 0x000fe2000c101528 */
[----:B------:R-:W-:Y:S05]  /*25840*/  EXIT ;  /* 0x000000000000794d */ /* 0x000fea0003800000 */
.L_x_2:
[----:B------:R-:W-:-:S00]  /*25850*/  BRA `(.L_x_2) ;  /* 0xfffffffc00fc7947 */ /* 0x000fc0000383ffff */
[----:B------:R-:W-:-:S00]  /*25860*/  NOP ;  /* 0x0000000000007918 */ /* 0x000fc00000000000 */
        /* <DEDUP_REMOVED lines=9> */
.L_x_3:


//--------------------- .nv.shared.matmul_kernel  --------------------------
	.section	.nv.shared.matmul_kernel,"aw",@nobits
	.sectionflags	@""
	.align	16
	.zero		1024


//--------------------- .nv.shared.reserved.0     --------------------------
	.section	.nv.shared.reserved.0,"aw",@nobits
	.weak		__nv_reservedSMEM_offset_0_alias
	.size		__nv_reservedSMEM_offset_0_alias, 0, 0
	.other		__nv_reservedSMEM_offset_0_alias,@"STO_CUDA_RESERVED_SHARED STV_DEFAULT"
__nv_reservedSMEM_offset_0_alias:
	.zero		0


//--------------------- .nv.constant0.matmul_kernel --------------------------
	.section	.nv.constant0.matmul_kernel,"a",@progbits
	.sectionflags	@""
	.align	4
.nv.constant0.matmul_kernel:
	.zero		608


//--------------------- SYMBOLS --------------------------

	.type		.nv.reservedSmem.offset0,@object
	.size		.nv.reservedSmem.offset0,0x4
